//
// Generated by NVIDIA NVVM Compiler
//
// Compiler Build ID: CL-36424714
// Cuda compilation tools, release 13.0, V13.0.88
// Based on NVVM 20.0.0
//

.version 9.0
.target sm_100
.address_size 64

	// .globl	_Z13updateE_2DmapPfS_S_S_S_S_S_S_S_S_S_S_S_S_S_fiii
// _ZZ14updateEH_phasePfS_S_S_S_S_S_S_S_S_S_S_S_S_S_S_S_S_S_S_S_S_S_S_fiiiiiiPiS0_S0_E9Cax_shmem has been demoted
// _ZZ14updateEH_phasePfS_S_S_S_S_S_S_S_S_S_S_S_S_S_S_S_S_S_S_S_S_S_S_fiiiiiiPiS0_S0_E9Cay_shmem has been demoted
// _ZZ14updateEH_phasePfS_S_S_S_S_S_S_S_S_S_S_S_S_S_S_S_S_S_S_S_S_S_S_fiiiiiiPiS0_S0_E9Caz_shmem has been demoted
// _ZZ14updateEH_phasePfS_S_S_S_S_S_S_S_S_S_S_S_S_S_S_S_S_S_S_S_S_S_S_fiiiiiiPiS0_S0_E9Cbx_shmem has been demoted
// _ZZ14updateEH_phasePfS_S_S_S_S_S_S_S_S_S_S_S_S_S_S_S_S_S_S_S_S_S_S_fiiiiiiPiS0_S0_E9Cby_shmem has been demoted
// _ZZ14updateEH_phasePfS_S_S_S_S_S_S_S_S_S_S_S_S_S_S_S_S_S_S_S_S_S_S_fiiiiiiPiS0_S0_E9Cbz_shmem has been demoted
// _ZZ14updateEH_phasePfS_S_S_S_S_S_S_S_S_S_S_S_S_S_S_S_S_S_S_S_S_S_S_fiiiiiiPiS0_S0_E9Dax_shmem has been demoted
// _ZZ14updateEH_phasePfS_S_S_S_S_S_S_S_S_S_S_S_S_S_S_S_S_S_S_S_S_S_S_fiiiiiiPiS0_S0_E9Day_shmem has been demoted
// _ZZ14updateEH_phasePfS_S_S_S_S_S_S_S_S_S_S_S_S_S_S_S_S_S_S_S_S_S_S_fiiiiiiPiS0_S0_E9Daz_shmem has been demoted
// _ZZ14updateEH_phasePfS_S_S_S_S_S_S_S_S_S_S_S_S_S_S_S_S_S_S_S_S_S_S_fiiiiiiPiS0_S0_E9Dbx_shmem has been demoted
// _ZZ14updateEH_phasePfS_S_S_S_S_S_S_S_S_S_S_S_S_S_S_S_S_S_S_S_S_S_S_fiiiiiiPiS0_S0_E9Dby_shmem has been demoted
// _ZZ14updateEH_phasePfS_S_S_S_S_S_S_S_S_S_S_S_S_S_S_S_S_S_S_S_S_S_S_fiiiiiiPiS0_S0_E9Dbz_shmem has been demoted
// _ZZ14updateEH_phasePfS_S_S_S_S_S_S_S_S_S_S_S_S_S_S_S_S_S_S_S_S_S_S_fiiiiiiPiS0_S0_E8Ex_shmem has been demoted
// _ZZ14updateEH_phasePfS_S_S_S_S_S_S_S_S_S_S_S_S_S_S_S_S_S_S_S_S_S_S_fiiiiiiPiS0_S0_E8Ey_shmem has been demoted
// _ZZ14updateEH_phasePfS_S_S_S_S_S_S_S_S_S_S_S_S_S_S_S_S_S_S_S_S_S_S_fiiiiiiPiS0_S0_E8Ez_shmem has been demoted
// _ZZ14updateEH_phasePfS_S_S_S_S_S_S_S_S_S_S_S_S_S_S_S_S_S_S_S_S_S_S_fiiiiiiPiS0_S0_E8Hx_shmem has been demoted
// _ZZ14updateEH_phasePfS_S_S_S_S_S_S_S_S_S_S_S_S_S_S_S_S_S_S_S_S_S_S_fiiiiiiPiS0_S0_E8Hy_shmem has been demoted
// _ZZ14updateEH_phasePfS_S_S_S_S_S_S_S_S_S_S_S_S_S_S_S_S_S_S_S_S_S_S_fiiiiiiPiS0_S0_E8Hz_shmem has been demoted
// _ZZ29updateEH_phase_EH_shared_onlyPfS_S_S_S_S_S_S_S_S_S_S_S_S_S_S_S_S_S_S_S_S_S_S_fiiiiiiPiS0_S0_E8Ex_shmem has been demoted
// _ZZ29updateEH_phase_EH_shared_onlyPfS_S_S_S_S_S_S_S_S_S_S_S_S_S_S_S_S_S_S_S_S_S_S_fiiiiiiPiS0_S0_E8Ey_shmem has been demoted
// _ZZ29updateEH_phase_EH_shared_onlyPfS_S_S_S_S_S_S_S_S_S_S_S_S_S_S_S_S_S_S_S_S_S_S_fiiiiiiPiS0_S0_E8Ez_shmem has been demoted
// _ZZ29updateEH_phase_EH_shared_onlyPfS_S_S_S_S_S_S_S_S_S_S_S_S_S_S_S_S_S_S_S_S_S_S_fiiiiiiPiS0_S0_E8Hx_shmem has been demoted
// _ZZ29updateEH_phase_EH_shared_onlyPfS_S_S_S_S_S_S_S_S_S_S_S_S_S_S_S_S_S_S_S_S_S_S_fiiiiiiPiS0_S0_E8Hy_shmem has been demoted
// _ZZ29updateEH_phase_EH_shared_onlyPfS_S_S_S_S_S_S_S_S_S_S_S_S_S_S_S_S_S_S_S_S_S_S_fiiiiiiPiS0_S0_E8Hz_shmem has been demoted

.visible .entry _Z13updateE_2DmapPfS_S_S_S_S_S_S_S_S_S_S_S_S_S_fiii(
	.param .u64 .ptr .align 1 _Z13updateE_2DmapPfS_S_S_S_S_S_S_S_S_S_S_S_S_S_fiii_param_0,
	.param .u64 .ptr .align 1 _Z13updateE_2DmapPfS_S_S_S_S_S_S_S_S_S_S_S_S_S_fiii_param_1,
	.param .u64 .ptr .align 1 _Z13updateE_2DmapPfS_S_S_S_S_S_S_S_S_S_S_S_S_S_fiii_param_2,
	.param .u64 .ptr .align 1 _Z13updateE_2DmapPfS_S_S_S_S_S_S_S_S_S_S_S_S_S_fiii_param_3,
	.param .u64 .ptr .align 1 _Z13updateE_2DmapPfS_S_S_S_S_S_S_S_S_S_S_S_S_S_fiii_param_4,
	.param .u64 .ptr .align 1 _Z13updateE_2DmapPfS_S_S_S_S_S_S_S_S_S_S_S_S_S_fiii_param_5,
	.param .u64 .ptr .align 1 _Z13updateE_2DmapPfS_S_S_S_S_S_S_S_S_S_S_S_S_S_fiii_param_6,
	.param .u64 .ptr .align 1 _Z13updateE_2DmapPfS_S_S_S_S_S_S_S_S_S_S_S_S_S_fiii_param_7,
	.param .u64 .ptr .align 1 _Z13updateE_2DmapPfS_S_S_S_S_S_S_S_S_S_S_S_S_S_fiii_param_8,
	.param .u64 .ptr .align 1 _Z13updateE_2DmapPfS_S_S_S_S_S_S_S_S_S_S_S_S_S_fiii_param_9,
	.param .u64 .ptr .align 1 _Z13updateE_2DmapPfS_S_S_S_S_S_S_S_S_S_S_S_S_S_fiii_param_10,
	.param .u64 .ptr .align 1 _Z13updateE_2DmapPfS_S_S_S_S_S_S_S_S_S_S_S_S_S_fiii_param_11,
	.param .u64 .ptr .align 1 _Z13updateE_2DmapPfS_S_S_S_S_S_S_S_S_S_S_S_S_S_fiii_param_12,
	.param .u64 .ptr .align 1 _Z13updateE_2DmapPfS_S_S_S_S_S_S_S_S_S_S_S_S_S_fiii_param_13,
	.param .u64 .ptr .align 1 _Z13updateE_2DmapPfS_S_S_S_S_S_S_S_S_S_S_S_S_S_fiii_param_14,
	.param .f32 _Z13updateE_2DmapPfS_S_S_S_S_S_S_S_S_S_S_S_S_S_fiii_param_15,
	.param .u32 _Z13updateE_2DmapPfS_S_S_S_S_S_S_S_S_S_S_S_S_S_fiii_param_16,
	.param .u32 _Z13updateE_2DmapPfS_S_S_S_S_S_S_S_S_S_S_S_S_S_fiii_param_17,
	.param .u32 _Z13updateE_2DmapPfS_S_S_S_S_S_S_S_S_S_S_S_S_S_fiii_param_18
)
{
	.reg .pred 	%p<14>;
	.reg .b32 	%r<53>;
	.reg .b32 	%f<139>;
	.reg .b64 	%rd<117>;

	ld.param.u64 	%rd16, [_Z13updateE_2DmapPfS_S_S_S_S_S_S_S_S_S_S_S_S_S_fiii_param_0];
	ld.param.u64 	%rd17, [_Z13updateE_2DmapPfS_S_S_S_S_S_S_S_S_S_S_S_S_S_fiii_param_2];
	ld.param.u64 	%rd18, [_Z13updateE_2DmapPfS_S_S_S_S_S_S_S_S_S_S_S_S_S_fiii_param_6];
	ld.param.u64 	%rd19, [_Z13updateE_2DmapPfS_S_S_S_S_S_S_S_S_S_S_S_S_S_fiii_param_10];
	ld.param.u64 	%rd20, [_Z13updateE_2DmapPfS_S_S_S_S_S_S_S_S_S_S_S_S_S_fiii_param_12];
	ld.param.u64 	%rd21, [_Z13updateE_2DmapPfS_S_S_S_S_S_S_S_S_S_S_S_S_S_fiii_param_13];
	ld.param.u64 	%rd22, [_Z13updateE_2DmapPfS_S_S_S_S_S_S_S_S_S_S_S_S_S_fiii_param_14];
	ld.param.u32 	%r25, [_Z13updateE_2DmapPfS_S_S_S_S_S_S_S_S_S_S_S_S_S_fiii_param_16];
	ld.param.u32 	%r26, [_Z13updateE_2DmapPfS_S_S_S_S_S_S_S_S_S_S_S_S_S_fiii_param_17];
	ld.param.u32 	%r24, [_Z13updateE_2DmapPfS_S_S_S_S_S_S_S_S_S_S_S_S_S_fiii_param_18];
	cvta.to.global.u64 	%rd1, %rd22;
	cvta.to.global.u64 	%rd2, %rd17;
	cvta.to.global.u64 	%rd3, %rd19;
	cvta.to.global.u64 	%rd4, %rd21;
	cvta.to.global.u64 	%rd5, %rd20;
	cvta.to.global.u64 	%rd6, %rd16;
	cvta.to.global.u64 	%rd7, %rd18;
	mov.u32 	%r27, %ctaid.x;
	mov.u32 	%r28, %ntid.x;
	mov.u32 	%r29, %tid.x;
	mad.lo.s32 	%r30, %r27, %r28, %r29;
	mov.u32 	%r31, %ctaid.y;
	mov.u32 	%r32, %ntid.y;
	mul.lo.s32 	%r2, %r31, %r32;
	mov.u32 	%r3, %tid.y;
	add.s32 	%r33, %r2, %r3;
	setp.lt.s32 	%p1, %r30, 1;
	add.s32 	%r34, %r25, -1;
	setp.ge.s32 	%p2, %r30, %r34;
	or.pred  	%p3, %p1, %p2;
	setp.eq.s32 	%p4, %r33, 0;
	or.pred  	%p5, %p4, %p3;
	add.s32 	%r35, %r26, -1;
	setp.ge.s32 	%p6, %r33, %r35;
	or.pred  	%p7, %p5, %p6;
	setp.lt.s32 	%p8, %r24, 3;
	or.pred  	%p9, %p7, %p8;
	@%p9 bra 	$L__BB0_7;
	mad.lo.s32 	%r5, %r25, %r33, %r30;
	mul.lo.s32 	%r6, %r26, %r25;
	setp.eq.s32 	%p10, %r24, 3;
	mov.b32 	%r52, 1;
	@%p10 bra 	$L__BB0_5;
	and.b32  	%r38, %r24, 2147483646;
	neg.s32 	%r51, %r38;
	add.s32 	%r39, %r3, %r26;
	add.s32 	%r40, %r39, %r2;
	mad.lo.s32 	%r49, %r25, %r40, %r30;
	add.s32 	%r41, %r40, -1;
	mad.lo.s32 	%r48, %r25, %r41, %r30;
	mov.b32 	%r50, 2;
	mul.wide.s32 	%rd53, %r6, 4;
	mov.u32 	%r47, %r5;
$L__BB0_3:
	ld.param.f32 	%f137, [_Z13updateE_2DmapPfS_S_S_S_S_S_S_S_S_S_S_S_S_S_fiii_param_15];
	ld.param.u64 	%rd115, [_Z13updateE_2DmapPfS_S_S_S_S_S_S_S_S_S_S_S_S_S_fiii_param_11];
	ld.param.u64 	%rd113, [_Z13updateE_2DmapPfS_S_S_S_S_S_S_S_S_S_S_S_S_S_fiii_param_9];
	ld.param.u64 	%rd111, [_Z13updateE_2DmapPfS_S_S_S_S_S_S_S_S_S_S_S_S_S_fiii_param_8];
	ld.param.u64 	%rd109, [_Z13updateE_2DmapPfS_S_S_S_S_S_S_S_S_S_S_S_S_S_fiii_param_7];
	ld.param.u64 	%rd107, [_Z13updateE_2DmapPfS_S_S_S_S_S_S_S_S_S_S_S_S_S_fiii_param_5];
	ld.param.u64 	%rd105, [_Z13updateE_2DmapPfS_S_S_S_S_S_S_S_S_S_S_S_S_S_fiii_param_4];
	ld.param.u64 	%rd103, [_Z13updateE_2DmapPfS_S_S_S_S_S_S_S_S_S_S_S_S_S_fiii_param_3];
	ld.param.u64 	%rd101, [_Z13updateE_2DmapPfS_S_S_S_S_S_S_S_S_S_S_S_S_S_fiii_param_1];
	mul.wide.s32 	%rd23, %r49, 4;
	add.s64 	%rd24, %rd7, %rd23;
	ld.global.f32 	%f2, [%rd24];
	add.s64 	%rd25, %rd6, %rd23;
	ld.global.f32 	%f3, [%rd25];
	cvta.to.global.u64 	%rd26, %rd109;
	add.s64 	%rd27, %rd26, %rd23;
	ld.global.f32 	%f4, [%rd27];
	cvta.to.global.u64 	%rd28, %rd107;
	add.s64 	%rd29, %rd28, %rd23;
	ld.global.f32 	%f5, [%rd29];
	mul.wide.s32 	%rd30, %r48, 4;
	add.s64 	%rd31, %rd28, %rd30;
	ld.global.f32 	%f6, [%rd31];
	sub.f32 	%f7, %f5, %f6;
	cvta.to.global.u64 	%rd32, %rd105;
	add.s64 	%rd33, %rd32, %rd23;
	ld.global.f32 	%f8, [%rd33];
	mul.wide.s32 	%rd34, %r47, 4;
	add.s64 	%rd35, %rd32, %rd34;
	ld.global.f32 	%f9, [%rd35];
	sub.f32 	%f10, %f8, %f9;
	sub.f32 	%f11, %f7, %f10;
	add.s64 	%rd36, %rd5, %rd23;
	ld.global.f32 	%f12, [%rd36];
	mul.f32 	%f13, %f137, %f12;
	sub.f32 	%f14, %f11, %f13;
	mul.f32 	%f15, %f4, %f14;
	fma.rn.f32 	%f16, %f2, %f3, %f15;
	st.global.f32 	[%rd25], %f16;
	cvta.to.global.u64 	%rd37, %rd111;
	add.s64 	%rd38, %rd37, %rd23;
	ld.global.f32 	%f17, [%rd38];
	cvta.to.global.u64 	%rd39, %rd101;
	add.s64 	%rd40, %rd39, %rd23;
	ld.global.f32 	%f18, [%rd40];
	cvta.to.global.u64 	%rd41, %rd113;
	add.s64 	%rd42, %rd41, %rd23;
	ld.global.f32 	%f19, [%rd42];
	cvta.to.global.u64 	%rd43, %rd103;
	add.s64 	%rd44, %rd43, %rd23;
	ld.global.f32 	%f20, [%rd44];
	add.s64 	%rd45, %rd43, %rd34;
	ld.global.f32 	%f21, [%rd45];
	sub.f32 	%f22, %f20, %f21;
	ld.global.f32 	%f23, [%rd29];
	ld.global.f32 	%f24, [%rd29+-4];
	sub.f32 	%f25, %f23, %f24;
	sub.f32 	%f26, %f22, %f25;
	add.s64 	%rd46, %rd4, %rd23;
	ld.global.f32 	%f27, [%rd46];
	mul.f32 	%f28, %f137, %f27;
	sub.f32 	%f29, %f26, %f28;
	mul.f32 	%f30, %f19, %f29;
	fma.rn.f32 	%f31, %f17, %f18, %f30;
	st.global.f32 	[%rd40], %f31;
	add.s64 	%rd47, %rd3, %rd23;
	ld.global.f32 	%f32, [%rd47];
	add.s64 	%rd48, %rd2, %rd23;
	ld.global.f32 	%f33, [%rd48];
	cvta.to.global.u64 	%rd49, %rd115;
	add.s64 	%rd50, %rd49, %rd23;
	ld.global.f32 	%f34, [%rd50];
	ld.global.f32 	%f35, [%rd33];
	ld.global.f32 	%f36, [%rd33+-4];
	sub.f32 	%f37, %f35, %f36;
	ld.global.f32 	%f38, [%rd44];
	add.s64 	%rd51, %rd43, %rd30;
	ld.global.f32 	%f39, [%rd51];
	sub.f32 	%f40, %f38, %f39;
	sub.f32 	%f41, %f37, %f40;
	add.s64 	%rd52, %rd1, %rd23;
	ld.global.f32 	%f42, [%rd52];
	mul.f32 	%f43, %f137, %f42;
	sub.f32 	%f44, %f41, %f43;
	mul.f32 	%f45, %f34, %f44;
	fma.rn.f32 	%f46, %f32, %f33, %f45;
	st.global.f32 	[%rd48], %f46;
	add.s64 	%rd54, %rd24, %rd53;
	ld.global.f32 	%f47, [%rd54];
	add.s64 	%rd55, %rd25, %rd53;
	ld.global.f32 	%f48, [%rd55];
	add.s64 	%rd56, %rd27, %rd53;
	ld.global.f32 	%f49, [%rd56];
	add.s64 	%rd57, %rd29, %rd53;
	ld.global.f32 	%f50, [%rd57];
	add.s64 	%rd58, %rd31, %rd53;
	ld.global.f32 	%f51, [%rd58];
	sub.f32 	%f52, %f50, %f51;
	add.s64 	%rd59, %rd33, %rd53;
	ld.global.f32 	%f53, [%rd59];
	ld.global.f32 	%f54, [%rd33];
	sub.f32 	%f55, %f53, %f54;
	sub.f32 	%f56, %f52, %f55;
	add.s64 	%rd60, %rd36, %rd53;
	ld.global.f32 	%f57, [%rd60];
	mul.f32 	%f58, %f137, %f57;
	sub.f32 	%f59, %f56, %f58;
	mul.f32 	%f60, %f49, %f59;
	fma.rn.f32 	%f61, %f47, %f48, %f60;
	st.global.f32 	[%rd55], %f61;
	add.s64 	%rd61, %rd38, %rd53;
	ld.global.f32 	%f62, [%rd61];
	add.s64 	%rd62, %rd40, %rd53;
	ld.global.f32 	%f63, [%rd62];
	add.s64 	%rd63, %rd42, %rd53;
	ld.global.f32 	%f64, [%rd63];
	add.s64 	%rd64, %rd44, %rd53;
	ld.global.f32 	%f65, [%rd64];
	ld.global.f32 	%f66, [%rd44];
	sub.f32 	%f67, %f65, %f66;
	ld.global.f32 	%f68, [%rd57];
	ld.global.f32 	%f69, [%rd57+-4];
	sub.f32 	%f70, %f68, %f69;
	sub.f32 	%f71, %f67, %f70;
	add.s64 	%rd65, %rd46, %rd53;
	ld.global.f32 	%f72, [%rd65];
	mul.f32 	%f73, %f137, %f72;
	sub.f32 	%f74, %f71, %f73;
	mul.f32 	%f75, %f64, %f74;
	fma.rn.f32 	%f76, %f62, %f63, %f75;
	st.global.f32 	[%rd62], %f76;
	add.s64 	%rd66, %rd47, %rd53;
	ld.global.f32 	%f77, [%rd66];
	add.s64 	%rd67, %rd48, %rd53;
	ld.global.f32 	%f78, [%rd67];
	add.s64 	%rd68, %rd50, %rd53;
	ld.global.f32 	%f79, [%rd68];
	ld.global.f32 	%f80, [%rd59];
	ld.global.f32 	%f81, [%rd59+-4];
	sub.f32 	%f82, %f80, %f81;
	ld.global.f32 	%f83, [%rd64];
	add.s64 	%rd69, %rd51, %rd53;
	ld.global.f32 	%f84, [%rd69];
	sub.f32 	%f85, %f83, %f84;
	sub.f32 	%f86, %f82, %f85;
	add.s64 	%rd70, %rd52, %rd53;
	ld.global.f32 	%f87, [%rd70];
	mul.f32 	%f88, %f137, %f87;
	sub.f32 	%f89, %f86, %f88;
	mul.f32 	%f90, %f79, %f89;
	fma.rn.f32 	%f91, %f77, %f78, %f90;
	st.global.f32 	[%rd67], %f91;
	add.s32 	%r51, %r51, 2;
	add.s32 	%r50, %r50, 2;
	shl.b32 	%r42, %r6, 1;
	add.s32 	%r49, %r49, %r42;
	add.s32 	%r48, %r48, %r42;
	add.s32 	%r47, %r47, %r42;
	setp.ne.s32 	%p11, %r51, -2;
	@%p11 bra 	$L__BB0_3;
	add.s32 	%r52, %r50, -1;
$L__BB0_5:
	and.b32  	%r43, %r24, 1;
	setp.eq.b32 	%p12, %r43, 1;
	not.pred 	%p13, %p12;
	@%p13 bra 	$L__BB0_7;
	ld.param.f32 	%f138, [_Z13updateE_2DmapPfS_S_S_S_S_S_S_S_S_S_S_S_S_S_fiii_param_15];
	ld.param.u64 	%rd116, [_Z13updateE_2DmapPfS_S_S_S_S_S_S_S_S_S_S_S_S_S_fiii_param_11];
	ld.param.u64 	%rd114, [_Z13updateE_2DmapPfS_S_S_S_S_S_S_S_S_S_S_S_S_S_fiii_param_9];
	ld.param.u64 	%rd112, [_Z13updateE_2DmapPfS_S_S_S_S_S_S_S_S_S_S_S_S_S_fiii_param_8];
	ld.param.u64 	%rd110, [_Z13updateE_2DmapPfS_S_S_S_S_S_S_S_S_S_S_S_S_S_fiii_param_7];
	ld.param.u64 	%rd108, [_Z13updateE_2DmapPfS_S_S_S_S_S_S_S_S_S_S_S_S_S_fiii_param_5];
	ld.param.u64 	%rd106, [_Z13updateE_2DmapPfS_S_S_S_S_S_S_S_S_S_S_S_S_S_fiii_param_4];
	ld.param.u64 	%rd104, [_Z13updateE_2DmapPfS_S_S_S_S_S_S_S_S_S_S_S_S_S_fiii_param_3];
	ld.param.u64 	%rd102, [_Z13updateE_2DmapPfS_S_S_S_S_S_S_S_S_S_S_S_S_S_fiii_param_1];
	mad.lo.s32 	%r44, %r52, %r6, %r5;
	mul.wide.s32 	%rd71, %r44, 4;
	add.s64 	%rd72, %rd7, %rd71;
	ld.global.f32 	%f92, [%rd72];
	add.s64 	%rd73, %rd6, %rd71;
	ld.global.f32 	%f93, [%rd73];
	cvta.to.global.u64 	%rd74, %rd110;
	add.s64 	%rd75, %rd74, %rd71;
	ld.global.f32 	%f94, [%rd75];
	cvta.to.global.u64 	%rd76, %rd108;
	add.s64 	%rd77, %rd76, %rd71;
	ld.global.f32 	%f95, [%rd77];
	sub.s32 	%r45, %r44, %r25;
	mul.wide.s32 	%rd78, %r45, 4;
	add.s64 	%rd79, %rd76, %rd78;
	ld.global.f32 	%f96, [%rd79];
	sub.f32 	%f97, %f95, %f96;
	cvta.to.global.u64 	%rd80, %rd106;
	add.s64 	%rd81, %rd80, %rd71;
	ld.global.f32 	%f98, [%rd81];
	sub.s32 	%r46, %r44, %r6;
	mul.wide.s32 	%rd82, %r46, 4;
	add.s64 	%rd83, %rd80, %rd82;
	ld.global.f32 	%f99, [%rd83];
	sub.f32 	%f100, %f98, %f99;
	sub.f32 	%f101, %f97, %f100;
	add.s64 	%rd84, %rd5, %rd71;
	ld.global.f32 	%f102, [%rd84];
	mul.f32 	%f103, %f138, %f102;
	sub.f32 	%f104, %f101, %f103;
	mul.f32 	%f105, %f94, %f104;
	fma.rn.f32 	%f106, %f92, %f93, %f105;
	st.global.f32 	[%rd73], %f106;
	cvta.to.global.u64 	%rd85, %rd112;
	add.s64 	%rd86, %rd85, %rd71;
	ld.global.f32 	%f107, [%rd86];
	cvta.to.global.u64 	%rd87, %rd102;
	add.s64 	%rd88, %rd87, %rd71;
	ld.global.f32 	%f108, [%rd88];
	cvta.to.global.u64 	%rd89, %rd114;
	add.s64 	%rd90, %rd89, %rd71;
	ld.global.f32 	%f109, [%rd90];
	cvta.to.global.u64 	%rd91, %rd104;
	add.s64 	%rd92, %rd91, %rd71;
	ld.global.f32 	%f110, [%rd92];
	add.s64 	%rd93, %rd91, %rd82;
	ld.global.f32 	%f111, [%rd93];
	sub.f32 	%f112, %f110, %f111;
	ld.global.f32 	%f113, [%rd77];
	ld.global.f32 	%f114, [%rd77+-4];
	sub.f32 	%f115, %f113, %f114;
	sub.f32 	%f116, %f112, %f115;
	add.s64 	%rd94, %rd4, %rd71;
	ld.global.f32 	%f117, [%rd94];
	mul.f32 	%f118, %f138, %f117;
	sub.f32 	%f119, %f116, %f118;
	mul.f32 	%f120, %f109, %f119;
	fma.rn.f32 	%f121, %f107, %f108, %f120;
	st.global.f32 	[%rd88], %f121;
	add.s64 	%rd95, %rd3, %rd71;
	ld.global.f32 	%f122, [%rd95];
	add.s64 	%rd96, %rd2, %rd71;
	ld.global.f32 	%f123, [%rd96];
	cvta.to.global.u64 	%rd97, %rd116;
	add.s64 	%rd98, %rd97, %rd71;
	ld.global.f32 	%f124, [%rd98];
	ld.global.f32 	%f125, [%rd81];
	ld.global.f32 	%f126, [%rd81+-4];
	sub.f32 	%f127, %f125, %f126;
	ld.global.f32 	%f128, [%rd92];
	add.s64 	%rd99, %rd91, %rd78;
	ld.global.f32 	%f129, [%rd99];
	sub.f32 	%f130, %f128, %f129;
	sub.f32 	%f131, %f127, %f130;
	add.s64 	%rd100, %rd1, %rd71;
	ld.global.f32 	%f132, [%rd100];
	mul.f32 	%f133, %f138, %f132;
	sub.f32 	%f134, %f131, %f133;
	mul.f32 	%f135, %f124, %f134;
	fma.rn.f32 	%f136, %f122, %f123, %f135;
	st.global.f32 	[%rd96], %f136;
$L__BB0_7:
	ret;

}
	// .globl	_Z13updateH_2DmapPfS_S_S_S_S_S_S_S_S_S_S_S_S_S_fiii
.visible .entry _Z13updateH_2DmapPfS_S_S_S_S_S_S_S_S_S_S_S_S_S_fiii(
	.param .u64 .ptr .align 1 _Z13updateH_2DmapPfS_S_S_S_S_S_S_S_S_S_S_S_S_S_fiii_param_0,
	.param .u64 .ptr .align 1 _Z13updateH_2DmapPfS_S_S_S_S_S_S_S_S_S_S_S_S_S_fiii_param_1,
	.param .u64 .ptr .align 1 _Z13updateH_2DmapPfS_S_S_S_S_S_S_S_S_S_S_S_S_S_fiii_param_2,
	.param .u64 .ptr .align 1 _Z13updateH_2DmapPfS_S_S_S_S_S_S_S_S_S_S_S_S_S_fiii_param_3,
	.param .u64 .ptr .align 1 _Z13updateH_2DmapPfS_S_S_S_S_S_S_S_S_S_S_S_S_S_fiii_param_4,
	.param .u64 .ptr .align 1 _Z13updateH_2DmapPfS_S_S_S_S_S_S_S_S_S_S_S_S_S_fiii_param_5,
	.param .u64 .ptr .align 1 _Z13updateH_2DmapPfS_S_S_S_S_S_S_S_S_S_S_S_S_S_fiii_param_6,
	.param .u64 .ptr .align 1 _Z13updateH_2DmapPfS_S_S_S_S_S_S_S_S_S_S_S_S_S_fiii_param_7,
	.param .u64 .ptr .align 1 _Z13updateH_2DmapPfS_S_S_S_S_S_S_S_S_S_S_S_S_S_fiii_param_8,
	.param .u64 .ptr .align 1 _Z13updateH_2DmapPfS_S_S_S_S_S_S_S_S_S_S_S_S_S_fiii_param_9,
	.param .u64 .ptr .align 1 _Z13updateH_2DmapPfS_S_S_S_S_S_S_S_S_S_S_S_S_S_fiii_param_10,
	.param .u64 .ptr .align 1 _Z13updateH_2DmapPfS_S_S_S_S_S_S_S_S_S_S_S_S_S_fiii_param_11,
	.param .u64 .ptr .align 1 _Z13updateH_2DmapPfS_S_S_S_S_S_S_S_S_S_S_S_S_S_fiii_param_12,
	.param .u64 .ptr .align 1 _Z13updateH_2DmapPfS_S_S_S_S_S_S_S_S_S_S_S_S_S_fiii_param_13,
	.param .u64 .ptr .align 1 _Z13updateH_2DmapPfS_S_S_S_S_S_S_S_S_S_S_S_S_S_fiii_param_14,
	.param .f32 _Z13updateH_2DmapPfS_S_S_S_S_S_S_S_S_S_S_S_S_S_fiii_param_15,
	.param .u32 _Z13updateH_2DmapPfS_S_S_S_S_S_S_S_S_S_S_S_S_S_fiii_param_16,
	.param .u32 _Z13updateH_2DmapPfS_S_S_S_S_S_S_S_S_S_S_S_S_S_fiii_param_17,
	.param .u32 _Z13updateH_2DmapPfS_S_S_S_S_S_S_S_S_S_S_S_S_S_fiii_param_18
)
{
	.reg .pred 	%p<14>;
	.reg .b32 	%r<57>;
	.reg .b32 	%f<139>;
	.reg .b64 	%rd<101>;

	ld.param.u64 	%rd16, [_Z13updateH_2DmapPfS_S_S_S_S_S_S_S_S_S_S_S_S_S_fiii_param_0];
	ld.param.u64 	%rd17, [_Z13updateH_2DmapPfS_S_S_S_S_S_S_S_S_S_S_S_S_S_fiii_param_1];
	ld.param.u64 	%rd18, [_Z13updateH_2DmapPfS_S_S_S_S_S_S_S_S_S_S_S_S_S_fiii_param_2];
	ld.param.u64 	%rd19, [_Z13updateH_2DmapPfS_S_S_S_S_S_S_S_S_S_S_S_S_S_fiii_param_3];
	ld.param.u64 	%rd20, [_Z13updateH_2DmapPfS_S_S_S_S_S_S_S_S_S_S_S_S_S_fiii_param_5];
	ld.param.u64 	%rd21, [_Z13updateH_2DmapPfS_S_S_S_S_S_S_S_S_S_S_S_S_S_fiii_param_7];
	ld.param.u64 	%rd22, [_Z13updateH_2DmapPfS_S_S_S_S_S_S_S_S_S_S_S_S_S_fiii_param_8];
	ld.param.u64 	%rd23, [_Z13updateH_2DmapPfS_S_S_S_S_S_S_S_S_S_S_S_S_S_fiii_param_9];
	ld.param.u64 	%rd24, [_Z13updateH_2DmapPfS_S_S_S_S_S_S_S_S_S_S_S_S_S_fiii_param_10];
	ld.param.u64 	%rd25, [_Z13updateH_2DmapPfS_S_S_S_S_S_S_S_S_S_S_S_S_S_fiii_param_11];
	ld.param.u64 	%rd26, [_Z13updateH_2DmapPfS_S_S_S_S_S_S_S_S_S_S_S_S_S_fiii_param_12];
	ld.param.u64 	%rd27, [_Z13updateH_2DmapPfS_S_S_S_S_S_S_S_S_S_S_S_S_S_fiii_param_13];
	ld.param.u64 	%rd28, [_Z13updateH_2DmapPfS_S_S_S_S_S_S_S_S_S_S_S_S_S_fiii_param_14];
	ld.param.u32 	%r25, [_Z13updateH_2DmapPfS_S_S_S_S_S_S_S_S_S_S_S_S_S_fiii_param_16];
	ld.param.u32 	%r26, [_Z13updateH_2DmapPfS_S_S_S_S_S_S_S_S_S_S_S_S_S_fiii_param_17];
	ld.param.u32 	%r24, [_Z13updateH_2DmapPfS_S_S_S_S_S_S_S_S_S_S_S_S_S_fiii_param_18];
	cvta.to.global.u64 	%rd1, %rd28;
	cvta.to.global.u64 	%rd2, %rd25;
	cvta.to.global.u64 	%rd3, %rd20;
	cvta.to.global.u64 	%rd4, %rd24;
	cvta.to.global.u64 	%rd5, %rd27;
	cvta.to.global.u64 	%rd6, %rd16;
	cvta.to.global.u64 	%rd7, %rd23;
	cvta.to.global.u64 	%rd8, %rd22;
	cvta.to.global.u64 	%rd9, %rd26;
	cvta.to.global.u64 	%rd10, %rd18;
	cvta.to.global.u64 	%rd11, %rd17;
	cvta.to.global.u64 	%rd12, %rd21;
	cvta.to.global.u64 	%rd13, %rd19;
	mov.u32 	%r27, %ctaid.x;
	mov.u32 	%r28, %ntid.x;
	mov.u32 	%r29, %tid.x;
	mad.lo.s32 	%r30, %r27, %r28, %r29;
	mov.u32 	%r31, %ctaid.y;
	mov.u32 	%r32, %ntid.y;
	mul.lo.s32 	%r2, %r31, %r32;
	mov.u32 	%r3, %tid.y;
	add.s32 	%r33, %r2, %r3;
	setp.lt.s32 	%p1, %r30, 1;
	add.s32 	%r34, %r25, -1;
	setp.ge.s32 	%p2, %r30, %r34;
	or.pred  	%p3, %p1, %p2;
	setp.eq.s32 	%p4, %r33, 0;
	or.pred  	%p5, %p4, %p3;
	add.s32 	%r35, %r26, -1;
	setp.ge.s32 	%p6, %r33, %r35;
	or.pred  	%p7, %p5, %p6;
	setp.lt.s32 	%p8, %r24, 3;
	or.pred  	%p9, %p7, %p8;
	@%p9 bra 	$L__BB1_7;
	mul.lo.s32 	%r5, %r26, %r25;
	setp.eq.s32 	%p10, %r24, 3;
	mov.b32 	%r56, 1;
	@%p10 bra 	$L__BB1_5;
	and.b32  	%r38, %r24, 2147483646;
	neg.s32 	%r55, %r38;
	add.s32 	%r39, %r3, %r26;
	add.s32 	%r40, %r39, %r2;
	mul.lo.s32 	%r41, %r25, %r40;
	add.s32 	%r53, %r30, %r41;
	shl.b32 	%r42, %r26, 1;
	add.s32 	%r43, %r33, %r42;
	mad.lo.s32 	%r52, %r25, %r43, %r30;
	add.s32 	%r44, %r41, %r25;
	add.s32 	%r51, %r30, %r44;
	mov.b32 	%r54, 2;
	mul.wide.s32 	%rd51, %r25, 4;
	mul.wide.s32 	%rd54, %r5, 4;
$L__BB1_3:
	ld.param.f32 	%f137, [_Z13updateH_2DmapPfS_S_S_S_S_S_S_S_S_S_S_S_S_S_fiii_param_15];
	ld.param.u64 	%rd99, [_Z13updateH_2DmapPfS_S_S_S_S_S_S_S_S_S_S_S_S_S_fiii_param_6];
	ld.param.u64 	%rd97, [_Z13updateH_2DmapPfS_S_S_S_S_S_S_S_S_S_S_S_S_S_fiii_param_4];
	cvta.to.global.u64 	%rd29, %rd99;
	mul.wide.s32 	%rd30, %r53, 4;
	add.s64 	%rd31, %rd29, %rd30;
	ld.global.f32 	%f2, [%rd31];
	add.s64 	%rd32, %rd13, %rd30;
	ld.global.f32 	%f3, [%rd32];
	add.s64 	%rd33, %rd12, %rd30;
	ld.global.f32 	%f4, [%rd33];
	mul.wide.s32 	%rd34, %r52, 4;
	add.s64 	%rd35, %rd11, %rd34;
	ld.global.f32 	%f5, [%rd35];
	add.s64 	%rd36, %rd11, %rd30;
	ld.global.f32 	%f6, [%rd36];
	sub.f32 	%f7, %f5, %f6;
	mul.wide.s32 	%rd37, %r51, 4;
	add.s64 	%rd38, %rd10, %rd37;
	ld.global.f32 	%f8, [%rd38];
	add.s64 	%rd39, %rd10, %rd30;
	ld.global.f32 	%f9, [%rd39];
	sub.f32 	%f10, %f8, %f9;
	sub.f32 	%f11, %f7, %f10;
	add.s64 	%rd40, %rd9, %rd30;
	ld.global.f32 	%f12, [%rd40];
	mul.f32 	%f13, %f137, %f12;
	sub.f32 	%f14, %f11, %f13;
	mul.f32 	%f15, %f4, %f14;
	fma.rn.f32 	%f16, %f2, %f3, %f15;
	st.global.f32 	[%rd32], %f16;
	add.s64 	%rd41, %rd8, %rd30;
	ld.global.f32 	%f17, [%rd41];
	cvta.to.global.u64 	%rd42, %rd97;
	add.s64 	%rd43, %rd42, %rd30;
	ld.global.f32 	%f18, [%rd43];
	add.s64 	%rd44, %rd7, %rd30;
	ld.global.f32 	%f19, [%rd44];
	ld.global.f32 	%f20, [%rd39+4];
	ld.global.f32 	%f21, [%rd39];
	sub.f32 	%f22, %f20, %f21;
	add.s64 	%rd45, %rd6, %rd34;
	ld.global.f32 	%f23, [%rd45];
	add.s64 	%rd46, %rd6, %rd30;
	ld.global.f32 	%f24, [%rd46];
	sub.f32 	%f25, %f23, %f24;
	sub.f32 	%f26, %f22, %f25;
	add.s64 	%rd47, %rd5, %rd30;
	ld.global.f32 	%f27, [%rd47];
	mul.f32 	%f28, %f137, %f27;
	sub.f32 	%f29, %f26, %f28;
	mul.f32 	%f30, %f19, %f29;
	fma.rn.f32 	%f31, %f17, %f18, %f30;
	st.global.f32 	[%rd43], %f31;
	add.s64 	%rd48, %rd4, %rd30;
	ld.global.f32 	%f32, [%rd48];
	add.s64 	%rd49, %rd3, %rd30;
	ld.global.f32 	%f33, [%rd49];
	add.s64 	%rd50, %rd2, %rd30;
	ld.global.f32 	%f34, [%rd50];
	add.s64 	%rd52, %rd46, %rd51;
	ld.global.f32 	%f35, [%rd52];
	ld.global.f32 	%f36, [%rd46];
	sub.f32 	%f37, %f35, %f36;
	ld.global.f32 	%f38, [%rd36+4];
	ld.global.f32 	%f39, [%rd36];
	sub.f32 	%f40, %f38, %f39;
	sub.f32 	%f41, %f37, %f40;
	add.s64 	%rd53, %rd1, %rd30;
	ld.global.f32 	%f42, [%rd53];
	mul.f32 	%f43, %f137, %f42;
	sub.f32 	%f44, %f41, %f43;
	mul.f32 	%f45, %f34, %f44;
	fma.rn.f32 	%f46, %f32, %f33, %f45;
	st.global.f32 	[%rd49], %f46;
	add.s64 	%rd55, %rd31, %rd54;
	ld.global.f32 	%f47, [%rd55];
	add.s64 	%rd56, %rd32, %rd54;
	ld.global.f32 	%f48, [%rd56];
	add.s64 	%rd57, %rd33, %rd54;
	ld.global.f32 	%f49, [%rd57];
	add.s64 	%rd58, %rd35, %rd54;
	ld.global.f32 	%f50, [%rd58];
	ld.global.f32 	%f51, [%rd35];
	sub.f32 	%f52, %f50, %f51;
	add.s64 	%rd59, %rd38, %rd54;
	ld.global.f32 	%f53, [%rd59];
	add.s64 	%rd60, %rd39, %rd54;
	ld.global.f32 	%f54, [%rd60];
	sub.f32 	%f55, %f53, %f54;
	sub.f32 	%f56, %f52, %f55;
	add.s64 	%rd61, %rd40, %rd54;
	ld.global.f32 	%f57, [%rd61];
	mul.f32 	%f58, %f137, %f57;
	sub.f32 	%f59, %f56, %f58;
	mul.f32 	%f60, %f49, %f59;
	fma.rn.f32 	%f61, %f47, %f48, %f60;
	st.global.f32 	[%rd56], %f61;
	add.s64 	%rd62, %rd41, %rd54;
	ld.global.f32 	%f62, [%rd62];
	add.s64 	%rd63, %rd43, %rd54;
	ld.global.f32 	%f63, [%rd63];
	add.s64 	%rd64, %rd44, %rd54;
	ld.global.f32 	%f64, [%rd64];
	ld.global.f32 	%f65, [%rd60+4];
	ld.global.f32 	%f66, [%rd60];
	sub.f32 	%f67, %f65, %f66;
	add.s64 	%rd65, %rd45, %rd54;
	ld.global.f32 	%f68, [%rd65];
	ld.global.f32 	%f69, [%rd45];
	sub.f32 	%f70, %f68, %f69;
	sub.f32 	%f71, %f67, %f70;
	add.s64 	%rd66, %rd47, %rd54;
	ld.global.f32 	%f72, [%rd66];
	mul.f32 	%f73, %f137, %f72;
	sub.f32 	%f74, %f71, %f73;
	mul.f32 	%f75, %f64, %f74;
	fma.rn.f32 	%f76, %f62, %f63, %f75;
	st.global.f32 	[%rd63], %f76;
	add.s64 	%rd67, %rd48, %rd54;
	ld.global.f32 	%f77, [%rd67];
	add.s64 	%rd68, %rd49, %rd54;
	ld.global.f32 	%f78, [%rd68];
	add.s64 	%rd69, %rd50, %rd54;
	ld.global.f32 	%f79, [%rd69];
	add.s64 	%rd70, %rd45, %rd51;
	ld.global.f32 	%f80, [%rd70];
	ld.global.f32 	%f81, [%rd45];
	sub.f32 	%f82, %f80, %f81;
	ld.global.f32 	%f83, [%rd35+4];
	ld.global.f32 	%f84, [%rd35];
	sub.f32 	%f85, %f83, %f84;
	sub.f32 	%f86, %f82, %f85;
	add.s64 	%rd71, %rd53, %rd54;
	ld.global.f32 	%f87, [%rd71];
	mul.f32 	%f88, %f137, %f87;
	sub.f32 	%f89, %f86, %f88;
	mul.f32 	%f90, %f79, %f89;
	fma.rn.f32 	%f91, %f77, %f78, %f90;
	st.global.f32 	[%rd68], %f91;
	add.s32 	%r55, %r55, 2;
	add.s32 	%r54, %r54, 2;
	shl.b32 	%r45, %r5, 1;
	add.s32 	%r53, %r53, %r45;
	add.s32 	%r52, %r52, %r45;
	add.s32 	%r51, %r51, %r45;
	setp.ne.s32 	%p11, %r55, -2;
	@%p11 bra 	$L__BB1_3;
	add.s32 	%r56, %r54, -1;
$L__BB1_5:
	and.b32  	%r46, %r24, 1;
	setp.eq.b32 	%p12, %r46, 1;
	not.pred 	%p13, %p12;
	@%p13 bra 	$L__BB1_7;
	ld.param.f32 	%f138, [_Z13updateH_2DmapPfS_S_S_S_S_S_S_S_S_S_S_S_S_S_fiii_param_15];
	ld.param.u64 	%rd100, [_Z13updateH_2DmapPfS_S_S_S_S_S_S_S_S_S_S_S_S_S_fiii_param_6];
	ld.param.u64 	%rd98, [_Z13updateH_2DmapPfS_S_S_S_S_S_S_S_S_S_S_S_S_S_fiii_param_4];
	mad.lo.s32 	%r47, %r25, %r33, %r30;
	mad.lo.s32 	%r48, %r56, %r5, %r47;
	cvta.to.global.u64 	%rd72, %rd100;
	mul.wide.s32 	%rd73, %r48, 4;
	add.s64 	%rd74, %rd72, %rd73;
	ld.global.f32 	%f92, [%rd74];
	add.s64 	%rd75, %rd13, %rd73;
	ld.global.f32 	%f93, [%rd75];
	add.s64 	%rd76, %rd12, %rd73;
	ld.global.f32 	%f94, [%rd76];
	add.s32 	%r49, %r48, %r5;
	mul.wide.s32 	%rd77, %r49, 4;
	add.s64 	%rd78, %rd11, %rd77;
	ld.global.f32 	%f95, [%rd78];
	add.s64 	%rd79, %rd11, %rd73;
	ld.global.f32 	%f96, [%rd79];
	sub.f32 	%f97, %f95, %f96;
	add.s32 	%r50, %r48, %r25;
	mul.wide.s32 	%rd80, %r50, 4;
	add.s64 	%rd81, %rd10, %rd80;
	ld.global.f32 	%f98, [%rd81];
	add.s64 	%rd82, %rd10, %rd73;
	ld.global.f32 	%f99, [%rd82];
	sub.f32 	%f100, %f98, %f99;
	sub.f32 	%f101, %f97, %f100;
	add.s64 	%rd83, %rd9, %rd73;
	ld.global.f32 	%f102, [%rd83];
	mul.f32 	%f103, %f138, %f102;
	sub.f32 	%f104, %f101, %f103;
	mul.f32 	%f105, %f94, %f104;
	fma.rn.f32 	%f106, %f92, %f93, %f105;
	st.global.f32 	[%rd75], %f106;
	add.s64 	%rd84, %rd8, %rd73;
	ld.global.f32 	%f107, [%rd84];
	cvta.to.global.u64 	%rd85, %rd98;
	add.s64 	%rd86, %rd85, %rd73;
	ld.global.f32 	%f108, [%rd86];
	add.s64 	%rd87, %rd7, %rd73;
	ld.global.f32 	%f109, [%rd87];
	ld.global.f32 	%f110, [%rd82+4];
	ld.global.f32 	%f111, [%rd82];
	sub.f32 	%f112, %f110, %f111;
	add.s64 	%rd88, %rd6, %rd77;
	ld.global.f32 	%f113, [%rd88];
	add.s64 	%rd89, %rd6, %rd73;
	ld.global.f32 	%f114, [%rd89];
	sub.f32 	%f115, %f113, %f114;
	sub.f32 	%f116, %f112, %f115;
	add.s64 	%rd90, %rd5, %rd73;
	ld.global.f32 	%f117, [%rd90];
	mul.f32 	%f118, %f138, %f117;
	sub.f32 	%f119, %f116, %f118;
	mul.f32 	%f120, %f109, %f119;
	fma.rn.f32 	%f121, %f107, %f108, %f120;
	st.global.f32 	[%rd86], %f121;
	add.s64 	%rd91, %rd4, %rd73;
	ld.global.f32 	%f122, [%rd91];
	add.s64 	%rd92, %rd3, %rd73;
	ld.global.f32 	%f123, [%rd92];
	add.s64 	%rd93, %rd2, %rd73;
	ld.global.f32 	%f124, [%rd93];
	mul.wide.s32 	%rd94, %r25, 4;
	add.s64 	%rd95, %rd89, %rd94;
	ld.global.f32 	%f125, [%rd95];
	ld.global.f32 	%f126, [%rd89];
	sub.f32 	%f127, %f125, %f126;
	ld.global.f32 	%f128, [%rd79+4];
	ld.global.f32 	%f129, [%rd79];
	sub.f32 	%f130, %f128, %f129;
	sub.f32 	%f131, %f127, %f130;
	add.s64 	%rd96, %rd1, %rd73;
	ld.global.f32 	%f132, [%rd96];
	mul.f32 	%f133, %f138, %f132;
	sub.f32 	%f134, %f131, %f133;
	mul.f32 	%f135, %f124, %f134;
	fma.rn.f32 	%f136, %f122, %f123, %f135;
	st.global.f32 	[%rd92], %f136;
$L__BB1_7:
	ret;

}
	// .globl	_Z13updateE_3DmapPfS_S_S_S_S_S_S_S_S_S_S_S_S_S_fiii
.visible .entry _Z13updateE_3DmapPfS_S_S_S_S_S_S_S_S_S_S_S_S_S_fiii(
	.param .u64 .ptr .align 1 _Z13updateE_3DmapPfS_S_S_S_S_S_S_S_S_S_S_S_S_S_fiii_param_0,
	.param .u64 .ptr .align 1 _Z13updateE_3DmapPfS_S_S_S_S_S_S_S_S_S_S_S_S_S_fiii_param_1,
	.param .u64 .ptr .align 1 _Z13updateE_3DmapPfS_S_S_S_S_S_S_S_S_S_S_S_S_S_fiii_param_2,
	.param .u64 .ptr .align 1 _Z13updateE_3DmapPfS_S_S_S_S_S_S_S_S_S_S_S_S_S_fiii_param_3,
	.param .u64 .ptr .align 1 _Z13updateE_3DmapPfS_S_S_S_S_S_S_S_S_S_S_S_S_S_fiii_param_4,
	.param .u64 .ptr .align 1 _Z13updateE_3DmapPfS_S_S_S_S_S_S_S_S_S_S_S_S_S_fiii_param_5,
	.param .u64 .ptr .align 1 _Z13updateE_3DmapPfS_S_S_S_S_S_S_S_S_S_S_S_S_S_fiii_param_6,
	.param .u64 .ptr .align 1 _Z13updateE_3DmapPfS_S_S_S_S_S_S_S_S_S_S_S_S_S_fiii_param_7,
	.param .u64 .ptr .align 1 _Z13updateE_3DmapPfS_S_S_S_S_S_S_S_S_S_S_S_S_S_fiii_param_8,
	.param .u64 .ptr .align 1 _Z13updateE_3DmapPfS_S_S_S_S_S_S_S_S_S_S_S_S_S_fiii_param_9,
	.param .u64 .ptr .align 1 _Z13updateE_3DmapPfS_S_S_S_S_S_S_S_S_S_S_S_S_S_fiii_param_10,
	.param .u64 .ptr .align 1 _Z13updateE_3DmapPfS_S_S_S_S_S_S_S_S_S_S_S_S_S_fiii_param_11,
	.param .u64 .ptr .align 1 _Z13updateE_3DmapPfS_S_S_S_S_S_S_S_S_S_S_S_S_S_fiii_param_12,
	.param .u64 .ptr .align 1 _Z13updateE_3DmapPfS_S_S_S_S_S_S_S_S_S_S_S_S_S_fiii_param_13,
	.param .u64 .ptr .align 1 _Z13updateE_3DmapPfS_S_S_S_S_S_S_S_S_S_S_S_S_S_fiii_param_14,
	.param .f32 _Z13updateE_3DmapPfS_S_S_S_S_S_S_S_S_S_S_S_S_S_fiii_param_15,
	.param .u32 _Z13updateE_3DmapPfS_S_S_S_S_S_S_S_S_S_S_S_S_S_fiii_param_16,
	.param .u32 _Z13updateE_3DmapPfS_S_S_S_S_S_S_S_S_S_S_S_S_S_fiii_param_17,
	.param .u32 _Z13updateE_3DmapPfS_S_S_S_S_S_S_S_S_S_S_S_S_S_fiii_param_18
)
{
	.reg .pred 	%p<15>;
	.reg .b32 	%r<26>;
	.reg .b32 	%f<47>;
	.reg .b64 	%rd<57>;

	ld.param.u64 	%rd2, [_Z13updateE_3DmapPfS_S_S_S_S_S_S_S_S_S_S_S_S_S_fiii_param_1];
	ld.param.u64 	%rd4, [_Z13updateE_3DmapPfS_S_S_S_S_S_S_S_S_S_S_S_S_S_fiii_param_3];
	ld.param.u64 	%rd5, [_Z13updateE_3DmapPfS_S_S_S_S_S_S_S_S_S_S_S_S_S_fiii_param_4];
	ld.param.u64 	%rd6, [_Z13updateE_3DmapPfS_S_S_S_S_S_S_S_S_S_S_S_S_S_fiii_param_5];
	ld.param.u64 	%rd8, [_Z13updateE_3DmapPfS_S_S_S_S_S_S_S_S_S_S_S_S_S_fiii_param_7];
	ld.param.u64 	%rd9, [_Z13updateE_3DmapPfS_S_S_S_S_S_S_S_S_S_S_S_S_S_fiii_param_8];
	ld.param.u64 	%rd10, [_Z13updateE_3DmapPfS_S_S_S_S_S_S_S_S_S_S_S_S_S_fiii_param_9];
	ld.param.u64 	%rd11, [_Z13updateE_3DmapPfS_S_S_S_S_S_S_S_S_S_S_S_S_S_fiii_param_10];
	ld.param.u64 	%rd12, [_Z13updateE_3DmapPfS_S_S_S_S_S_S_S_S_S_S_S_S_S_fiii_param_11];
	ld.param.u64 	%rd13, [_Z13updateE_3DmapPfS_S_S_S_S_S_S_S_S_S_S_S_S_S_fiii_param_12];
	ld.param.u64 	%rd14, [_Z13updateE_3DmapPfS_S_S_S_S_S_S_S_S_S_S_S_S_S_fiii_param_13];
	ld.param.f32 	%f1, [_Z13updateE_3DmapPfS_S_S_S_S_S_S_S_S_S_S_S_S_S_fiii_param_15];
	ld.param.u32 	%r7, [_Z13updateE_3DmapPfS_S_S_S_S_S_S_S_S_S_S_S_S_S_fiii_param_16];
	ld.param.u32 	%r5, [_Z13updateE_3DmapPfS_S_S_S_S_S_S_S_S_S_S_S_S_S_fiii_param_17];
	ld.param.u32 	%r6, [_Z13updateE_3DmapPfS_S_S_S_S_S_S_S_S_S_S_S_S_S_fiii_param_18];
	mov.u32 	%r8, %ctaid.x;
	mov.u32 	%r9, %ntid.x;
	mov.u32 	%r10, %tid.x;
	mad.lo.s32 	%r11, %r8, %r9, %r10;
	mov.u32 	%r12, %ctaid.y;
	mov.u32 	%r13, %ntid.y;
	mov.u32 	%r14, %tid.y;
	mad.lo.s32 	%r2, %r12, %r13, %r14;
	mov.u32 	%r15, %ctaid.z;
	mov.u32 	%r16, %ntid.z;
	mov.u32 	%r17, %tid.z;
	mad.lo.s32 	%r3, %r15, %r16, %r17;
	setp.eq.s32 	%p4, %r11, 0;
	add.s32 	%r18, %r7, -1;
	setp.ge.u32 	%p5, %r11, %r18;
	setp.eq.s32 	%p6, %r2, 0;
	or.pred  	%p7, %p4, %p6;
	mov.pred 	%p14, 0;
	or.pred  	%p8, %p7, %p5;
	@%p8 bra 	$L__BB2_2;
	add.s32 	%r19, %r5, -1;
	setp.lt.u32 	%p14, %r2, %r19;
$L__BB2_2:
	setp.eq.s32 	%p9, %r3, 0;
	not.pred 	%p10, %p14;
	or.pred  	%p11, %p10, %p9;
	add.s32 	%r20, %r6, -1;
	setp.ge.u32 	%p12, %r3, %r20;
	or.pred  	%p13, %p11, %p12;
	@%p13 bra 	$L__BB2_4;
	ld.param.u64 	%rd56, [_Z13updateE_3DmapPfS_S_S_S_S_S_S_S_S_S_S_S_S_S_fiii_param_14];
	ld.param.u64 	%rd55, [_Z13updateE_3DmapPfS_S_S_S_S_S_S_S_S_S_S_S_S_S_fiii_param_6];
	ld.param.u64 	%rd54, [_Z13updateE_3DmapPfS_S_S_S_S_S_S_S_S_S_S_S_S_S_fiii_param_2];
	ld.param.u64 	%rd53, [_Z13updateE_3DmapPfS_S_S_S_S_S_S_S_S_S_S_S_S_S_fiii_param_0];
	cvta.to.global.u64 	%rd16, %rd4;
	cvta.to.global.u64 	%rd17, %rd5;
	cvta.to.global.u64 	%rd18, %rd6;
	mad.lo.s32 	%r21, %r7, %r2, %r11;
	mul.lo.s32 	%r22, %r5, %r7;
	mad.lo.s32 	%r23, %r22, %r3, %r21;
	cvta.to.global.u64 	%rd19, %rd55;
	mul.wide.s32 	%rd20, %r23, 4;
	add.s64 	%rd21, %rd19, %rd20;
	ld.global.f32 	%f2, [%rd21];
	cvta.to.global.u64 	%rd22, %rd53;
	add.s64 	%rd23, %rd22, %rd20;
	ld.global.f32 	%f3, [%rd23];
	cvta.to.global.u64 	%rd24, %rd8;
	add.s64 	%rd25, %rd24, %rd20;
	ld.global.f32 	%f4, [%rd25];
	add.s64 	%rd26, %rd18, %rd20;
	ld.global.f32 	%f5, [%rd26];
	sub.s32 	%r24, %r23, %r7;
	mul.wide.s32 	%rd27, %r24, 4;
	add.s64 	%rd28, %rd18, %rd27;
	ld.global.f32 	%f6, [%rd28];
	sub.f32 	%f7, %f5, %f6;
	add.s64 	%rd29, %rd17, %rd20;
	ld.global.f32 	%f8, [%rd29];
	sub.s32 	%r25, %r23, %r22;
	mul.wide.s32 	%rd30, %r25, 4;
	add.s64 	%rd31, %rd17, %rd30;
	ld.global.f32 	%f9, [%rd31];
	sub.f32 	%f10, %f8, %f9;
	sub.f32 	%f11, %f7, %f10;
	cvta.to.global.u64 	%rd32, %rd13;
	add.s64 	%rd33, %rd32, %rd20;
	ld.global.f32 	%f12, [%rd33];
	mul.f32 	%f13, %f1, %f12;
	sub.f32 	%f14, %f11, %f13;
	mul.f32 	%f15, %f4, %f14;
	fma.rn.f32 	%f16, %f2, %f3, %f15;
	st.global.f32 	[%rd23], %f16;
	cvta.to.global.u64 	%rd34, %rd9;
	add.s64 	%rd35, %rd34, %rd20;
	ld.global.f32 	%f17, [%rd35];
	cvta.to.global.u64 	%rd36, %rd2;
	add.s64 	%rd37, %rd36, %rd20;
	ld.global.f32 	%f18, [%rd37];
	cvta.to.global.u64 	%rd38, %rd10;
	add.s64 	%rd39, %rd38, %rd20;
	ld.global.f32 	%f19, [%rd39];
	add.s64 	%rd40, %rd16, %rd20;
	ld.global.f32 	%f20, [%rd40];
	add.s64 	%rd41, %rd16, %rd30;
	ld.global.f32 	%f21, [%rd41];
	sub.f32 	%f22, %f20, %f21;
	ld.global.f32 	%f23, [%rd26];
	ld.global.f32 	%f24, [%rd26+-4];
	sub.f32 	%f25, %f23, %f24;
	sub.f32 	%f26, %f22, %f25;
	cvta.to.global.u64 	%rd42, %rd14;
	add.s64 	%rd43, %rd42, %rd20;
	ld.global.f32 	%f27, [%rd43];
	mul.f32 	%f28, %f1, %f27;
	sub.f32 	%f29, %f26, %f28;
	mul.f32 	%f30, %f19, %f29;
	fma.rn.f32 	%f31, %f17, %f18, %f30;
	st.global.f32 	[%rd37], %f31;
	cvta.to.global.u64 	%rd44, %rd11;
	add.s64 	%rd45, %rd44, %rd20;
	ld.global.f32 	%f32, [%rd45];
	cvta.to.global.u64 	%rd46, %rd54;
	add.s64 	%rd47, %rd46, %rd20;
	ld.global.f32 	%f33, [%rd47];
	cvta.to.global.u64 	%rd48, %rd12;
	add.s64 	%rd49, %rd48, %rd20;
	ld.global.f32 	%f34, [%rd49];
	ld.global.f32 	%f35, [%rd29];
	ld.global.f32 	%f36, [%rd29+-4];
	sub.f32 	%f37, %f35, %f36;
	ld.global.f32 	%f38, [%rd40];
	add.s64 	%rd50, %rd16, %rd27;
	ld.global.f32 	%f39, [%rd50];
	sub.f32 	%f40, %f38, %f39;
	sub.f32 	%f41, %f37, %f40;
	cvta.to.global.u64 	%rd51, %rd56;
	add.s64 	%rd52, %rd51, %rd20;
	ld.global.f32 	%f42, [%rd52];
	mul.f32 	%f43, %f1, %f42;
	sub.f32 	%f44, %f41, %f43;
	mul.f32 	%f45, %f34, %f44;
	fma.rn.f32 	%f46, %f32, %f33, %f45;
	st.global.f32 	[%rd47], %f46;
$L__BB2_4:
	ret;

}
	// .globl	_Z13updateH_3DmapPfS_S_S_S_S_S_S_S_S_S_S_S_S_S_fiii
.visible .entry _Z13updateH_3DmapPfS_S_S_S_S_S_S_S_S_S_S_S_S_S_fiii(
	.param .u64 .ptr .align 1 _Z13updateH_3DmapPfS_S_S_S_S_S_S_S_S_S_S_S_S_S_fiii_param_0,
	.param .u64 .ptr .align 1 _Z13updateH_3DmapPfS_S_S_S_S_S_S_S_S_S_S_S_S_S_fiii_param_1,
	.param .u64 .ptr .align 1 _Z13updateH_3DmapPfS_S_S_S_S_S_S_S_S_S_S_S_S_S_fiii_param_2,
	.param .u64 .ptr .align 1 _Z13updateH_3DmapPfS_S_S_S_S_S_S_S_S_S_S_S_S_S_fiii_param_3,
	.param .u64 .ptr .align 1 _Z13updateH_3DmapPfS_S_S_S_S_S_S_S_S_S_S_S_S_S_fiii_param_4,
	.param .u64 .ptr .align 1 _Z13updateH_3DmapPfS_S_S_S_S_S_S_S_S_S_S_S_S_S_fiii_param_5,
	.param .u64 .ptr .align 1 _Z13updateH_3DmapPfS_S_S_S_S_S_S_S_S_S_S_S_S_S_fiii_param_6,
	.param .u64 .ptr .align 1 _Z13updateH_3DmapPfS_S_S_S_S_S_S_S_S_S_S_S_S_S_fiii_param_7,
	.param .u64 .ptr .align 1 _Z13updateH_3DmapPfS_S_S_S_S_S_S_S_S_S_S_S_S_S_fiii_param_8,
	.param .u64 .ptr .align 1 _Z13updateH_3DmapPfS_S_S_S_S_S_S_S_S_S_S_S_S_S_fiii_param_9,
	.param .u64 .ptr .align 1 _Z13updateH_3DmapPfS_S_S_S_S_S_S_S_S_S_S_S_S_S_fiii_param_10,
	.param .u64 .ptr .align 1 _Z13updateH_3DmapPfS_S_S_S_S_S_S_S_S_S_S_S_S_S_fiii_param_11,
	.param .u64 .ptr .align 1 _Z13updateH_3DmapPfS_S_S_S_S_S_S_S_S_S_S_S_S_S_fiii_param_12,
	.param .u64 .ptr .align 1 _Z13updateH_3DmapPfS_S_S_S_S_S_S_S_S_S_S_S_S_S_fiii_param_13,
	.param .u64 .ptr .align 1 _Z13updateH_3DmapPfS_S_S_S_S_S_S_S_S_S_S_S_S_S_fiii_param_14,
	.param .f32 _Z13updateH_3DmapPfS_S_S_S_S_S_S_S_S_S_S_S_S_S_fiii_param_15,
	.param .u32 _Z13updateH_3DmapPfS_S_S_S_S_S_S_S_S_S_S_S_S_S_fiii_param_16,
	.param .u32 _Z13updateH_3DmapPfS_S_S_S_S_S_S_S_S_S_S_S_S_S_fiii_param_17,
	.param .u32 _Z13updateH_3DmapPfS_S_S_S_S_S_S_S_S_S_S_S_S_S_fiii_param_18
)
{
	.reg .pred 	%p<15>;
	.reg .b32 	%r<26>;
	.reg .b32 	%f<47>;
	.reg .b64 	%rd<56>;

	ld.param.u64 	%rd2, [_Z13updateH_3DmapPfS_S_S_S_S_S_S_S_S_S_S_S_S_S_fiii_param_1];
	ld.param.u64 	%rd4, [_Z13updateH_3DmapPfS_S_S_S_S_S_S_S_S_S_S_S_S_S_fiii_param_3];
	ld.param.u64 	%rd5, [_Z13updateH_3DmapPfS_S_S_S_S_S_S_S_S_S_S_S_S_S_fiii_param_4];
	ld.param.u64 	%rd6, [_Z13updateH_3DmapPfS_S_S_S_S_S_S_S_S_S_S_S_S_S_fiii_param_5];
	ld.param.u64 	%rd7, [_Z13updateH_3DmapPfS_S_S_S_S_S_S_S_S_S_S_S_S_S_fiii_param_6];
	ld.param.u64 	%rd8, [_Z13updateH_3DmapPfS_S_S_S_S_S_S_S_S_S_S_S_S_S_fiii_param_7];
	ld.param.u64 	%rd9, [_Z13updateH_3DmapPfS_S_S_S_S_S_S_S_S_S_S_S_S_S_fiii_param_8];
	ld.param.u64 	%rd10, [_Z13updateH_3DmapPfS_S_S_S_S_S_S_S_S_S_S_S_S_S_fiii_param_9];
	ld.param.u64 	%rd11, [_Z13updateH_3DmapPfS_S_S_S_S_S_S_S_S_S_S_S_S_S_fiii_param_10];
	ld.param.u64 	%rd12, [_Z13updateH_3DmapPfS_S_S_S_S_S_S_S_S_S_S_S_S_S_fiii_param_11];
	ld.param.u64 	%rd13, [_Z13updateH_3DmapPfS_S_S_S_S_S_S_S_S_S_S_S_S_S_fiii_param_12];
	ld.param.u64 	%rd14, [_Z13updateH_3DmapPfS_S_S_S_S_S_S_S_S_S_S_S_S_S_fiii_param_13];
	ld.param.u64 	%rd15, [_Z13updateH_3DmapPfS_S_S_S_S_S_S_S_S_S_S_S_S_S_fiii_param_14];
	ld.param.f32 	%f1, [_Z13updateH_3DmapPfS_S_S_S_S_S_S_S_S_S_S_S_S_S_fiii_param_15];
	ld.param.u32 	%r7, [_Z13updateH_3DmapPfS_S_S_S_S_S_S_S_S_S_S_S_S_S_fiii_param_16];
	ld.param.u32 	%r5, [_Z13updateH_3DmapPfS_S_S_S_S_S_S_S_S_S_S_S_S_S_fiii_param_17];
	ld.param.u32 	%r6, [_Z13updateH_3DmapPfS_S_S_S_S_S_S_S_S_S_S_S_S_S_fiii_param_18];
	mov.u32 	%r8, %ctaid.x;
	mov.u32 	%r9, %ntid.x;
	mov.u32 	%r10, %tid.x;
	mad.lo.s32 	%r11, %r8, %r9, %r10;
	mov.u32 	%r12, %ctaid.y;
	mov.u32 	%r13, %ntid.y;
	mov.u32 	%r14, %tid.y;
	mad.lo.s32 	%r2, %r12, %r13, %r14;
	mov.u32 	%r15, %ctaid.z;
	mov.u32 	%r16, %ntid.z;
	mov.u32 	%r17, %tid.z;
	mad.lo.s32 	%r3, %r15, %r16, %r17;
	setp.eq.s32 	%p4, %r11, 0;
	add.s32 	%r18, %r7, -1;
	setp.ge.u32 	%p5, %r11, %r18;
	setp.eq.s32 	%p6, %r2, 0;
	or.pred  	%p7, %p4, %p6;
	mov.pred 	%p14, 0;
	or.pred  	%p8, %p7, %p5;
	@%p8 bra 	$L__BB3_2;
	add.s32 	%r19, %r5, -1;
	setp.lt.u32 	%p14, %r2, %r19;
$L__BB3_2:
	setp.eq.s32 	%p9, %r3, 0;
	not.pred 	%p10, %p14;
	or.pred  	%p11, %p10, %p9;
	add.s32 	%r20, %r6, -1;
	setp.ge.u32 	%p12, %r3, %r20;
	or.pred  	%p13, %p11, %p12;
	@%p13 bra 	$L__BB3_4;
	ld.param.u64 	%rd55, [_Z13updateH_3DmapPfS_S_S_S_S_S_S_S_S_S_S_S_S_S_fiii_param_2];
	ld.param.u64 	%rd54, [_Z13updateH_3DmapPfS_S_S_S_S_S_S_S_S_S_S_S_S_S_fiii_param_0];
	cvta.to.global.u64 	%rd16, %rd54;
	cvta.to.global.u64 	%rd17, %rd55;
	cvta.to.global.u64 	%rd18, %rd2;
	mad.lo.s32 	%r21, %r7, %r2, %r11;
	mul.lo.s32 	%r22, %r5, %r7;
	mad.lo.s32 	%r23, %r22, %r3, %r21;
	cvta.to.global.u64 	%rd19, %rd7;
	mul.wide.s32 	%rd20, %r23, 4;
	add.s64 	%rd21, %rd19, %rd20;
	ld.global.f32 	%f2, [%rd21];
	cvta.to.global.u64 	%rd22, %rd4;
	add.s64 	%rd23, %rd22, %rd20;
	ld.global.f32 	%f3, [%rd23];
	cvta.to.global.u64 	%rd24, %rd8;
	add.s64 	%rd25, %rd24, %rd20;
	ld.global.f32 	%f4, [%rd25];
	add.s32 	%r24, %r23, %r22;
	mul.wide.s32 	%rd26, %r24, 4;
	add.s64 	%rd27, %rd18, %rd26;
	ld.global.f32 	%f5, [%rd27];
	add.s64 	%rd28, %rd18, %rd20;
	ld.global.f32 	%f6, [%rd28];
	sub.f32 	%f7, %f5, %f6;
	add.s32 	%r25, %r23, %r7;
	mul.wide.s32 	%rd29, %r25, 4;
	add.s64 	%rd30, %rd17, %rd29;
	ld.global.f32 	%f8, [%rd30];
	add.s64 	%rd31, %rd17, %rd20;
	ld.global.f32 	%f9, [%rd31];
	sub.f32 	%f10, %f8, %f9;
	sub.f32 	%f11, %f7, %f10;
	cvta.to.global.u64 	%rd32, %rd13;
	add.s64 	%rd33, %rd32, %rd20;
	ld.global.f32 	%f12, [%rd33];
	mul.f32 	%f13, %f1, %f12;
	sub.f32 	%f14, %f11, %f13;
	mul.f32 	%f15, %f4, %f14;
	fma.rn.f32 	%f16, %f2, %f3, %f15;
	st.global.f32 	[%rd23], %f16;
	cvta.to.global.u64 	%rd34, %rd9;
	add.s64 	%rd35, %rd34, %rd20;
	ld.global.f32 	%f17, [%rd35];
	cvta.to.global.u64 	%rd36, %rd5;
	add.s64 	%rd37, %rd36, %rd20;
	ld.global.f32 	%f18, [%rd37];
	cvta.to.global.u64 	%rd38, %rd10;
	add.s64 	%rd39, %rd38, %rd20;
	ld.global.f32 	%f19, [%rd39];
	ld.global.f32 	%f20, [%rd31+4];
	ld.global.f32 	%f21, [%rd31];
	sub.f32 	%f22, %f20, %f21;
	add.s64 	%rd40, %rd16, %rd26;
	ld.global.f32 	%f23, [%rd40];
	add.s64 	%rd41, %rd16, %rd20;
	ld.global.f32 	%f24, [%rd41];
	sub.f32 	%f25, %f23, %f24;
	sub.f32 	%f26, %f22, %f25;
	cvta.to.global.u64 	%rd42, %rd14;
	add.s64 	%rd43, %rd42, %rd20;
	ld.global.f32 	%f27, [%rd43];
	mul.f32 	%f28, %f1, %f27;
	sub.f32 	%f29, %f26, %f28;
	mul.f32 	%f30, %f19, %f29;
	fma.rn.f32 	%f31, %f17, %f18, %f30;
	st.global.f32 	[%rd37], %f31;
	cvta.to.global.u64 	%rd44, %rd11;
	add.s64 	%rd45, %rd44, %rd20;
	ld.global.f32 	%f32, [%rd45];
	cvta.to.global.u64 	%rd46, %rd6;
	add.s64 	%rd47, %rd46, %rd20;
	ld.global.f32 	%f33, [%rd47];
	cvta.to.global.u64 	%rd48, %rd12;
	add.s64 	%rd49, %rd48, %rd20;
	ld.global.f32 	%f34, [%rd49];
	mul.wide.s32 	%rd50, %r7, 4;
	add.s64 	%rd51, %rd41, %rd50;
	ld.global.f32 	%f35, [%rd51];
	ld.global.f32 	%f36, [%rd41];
	sub.f32 	%f37, %f35, %f36;
	ld.global.f32 	%f38, [%rd28+4];
	ld.global.f32 	%f39, [%rd28];
	sub.f32 	%f40, %f38, %f39;
	sub.f32 	%f41, %f37, %f40;
	cvta.to.global.u64 	%rd52, %rd15;
	add.s64 	%rd53, %rd52, %rd20;
	ld.global.f32 	%f42, [%rd53];
	mul.f32 	%f43, %f1, %f42;
	sub.f32 	%f44, %f41, %f43;
	mul.f32 	%f45, %f34, %f44;
	fma.rn.f32 	%f46, %f32, %f33, %f45;
	st.global.f32 	[%rd47], %f46;
$L__BB3_4:
	ret;

}
	// .globl	_Z17updateE_3Dmap_fixPfS_S_S_S_S_S_S_S_S_S_S_S_S_S_fiii
.visible .entry _Z17updateE_3Dmap_fixPfS_S_S_S_S_S_S_S_S_S_S_S_S_S_fiii(
	.param .u64 .ptr .align 1 _Z17updateE_3Dmap_fixPfS_S_S_S_S_S_S_S_S_S_S_S_S_S_fiii_param_0,
	.param .u64 .ptr .align 1 _Z17updateE_3Dmap_fixPfS_S_S_S_S_S_S_S_S_S_S_S_S_S_fiii_param_1,
	.param .u64 .ptr .align 1 _Z17updateE_3Dmap_fixPfS_S_S_S_S_S_S_S_S_S_S_S_S_S_fiii_param_2,
	.param .u64 .ptr .align 1 _Z17updateE_3Dmap_fixPfS_S_S_S_S_S_S_S_S_S_S_S_S_S_fiii_param_3,
	.param .u64 .ptr .align 1 _Z17updateE_3Dmap_fixPfS_S_S_S_S_S_S_S_S_S_S_S_S_S_fiii_param_4,
	.param .u64 .ptr .align 1 _Z17updateE_3Dmap_fixPfS_S_S_S_S_S_S_S_S_S_S_S_S_S_fiii_param_5,
	.param .u64 .ptr .align 1 _Z17updateE_3Dmap_fixPfS_S_S_S_S_S_S_S_S_S_S_S_S_S_fiii_param_6,
	.param .u64 .ptr .align 1 _Z17updateE_3Dmap_fixPfS_S_S_S_S_S_S_S_S_S_S_S_S_S_fiii_param_7,
	.param .u64 .ptr .align 1 _Z17updateE_3Dmap_fixPfS_S_S_S_S_S_S_S_S_S_S_S_S_S_fiii_param_8,
	.param .u64 .ptr .align 1 _Z17updateE_3Dmap_fixPfS_S_S_S_S_S_S_S_S_S_S_S_S_S_fiii_param_9,
	.param .u64 .ptr .align 1 _Z17updateE_3Dmap_fixPfS_S_S_S_S_S_S_S_S_S_S_S_S_S_fiii_param_10,
	.param .u64 .ptr .align 1 _Z17updateE_3Dmap_fixPfS_S_S_S_S_S_S_S_S_S_S_S_S_S_fiii_param_11,
	.param .u64 .ptr .align 1 _Z17updateE_3Dmap_fixPfS_S_S_S_S_S_S_S_S_S_S_S_S_S_fiii_param_12,
	.param .u64 .ptr .align 1 _Z17updateE_3Dmap_fixPfS_S_S_S_S_S_S_S_S_S_S_S_S_S_fiii_param_13,
	.param .u64 .ptr .align 1 _Z17updateE_3Dmap_fixPfS_S_S_S_S_S_S_S_S_S_S_S_S_S_fiii_param_14,
	.param .f32 _Z17updateE_3Dmap_fixPfS_S_S_S_S_S_S_S_S_S_S_S_S_S_fiii_param_15,
	.param .u32 _Z17updateE_3Dmap_fixPfS_S_S_S_S_S_S_S_S_S_S_S_S_S_fiii_param_16,
	.param .u32 _Z17updateE_3Dmap_fixPfS_S_S_S_S_S_S_S_S_S_S_S_S_S_fiii_param_17,
	.param .u32 _Z17updateE_3Dmap_fixPfS_S_S_S_S_S_S_S_S_S_S_S_S_S_fiii_param_18
)
{
	.reg .pred 	%p<15>;
	.reg .b32 	%r<23>;
	.reg .b32 	%f<47>;
	.reg .b64 	%rd<56>;

	ld.param.u64 	%rd2, [_Z17updateE_3Dmap_fixPfS_S_S_S_S_S_S_S_S_S_S_S_S_S_fiii_param_1];
	ld.param.u64 	%rd4, [_Z17updateE_3Dmap_fixPfS_S_S_S_S_S_S_S_S_S_S_S_S_S_fiii_param_3];
	ld.param.u64 	%rd5, [_Z17updateE_3Dmap_fixPfS_S_S_S_S_S_S_S_S_S_S_S_S_S_fiii_param_4];
	ld.param.u64 	%rd6, [_Z17updateE_3Dmap_fixPfS_S_S_S_S_S_S_S_S_S_S_S_S_S_fiii_param_5];
	ld.param.u64 	%rd8, [_Z17updateE_3Dmap_fixPfS_S_S_S_S_S_S_S_S_S_S_S_S_S_fiii_param_7];
	ld.param.u64 	%rd9, [_Z17updateE_3Dmap_fixPfS_S_S_S_S_S_S_S_S_S_S_S_S_S_fiii_param_8];
	ld.param.u64 	%rd10, [_Z17updateE_3Dmap_fixPfS_S_S_S_S_S_S_S_S_S_S_S_S_S_fiii_param_9];
	ld.param.u64 	%rd11, [_Z17updateE_3Dmap_fixPfS_S_S_S_S_S_S_S_S_S_S_S_S_S_fiii_param_10];
	ld.param.u64 	%rd12, [_Z17updateE_3Dmap_fixPfS_S_S_S_S_S_S_S_S_S_S_S_S_S_fiii_param_11];
	ld.param.u64 	%rd13, [_Z17updateE_3Dmap_fixPfS_S_S_S_S_S_S_S_S_S_S_S_S_S_fiii_param_12];
	ld.param.u64 	%rd14, [_Z17updateE_3Dmap_fixPfS_S_S_S_S_S_S_S_S_S_S_S_S_S_fiii_param_13];
	ld.param.u64 	%rd15, [_Z17updateE_3Dmap_fixPfS_S_S_S_S_S_S_S_S_S_S_S_S_S_fiii_param_14];
	ld.param.f32 	%f1, [_Z17updateE_3Dmap_fixPfS_S_S_S_S_S_S_S_S_S_S_S_S_S_fiii_param_15];
	ld.param.u32 	%r9, [_Z17updateE_3Dmap_fixPfS_S_S_S_S_S_S_S_S_S_S_S_S_S_fiii_param_16];
	ld.param.u32 	%r7, [_Z17updateE_3Dmap_fixPfS_S_S_S_S_S_S_S_S_S_S_S_S_S_fiii_param_17];
	ld.param.u32 	%r8, [_Z17updateE_3Dmap_fixPfS_S_S_S_S_S_S_S_S_S_S_S_S_S_fiii_param_18];
	mov.u32 	%r10, %ctaid.x;
	mov.u32 	%r11, %ntid.x;
	mov.u32 	%r12, %tid.x;
	mad.lo.s32 	%r1, %r10, %r11, %r12;
	rem.u32 	%r13, %r1, %r9;
	mul.lo.s32 	%r3, %r7, %r9;
	div.u32 	%r5, %r1, %r3;
	mul.lo.s32 	%r14, %r5, %r3;
	sub.s32 	%r15, %r1, %r14;
	div.u32 	%r4, %r15, %r9;
	setp.eq.s32 	%p4, %r13, 0;
	add.s32 	%r16, %r9, -1;
	setp.ge.u32 	%p5, %r13, %r16;
	or.pred  	%p6, %p4, %p5;
	setp.gt.u32 	%p7, %r9, %r15;
	mov.pred 	%p14, 0;
	or.pred  	%p8, %p6, %p7;
	@%p8 bra 	$L__BB4_2;
	add.s32 	%r17, %r7, -1;
	setp.lt.u32 	%p14, %r4, %r17;
$L__BB4_2:
	setp.gt.u32 	%p9, %r3, %r1;
	not.pred 	%p10, %p14;
	or.pred  	%p11, %p9, %p10;
	add.s32 	%r18, %r8, -1;
	setp.ge.u32 	%p12, %r5, %r18;
	or.pred  	%p13, %p11, %p12;
	@%p13 bra 	$L__BB4_4;
	ld.param.u64 	%rd55, [_Z17updateE_3Dmap_fixPfS_S_S_S_S_S_S_S_S_S_S_S_S_S_fiii_param_6];
	ld.param.u64 	%rd54, [_Z17updateE_3Dmap_fixPfS_S_S_S_S_S_S_S_S_S_S_S_S_S_fiii_param_2];
	ld.param.u64 	%rd53, [_Z17updateE_3Dmap_fixPfS_S_S_S_S_S_S_S_S_S_S_S_S_S_fiii_param_0];
	cvta.to.global.u64 	%rd16, %rd4;
	cvta.to.global.u64 	%rd17, %rd5;
	cvta.to.global.u64 	%rd18, %rd6;
	mad.lo.s32 	%r19, %r4, %r9, %r13;
	mad.lo.s32 	%r20, %r5, %r3, %r19;
	cvta.to.global.u64 	%rd19, %rd55;
	mul.wide.s32 	%rd20, %r20, 4;
	add.s64 	%rd21, %rd19, %rd20;
	ld.global.f32 	%f2, [%rd21];
	cvta.to.global.u64 	%rd22, %rd53;
	add.s64 	%rd23, %rd22, %rd20;
	ld.global.f32 	%f3, [%rd23];
	cvta.to.global.u64 	%rd24, %rd8;
	add.s64 	%rd25, %rd24, %rd20;
	ld.global.f32 	%f4, [%rd25];
	add.s64 	%rd26, %rd18, %rd20;
	ld.global.f32 	%f5, [%rd26];
	sub.s32 	%r21, %r20, %r9;
	mul.wide.s32 	%rd27, %r21, 4;
	add.s64 	%rd28, %rd18, %rd27;
	ld.global.f32 	%f6, [%rd28];
	sub.f32 	%f7, %f5, %f6;
	add.s64 	%rd29, %rd17, %rd20;
	ld.global.f32 	%f8, [%rd29];
	sub.s32 	%r22, %r20, %r3;
	mul.wide.s32 	%rd30, %r22, 4;
	add.s64 	%rd31, %rd17, %rd30;
	ld.global.f32 	%f9, [%rd31];
	sub.f32 	%f10, %f8, %f9;
	sub.f32 	%f11, %f7, %f10;
	cvta.to.global.u64 	%rd32, %rd13;
	add.s64 	%rd33, %rd32, %rd20;
	ld.global.f32 	%f12, [%rd33];
	mul.f32 	%f13, %f1, %f12;
	sub.f32 	%f14, %f11, %f13;
	mul.f32 	%f15, %f4, %f14;
	fma.rn.f32 	%f16, %f2, %f3, %f15;
	st.global.f32 	[%rd23], %f16;
	cvta.to.global.u64 	%rd34, %rd9;
	add.s64 	%rd35, %rd34, %rd20;
	ld.global.f32 	%f17, [%rd35];
	cvta.to.global.u64 	%rd36, %rd2;
	add.s64 	%rd37, %rd36, %rd20;
	ld.global.f32 	%f18, [%rd37];
	cvta.to.global.u64 	%rd38, %rd10;
	add.s64 	%rd39, %rd38, %rd20;
	ld.global.f32 	%f19, [%rd39];
	add.s64 	%rd40, %rd16, %rd20;
	ld.global.f32 	%f20, [%rd40];
	add.s64 	%rd41, %rd16, %rd30;
	ld.global.f32 	%f21, [%rd41];
	sub.f32 	%f22, %f20, %f21;
	ld.global.f32 	%f23, [%rd26];
	ld.global.f32 	%f24, [%rd26+-4];
	sub.f32 	%f25, %f23, %f24;
	sub.f32 	%f26, %f22, %f25;
	cvta.to.global.u64 	%rd42, %rd14;
	add.s64 	%rd43, %rd42, %rd20;
	ld.global.f32 	%f27, [%rd43];
	mul.f32 	%f28, %f1, %f27;
	sub.f32 	%f29, %f26, %f28;
	mul.f32 	%f30, %f19, %f29;
	fma.rn.f32 	%f31, %f17, %f18, %f30;
	st.global.f32 	[%rd37], %f31;
	cvta.to.global.u64 	%rd44, %rd11;
	add.s64 	%rd45, %rd44, %rd20;
	ld.global.f32 	%f32, [%rd45];
	cvta.to.global.u64 	%rd46, %rd54;
	add.s64 	%rd47, %rd46, %rd20;
	ld.global.f32 	%f33, [%rd47];
	cvta.to.global.u64 	%rd48, %rd12;
	add.s64 	%rd49, %rd48, %rd20;
	ld.global.f32 	%f34, [%rd49];
	ld.global.f32 	%f35, [%rd29];
	ld.global.f32 	%f36, [%rd29+-4];
	sub.f32 	%f37, %f35, %f36;
	ld.global.f32 	%f38, [%rd40];
	add.s64 	%rd50, %rd16, %rd27;
	ld.global.f32 	%f39, [%rd50];
	sub.f32 	%f40, %f38, %f39;
	sub.f32 	%f41, %f37, %f40;
	cvta.to.global.u64 	%rd51, %rd15;
	add.s64 	%rd52, %rd51, %rd20;
	ld.global.f32 	%f42, [%rd52];
	mul.f32 	%f43, %f1, %f42;
	sub.f32 	%f44, %f41, %f43;
	mul.f32 	%f45, %f34, %f44;
	fma.rn.f32 	%f46, %f32, %f33, %f45;
	st.global.f32 	[%rd47], %f46;
$L__BB4_4:
	ret;

}
	// .globl	_Z17updateH_3Dmap_fixPfS_S_S_S_S_S_S_S_S_S_S_S_S_S_fiii
.visible .entry _Z17updateH_3Dmap_fixPfS_S_S_S_S_S_S_S_S_S_S_S_S_S_fiii(
	.param .u64 .ptr .align 1 _Z17updateH_3Dmap_fixPfS_S_S_S_S_S_S_S_S_S_S_S_S_S_fiii_param_0,
	.param .u64 .ptr .align 1 _Z17updateH_3Dmap_fixPfS_S_S_S_S_S_S_S_S_S_S_S_S_S_fiii_param_1,
	.param .u64 .ptr .align 1 _Z17updateH_3Dmap_fixPfS_S_S_S_S_S_S_S_S_S_S_S_S_S_fiii_param_2,
	.param .u64 .ptr .align 1 _Z17updateH_3Dmap_fixPfS_S_S_S_S_S_S_S_S_S_S_S_S_S_fiii_param_3,
	.param .u64 .ptr .align 1 _Z17updateH_3Dmap_fixPfS_S_S_S_S_S_S_S_S_S_S_S_S_S_fiii_param_4,
	.param .u64 .ptr .align 1 _Z17updateH_3Dmap_fixPfS_S_S_S_S_S_S_S_S_S_S_S_S_S_fiii_param_5,
	.param .u64 .ptr .align 1 _Z17updateH_3Dmap_fixPfS_S_S_S_S_S_S_S_S_S_S_S_S_S_fiii_param_6,
	.param .u64 .ptr .align 1 _Z17updateH_3Dmap_fixPfS_S_S_S_S_S_S_S_S_S_S_S_S_S_fiii_param_7,
	.param .u64 .ptr .align 1 _Z17updateH_3Dmap_fixPfS_S_S_S_S_S_S_S_S_S_S_S_S_S_fiii_param_8,
	.param .u64 .ptr .align 1 _Z17updateH_3Dmap_fixPfS_S_S_S_S_S_S_S_S_S_S_S_S_S_fiii_param_9,
	.param .u64 .ptr .align 1 _Z17updateH_3Dmap_fixPfS_S_S_S_S_S_S_S_S_S_S_S_S_S_fiii_param_10,
	.param .u64 .ptr .align 1 _Z17updateH_3Dmap_fixPfS_S_S_S_S_S_S_S_S_S_S_S_S_S_fiii_param_11,
	.param .u64 .ptr .align 1 _Z17updateH_3Dmap_fixPfS_S_S_S_S_S_S_S_S_S_S_S_S_S_fiii_param_12,
	.param .u64 .ptr .align 1 _Z17updateH_3Dmap_fixPfS_S_S_S_S_S_S_S_S_S_S_S_S_S_fiii_param_13,
	.param .u64 .ptr .align 1 _Z17updateH_3Dmap_fixPfS_S_S_S_S_S_S_S_S_S_S_S_S_S_fiii_param_14,
	.param .f32 _Z17updateH_3Dmap_fixPfS_S_S_S_S_S_S_S_S_S_S_S_S_S_fiii_param_15,
	.param .u32 _Z17updateH_3Dmap_fixPfS_S_S_S_S_S_S_S_S_S_S_S_S_S_fiii_param_16,
	.param .u32 _Z17updateH_3Dmap_fixPfS_S_S_S_S_S_S_S_S_S_S_S_S_S_fiii_param_17,
	.param .u32 _Z17updateH_3Dmap_fixPfS_S_S_S_S_S_S_S_S_S_S_S_S_S_fiii_param_18
)
{
	.reg .pred 	%p<15>;
	.reg .b32 	%r<23>;
	.reg .b32 	%f<47>;
	.reg .b64 	%rd<56>;

	ld.param.u64 	%rd2, [_Z17updateH_3Dmap_fixPfS_S_S_S_S_S_S_S_S_S_S_S_S_S_fiii_param_1];
	ld.param.u64 	%rd4, [_Z17updateH_3Dmap_fixPfS_S_S_S_S_S_S_S_S_S_S_S_S_S_fiii_param_3];
	ld.param.u64 	%rd5, [_Z17updateH_3Dmap_fixPfS_S_S_S_S_S_S_S_S_S_S_S_S_S_fiii_param_4];
	ld.param.u64 	%rd6, [_Z17updateH_3Dmap_fixPfS_S_S_S_S_S_S_S_S_S_S_S_S_S_fiii_param_5];
	ld.param.u64 	%rd7, [_Z17updateH_3Dmap_fixPfS_S_S_S_S_S_S_S_S_S_S_S_S_S_fiii_param_6];
	ld.param.u64 	%rd8, [_Z17updateH_3Dmap_fixPfS_S_S_S_S_S_S_S_S_S_S_S_S_S_fiii_param_7];
	ld.param.u64 	%rd9, [_Z17updateH_3Dmap_fixPfS_S_S_S_S_S_S_S_S_S_S_S_S_S_fiii_param_8];
	ld.param.u64 	%rd10, [_Z17updateH_3Dmap_fixPfS_S_S_S_S_S_S_S_S_S_S_S_S_S_fiii_param_9];
	ld.param.u64 	%rd11, [_Z17updateH_3Dmap_fixPfS_S_S_S_S_S_S_S_S_S_S_S_S_S_fiii_param_10];
	ld.param.u64 	%rd12, [_Z17updateH_3Dmap_fixPfS_S_S_S_S_S_S_S_S_S_S_S_S_S_fiii_param_11];
	ld.param.u64 	%rd13, [_Z17updateH_3Dmap_fixPfS_S_S_S_S_S_S_S_S_S_S_S_S_S_fiii_param_12];
	ld.param.u64 	%rd14, [_Z17updateH_3Dmap_fixPfS_S_S_S_S_S_S_S_S_S_S_S_S_S_fiii_param_13];
	ld.param.u64 	%rd15, [_Z17updateH_3Dmap_fixPfS_S_S_S_S_S_S_S_S_S_S_S_S_S_fiii_param_14];
	ld.param.f32 	%f1, [_Z17updateH_3Dmap_fixPfS_S_S_S_S_S_S_S_S_S_S_S_S_S_fiii_param_15];
	ld.param.u32 	%r9, [_Z17updateH_3Dmap_fixPfS_S_S_S_S_S_S_S_S_S_S_S_S_S_fiii_param_16];
	ld.param.u32 	%r7, [_Z17updateH_3Dmap_fixPfS_S_S_S_S_S_S_S_S_S_S_S_S_S_fiii_param_17];
	ld.param.u32 	%r8, [_Z17updateH_3Dmap_fixPfS_S_S_S_S_S_S_S_S_S_S_S_S_S_fiii_param_18];
	mov.u32 	%r10, %ctaid.x;
	mov.u32 	%r11, %ntid.x;
	mov.u32 	%r12, %tid.x;
	mad.lo.s32 	%r1, %r10, %r11, %r12;
	rem.u32 	%r13, %r1, %r9;
	mul.lo.s32 	%r3, %r7, %r9;
	div.u32 	%r5, %r1, %r3;
	mul.lo.s32 	%r14, %r5, %r3;
	sub.s32 	%r15, %r1, %r14;
	div.u32 	%r4, %r15, %r9;
	setp.eq.s32 	%p4, %r13, 0;
	add.s32 	%r16, %r9, -1;
	setp.ge.u32 	%p5, %r13, %r16;
	or.pred  	%p6, %p4, %p5;
	setp.gt.u32 	%p7, %r9, %r15;
	mov.pred 	%p14, 0;
	or.pred  	%p8, %p6, %p7;
	@%p8 bra 	$L__BB5_2;
	add.s32 	%r17, %r7, -1;
	setp.lt.u32 	%p14, %r4, %r17;
$L__BB5_2:
	setp.gt.u32 	%p9, %r3, %r1;
	not.pred 	%p10, %p14;
	or.pred  	%p11, %p9, %p10;
	add.s32 	%r18, %r8, -1;
	setp.ge.u32 	%p12, %r5, %r18;
	or.pred  	%p13, %p11, %p12;
	@%p13 bra 	$L__BB5_4;
	ld.param.u64 	%rd55, [_Z17updateH_3Dmap_fixPfS_S_S_S_S_S_S_S_S_S_S_S_S_S_fiii_param_2];
	ld.param.u64 	%rd54, [_Z17updateH_3Dmap_fixPfS_S_S_S_S_S_S_S_S_S_S_S_S_S_fiii_param_0];
	cvta.to.global.u64 	%rd16, %rd54;
	cvta.to.global.u64 	%rd17, %rd55;
	cvta.to.global.u64 	%rd18, %rd2;
	mad.lo.s32 	%r19, %r4, %r9, %r13;
	mad.lo.s32 	%r20, %r5, %r3, %r19;
	cvta.to.global.u64 	%rd19, %rd7;
	mul.wide.s32 	%rd20, %r20, 4;
	add.s64 	%rd21, %rd19, %rd20;
	ld.global.f32 	%f2, [%rd21];
	cvta.to.global.u64 	%rd22, %rd4;
	add.s64 	%rd23, %rd22, %rd20;
	ld.global.f32 	%f3, [%rd23];
	cvta.to.global.u64 	%rd24, %rd8;
	add.s64 	%rd25, %rd24, %rd20;
	ld.global.f32 	%f4, [%rd25];
	add.s32 	%r21, %r20, %r3;
	mul.wide.s32 	%rd26, %r21, 4;
	add.s64 	%rd27, %rd18, %rd26;
	ld.global.f32 	%f5, [%rd27];
	add.s64 	%rd28, %rd18, %rd20;
	ld.global.f32 	%f6, [%rd28];
	sub.f32 	%f7, %f5, %f6;
	add.s32 	%r22, %r20, %r9;
	mul.wide.s32 	%rd29, %r22, 4;
	add.s64 	%rd30, %rd17, %rd29;
	ld.global.f32 	%f8, [%rd30];
	add.s64 	%rd31, %rd17, %rd20;
	ld.global.f32 	%f9, [%rd31];
	sub.f32 	%f10, %f8, %f9;
	sub.f32 	%f11, %f7, %f10;
	cvta.to.global.u64 	%rd32, %rd13;
	add.s64 	%rd33, %rd32, %rd20;
	ld.global.f32 	%f12, [%rd33];
	mul.f32 	%f13, %f1, %f12;
	sub.f32 	%f14, %f11, %f13;
	mul.f32 	%f15, %f4, %f14;
	fma.rn.f32 	%f16, %f2, %f3, %f15;
	st.global.f32 	[%rd23], %f16;
	cvta.to.global.u64 	%rd34, %rd9;
	add.s64 	%rd35, %rd34, %rd20;
	ld.global.f32 	%f17, [%rd35];
	cvta.to.global.u64 	%rd36, %rd5;
	add.s64 	%rd37, %rd36, %rd20;
	ld.global.f32 	%f18, [%rd37];
	cvta.to.global.u64 	%rd38, %rd10;
	add.s64 	%rd39, %rd38, %rd20;
	ld.global.f32 	%f19, [%rd39];
	ld.global.f32 	%f20, [%rd31+4];
	ld.global.f32 	%f21, [%rd31];
	sub.f32 	%f22, %f20, %f21;
	add.s64 	%rd40, %rd16, %rd26;
	ld.global.f32 	%f23, [%rd40];
	add.s64 	%rd41, %rd16, %rd20;
	ld.global.f32 	%f24, [%rd41];
	sub.f32 	%f25, %f23, %f24;
	sub.f32 	%f26, %f22, %f25;
	cvta.to.global.u64 	%rd42, %rd14;
	add.s64 	%rd43, %rd42, %rd20;
	ld.global.f32 	%f27, [%rd43];
	mul.f32 	%f28, %f1, %f27;
	sub.f32 	%f29, %f26, %f28;
	mul.f32 	%f30, %f19, %f29;
	fma.rn.f32 	%f31, %f17, %f18, %f30;
	st.global.f32 	[%rd37], %f31;
	cvta.to.global.u64 	%rd44, %rd11;
	add.s64 	%rd45, %rd44, %rd20;
	ld.global.f32 	%f32, [%rd45];
	cvta.to.global.u64 	%rd46, %rd6;
	add.s64 	%rd47, %rd46, %rd20;
	ld.global.f32 	%f33, [%rd47];
	cvta.to.global.u64 	%rd48, %rd12;
	add.s64 	%rd49, %rd48, %rd20;
	ld.global.f32 	%f34, [%rd49];
	mul.wide.s32 	%rd50, %r9, 4;
	add.s64 	%rd51, %rd41, %rd50;
	ld.global.f32 	%f35, [%rd51];
	ld.global.f32 	%f36, [%rd41];
	sub.f32 	%f37, %f35, %f36;
	ld.global.f32 	%f38, [%rd28+4];
	ld.global.f32 	%f39, [%rd28];
	sub.f32 	%f40, %f38, %f39;
	sub.f32 	%f41, %f37, %f40;
	cvta.to.global.u64 	%rd52, %rd15;
	add.s64 	%rd53, %rd52, %rd20;
	ld.global.f32 	%f42, [%rd53];
	mul.f32 	%f43, %f1, %f42;
	sub.f32 	%f44, %f41, %f43;
	mul.f32 	%f45, %f34, %f44;
	fma.rn.f32 	%f46, %f32, %f33, %f45;
	st.global.f32 	[%rd47], %f46;
$L__BB5_4:
	ret;

}
	// .globl	_Z14updateEH_phasePfS_S_S_S_S_S_S_S_S_S_S_S_S_S_S_S_S_S_S_S_S_S_S_fiiiiiiPiS0_S0_
.visible .entry _Z14updateEH_phasePfS_S_S_S_S_S_S_S_S_S_S_S_S_S_S_S_S_S_S_S_S_S_S_fiiiiiiPiS0_S0_(
	.param .u64 .ptr .align 1 _Z14updateEH_phasePfS_S_S_S_S_S_S_S_S_S_S_S_S_S_S_S_S_S_S_S_S_S_S_fiiiiiiPiS0_S0__param_0,
	.param .u64 .ptr .align 1 _Z14updateEH_phasePfS_S_S_S_S_S_S_S_S_S_S_S_S_S_S_S_S_S_S_S_S_S_S_fiiiiiiPiS0_S0__param_1,
	.param .u64 .ptr .align 1 _Z14updateEH_phasePfS_S_S_S_S_S_S_S_S_S_S_S_S_S_S_S_S_S_S_S_S_S_S_fiiiiiiPiS0_S0__param_2,
	.param .u64 .ptr .align 1 _Z14updateEH_phasePfS_S_S_S_S_S_S_S_S_S_S_S_S_S_S_S_S_S_S_S_S_S_S_fiiiiiiPiS0_S0__param_3,
	.param .u64 .ptr .align 1 _Z14updateEH_phasePfS_S_S_S_S_S_S_S_S_S_S_S_S_S_S_S_S_S_S_S_S_S_S_fiiiiiiPiS0_S0__param_4,
	.param .u64 .ptr .align 1 _Z14updateEH_phasePfS_S_S_S_S_S_S_S_S_S_S_S_S_S_S_S_S_S_S_S_S_S_S_fiiiiiiPiS0_S0__param_5,
	.param .u64 .ptr .align 1 _Z14updateEH_phasePfS_S_S_S_S_S_S_S_S_S_S_S_S_S_S_S_S_S_S_S_S_S_S_fiiiiiiPiS0_S0__param_6,
	.param .u64 .ptr .align 1 _Z14updateEH_phasePfS_S_S_S_S_S_S_S_S_S_S_S_S_S_S_S_S_S_S_S_S_S_S_fiiiiiiPiS0_S0__param_7,
	.param .u64 .ptr .align 1 _Z14updateEH_phasePfS_S_S_S_S_S_S_S_S_S_S_S_S_S_S_S_S_S_S_S_S_S_S_fiiiiiiPiS0_S0__param_8,
	.param .u64 .ptr .align 1 _Z14updateEH_phasePfS_S_S_S_S_S_S_S_S_S_S_S_S_S_S_S_S_S_S_S_S_S_S_fiiiiiiPiS0_S0__param_9,
	.param .u64 .ptr .align 1 _Z14updateEH_phasePfS_S_S_S_S_S_S_S_S_S_S_S_S_S_S_S_S_S_S_S_S_S_S_fiiiiiiPiS0_S0__param_10,
	.param .u64 .ptr .align 1 _Z14updateEH_phasePfS_S_S_S_S_S_S_S_S_S_S_S_S_S_S_S_S_S_S_S_S_S_S_fiiiiiiPiS0_S0__param_11,
	.param .u64 .ptr .align 1 _Z14updateEH_phasePfS_S_S_S_S_S_S_S_S_S_S_S_S_S_S_S_S_S_S_S_S_S_S_fiiiiiiPiS0_S0__param_12,
	.param .u64 .ptr .align 1 _Z14updateEH_phasePfS_S_S_S_S_S_S_S_S_S_S_S_S_S_S_S_S_S_S_S_S_S_S_fiiiiiiPiS0_S0__param_13,
	.param .u64 .ptr .align 1 _Z14updateEH_phasePfS_S_S_S_S_S_S_S_S_S_S_S_S_S_S_S_S_S_S_S_S_S_S_fiiiiiiPiS0_S0__param_14,
	.param .u64 .ptr .align 1 _Z14updateEH_phasePfS_S_S_S_S_S_S_S_S_S_S_S_S_S_S_S_S_S_S_S_S_S_S_fiiiiiiPiS0_S0__param_15,
	.param .u64 .ptr .align 1 _Z14updateEH_phasePfS_S_S_S_S_S_S_S_S_S_S_S_S_S_S_S_S_S_S_S_S_S_S_fiiiiiiPiS0_S0__param_16,
	.param .u64 .ptr .align 1 _Z14updateEH_phasePfS_S_S_S_S_S_S_S_S_S_S_S_S_S_S_S_S_S_S_S_S_S_S_fiiiiiiPiS0_S0__param_17,
	.param .u64 .ptr .align 1 _Z14updateEH_phasePfS_S_S_S_S_S_S_S_S_S_S_S_S_S_S_S_S_S_S_S_S_S_S_fiiiiiiPiS0_S0__param_18,
	.param .u64 .ptr .align 1 _Z14updateEH_phasePfS_S_S_S_S_S_S_S_S_S_S_S_S_S_S_S_S_S_S_S_S_S_S_fiiiiiiPiS0_S0__param_19,
	.param .u64 .ptr .align 1 _Z14updateEH_phasePfS_S_S_S_S_S_S_S_S_S_S_S_S_S_S_S_S_S_S_S_S_S_S_fiiiiiiPiS0_S0__param_20,
	.param .u64 .ptr .align 1 _Z14updateEH_phasePfS_S_S_S_S_S_S_S_S_S_S_S_S_S_S_S_S_S_S_S_S_S_S_fiiiiiiPiS0_S0__param_21,
	.param .u64 .ptr .align 1 _Z14updateEH_phasePfS_S_S_S_S_S_S_S_S_S_S_S_S_S_S_S_S_S_S_S_S_S_S_fiiiiiiPiS0_S0__param_22,
	.param .u64 .ptr .align 1 _Z14updateEH_phasePfS_S_S_S_S_S_S_S_S_S_S_S_S_S_S_S_S_S_S_S_S_S_S_fiiiiiiPiS0_S0__param_23,
	.param .f32 _Z14updateEH_phasePfS_S_S_S_S_S_S_S_S_S_S_S_S_S_S_S_S_S_S_S_S_S_S_fiiiiiiPiS0_S0__param_24,
	.param .u32 _Z14updateEH_phasePfS_S_S_S_S_S_S_S_S_S_S_S_S_S_S_S_S_S_S_S_S_S_S_fiiiiiiPiS0_S0__param_25,
	.param .u32 _Z14updateEH_phasePfS_S_S_S_S_S_S_S_S_S_S_S_S_S_S_S_S_S_S_S_S_S_S_fiiiiiiPiS0_S0__param_26,
	.param .u32 _Z14updateEH_phasePfS_S_S_S_S_S_S_S_S_S_S_S_S_S_S_S_S_S_S_S_S_S_S_fiiiiiiPiS0_S0__param_27,
	.param .u32 _Z14updateEH_phasePfS_S_S_S_S_S_S_S_S_S_S_S_S_S_S_S_S_S_S_S_S_S_S_fiiiiiiPiS0_S0__param_28,
	.param .u32 _Z14updateEH_phasePfS_S_S_S_S_S_S_S_S_S_S_S_S_S_S_S_S_S_S_S_S_S_S_fiiiiiiPiS0_S0__param_29,
	.param .u32 _Z14updateEH_phasePfS_S_S_S_S_S_S_S_S_S_S_S_S_S_S_S_S_S_S_S_S_S_S_fiiiiiiPiS0_S0__param_30,
	.param .u64 .ptr .align 1 _Z14updateEH_phasePfS_S_S_S_S_S_S_S_S_S_S_S_S_S_S_S_S_S_S_S_S_S_S_fiiiiiiPiS0_S0__param_31,
	.param .u64 .ptr .align 1 _Z14updateEH_phasePfS_S_S_S_S_S_S_S_S_S_S_S_S_S_S_S_S_S_S_S_S_S_S_fiiiiiiPiS0_S0__param_32,
	.param .u64 .ptr .align 1 _Z14updateEH_phasePfS_S_S_S_S_S_S_S_S_S_S_S_S_S_S_S_S_S_S_S_S_S_S_fiiiiiiPiS0_S0__param_33
)
{
	.reg .pred 	%p<49>;
	.reg .b32 	%r<121>;
	.reg .b32 	%f<122>;
	.reg .b64 	%rd<136>;
	// demoted variable
	.shared .align 4 .b8 _ZZ14updateEH_phasePfS_S_S_S_S_S_S_S_S_S_S_S_S_S_S_S_S_S_S_S_S_S_S_fiiiiiiPiS0_S0_E9Cax_shmem[2048];
	// demoted variable
	.shared .align 4 .b8 _ZZ14updateEH_phasePfS_S_S_S_S_S_S_S_S_S_S_S_S_S_S_S_S_S_S_S_S_S_S_fiiiiiiPiS0_S0_E9Cay_shmem[2048];
	// demoted variable
	.shared .align 4 .b8 _ZZ14updateEH_phasePfS_S_S_S_S_S_S_S_S_S_S_S_S_S_S_S_S_S_S_S_S_S_S_fiiiiiiPiS0_S0_E9Caz_shmem[2048];
	// demoted variable
	.shared .align 4 .b8 _ZZ14updateEH_phasePfS_S_S_S_S_S_S_S_S_S_S_S_S_S_S_S_S_S_S_S_S_S_S_fiiiiiiPiS0_S0_E9Cbx_shmem[2048];
	// demoted variable
	.shared .align 4 .b8 _ZZ14updateEH_phasePfS_S_S_S_S_S_S_S_S_S_S_S_S_S_S_S_S_S_S_S_S_S_S_fiiiiiiPiS0_S0_E9Cby_shmem[2048];
	// demoted variable
	.shared .align 4 .b8 _ZZ14updateEH_phasePfS_S_S_S_S_S_S_S_S_S_S_S_S_S_S_S_S_S_S_S_S_S_S_fiiiiiiPiS0_S0_E9Cbz_shmem[2048];
	// demoted variable
	.shared .align 4 .b8 _ZZ14updateEH_phasePfS_S_S_S_S_S_S_S_S_S_S_S_S_S_S_S_S_S_S_S_S_S_S_fiiiiiiPiS0_S0_E9Dax_shmem[2048];
	// demoted variable
	.shared .align 4 .b8 _ZZ14updateEH_phasePfS_S_S_S_S_S_S_S_S_S_S_S_S_S_S_S_S_S_S_S_S_S_S_fiiiiiiPiS0_S0_E9Day_shmem[2048];
	// demoted variable
	.shared .align 4 .b8 _ZZ14updateEH_phasePfS_S_S_S_S_S_S_S_S_S_S_S_S_S_S_S_S_S_S_S_S_S_S_fiiiiiiPiS0_S0_E9Daz_shmem[2048];
	// demoted variable
	.shared .align 4 .b8 _ZZ14updateEH_phasePfS_S_S_S_S_S_S_S_S_S_S_S_S_S_S_S_S_S_S_S_S_S_S_fiiiiiiPiS0_S0_E9Dbx_shmem[2048];
	// demoted variable
	.shared .align 4 .b8 _ZZ14updateEH_phasePfS_S_S_S_S_S_S_S_S_S_S_S_S_S_S_S_S_S_S_S_S_S_S_fiiiiiiPiS0_S0_E9Dby_shmem[2048];
	// demoted variable
	.shared .align 4 .b8 _ZZ14updateEH_phasePfS_S_S_S_S_S_S_S_S_S_S_S_S_S_S_S_S_S_S_S_S_S_S_fiiiiiiPiS0_S0_E9Dbz_shmem[2048];
	// demoted variable
	.shared .align 4 .b8 _ZZ14updateEH_phasePfS_S_S_S_S_S_S_S_S_S_S_S_S_S_S_S_S_S_S_S_S_S_S_fiiiiiiPiS0_S0_E8Ex_shmem[2916];
	// demoted variable
	.shared .align 4 .b8 _ZZ14updateEH_phasePfS_S_S_S_S_S_S_S_S_S_S_S_S_S_S_S_S_S_S_S_S_S_S_fiiiiiiPiS0_S0_E8Ey_shmem[2916];
	// demoted variable
	.shared .align 4 .b8 _ZZ14updateEH_phasePfS_S_S_S_S_S_S_S_S_S_S_S_S_S_S_S_S_S_S_S_S_S_S_fiiiiiiPiS0_S0_E8Ez_shmem[2916];
	// demoted variable
	.shared .align 4 .b8 _ZZ14updateEH_phasePfS_S_S_S_S_S_S_S_S_S_S_S_S_S_S_S_S_S_S_S_S_S_S_fiiiiiiPiS0_S0_E8Hx_shmem[2916];
	// demoted variable
	.shared .align 4 .b8 _ZZ14updateEH_phasePfS_S_S_S_S_S_S_S_S_S_S_S_S_S_S_S_S_S_S_S_S_S_S_fiiiiiiPiS0_S0_E8Hy_shmem[2916];
	// demoted variable
	.shared .align 4 .b8 _ZZ14updateEH_phasePfS_S_S_S_S_S_S_S_S_S_S_S_S_S_S_S_S_S_S_S_S_S_S_fiiiiiiPiS0_S0_E8Hz_shmem[2916];
	ld.param.u64 	%rd34, [_Z14updateEH_phasePfS_S_S_S_S_S_S_S_S_S_S_S_S_S_S_S_S_S_S_S_S_S_S_fiiiiiiPiS0_S0__param_0];
	ld.param.u64 	%rd35, [_Z14updateEH_phasePfS_S_S_S_S_S_S_S_S_S_S_S_S_S_S_S_S_S_S_S_S_S_S_fiiiiiiPiS0_S0__param_1];
	ld.param.u64 	%rd36, [_Z14updateEH_phasePfS_S_S_S_S_S_S_S_S_S_S_S_S_S_S_S_S_S_S_S_S_S_S_fiiiiiiPiS0_S0__param_2];
	ld.param.u64 	%rd37, [_Z14updateEH_phasePfS_S_S_S_S_S_S_S_S_S_S_S_S_S_S_S_S_S_S_S_S_S_S_fiiiiiiPiS0_S0__param_3];
	ld.param.u64 	%rd38, [_Z14updateEH_phasePfS_S_S_S_S_S_S_S_S_S_S_S_S_S_S_S_S_S_S_S_S_S_S_fiiiiiiPiS0_S0__param_4];
	ld.param.u64 	%rd39, [_Z14updateEH_phasePfS_S_S_S_S_S_S_S_S_S_S_S_S_S_S_S_S_S_S_S_S_S_S_fiiiiiiPiS0_S0__param_5];
	ld.param.u64 	%rd18, [_Z14updateEH_phasePfS_S_S_S_S_S_S_S_S_S_S_S_S_S_S_S_S_S_S_S_S_S_S_fiiiiiiPiS0_S0__param_8];
	ld.param.u64 	%rd25, [_Z14updateEH_phasePfS_S_S_S_S_S_S_S_S_S_S_S_S_S_S_S_S_S_S_S_S_S_S_fiiiiiiPiS0_S0__param_15];
	ld.param.u64 	%rd26, [_Z14updateEH_phasePfS_S_S_S_S_S_S_S_S_S_S_S_S_S_S_S_S_S_S_S_S_S_S_fiiiiiiPiS0_S0__param_16];
	ld.param.u64 	%rd27, [_Z14updateEH_phasePfS_S_S_S_S_S_S_S_S_S_S_S_S_S_S_S_S_S_S_S_S_S_S_fiiiiiiPiS0_S0__param_17];
	ld.param.u64 	%rd28, [_Z14updateEH_phasePfS_S_S_S_S_S_S_S_S_S_S_S_S_S_S_S_S_S_S_S_S_S_S_fiiiiiiPiS0_S0__param_18];
	ld.param.u64 	%rd30, [_Z14updateEH_phasePfS_S_S_S_S_S_S_S_S_S_S_S_S_S_S_S_S_S_S_S_S_S_S_fiiiiiiPiS0_S0__param_20];
	ld.param.f32 	%f1, [_Z14updateEH_phasePfS_S_S_S_S_S_S_S_S_S_S_S_S_S_S_S_S_S_S_S_S_S_S_fiiiiiiPiS0_S0__param_24];
	ld.param.u32 	%r38, [_Z14updateEH_phasePfS_S_S_S_S_S_S_S_S_S_S_S_S_S_S_S_S_S_S_S_S_S_S_fiiiiiiPiS0_S0__param_25];
	ld.param.u32 	%r39, [_Z14updateEH_phasePfS_S_S_S_S_S_S_S_S_S_S_S_S_S_S_S_S_S_S_S_S_S_S_fiiiiiiPiS0_S0__param_26];
	ld.param.u32 	%r40, [_Z14updateEH_phasePfS_S_S_S_S_S_S_S_S_S_S_S_S_S_S_S_S_S_S_S_S_S_S_fiiiiiiPiS0_S0__param_27];
	ld.param.u32 	%r41, [_Z14updateEH_phasePfS_S_S_S_S_S_S_S_S_S_S_S_S_S_S_S_S_S_S_S_S_S_S_fiiiiiiPiS0_S0__param_28];
	ld.param.u32 	%r42, [_Z14updateEH_phasePfS_S_S_S_S_S_S_S_S_S_S_S_S_S_S_S_S_S_S_S_S_S_S_fiiiiiiPiS0_S0__param_29];
	ld.param.u64 	%rd40, [_Z14updateEH_phasePfS_S_S_S_S_S_S_S_S_S_S_S_S_S_S_S_S_S_S_S_S_S_S_fiiiiiiPiS0_S0__param_31];
	ld.param.u64 	%rd41, [_Z14updateEH_phasePfS_S_S_S_S_S_S_S_S_S_S_S_S_S_S_S_S_S_S_S_S_S_S_fiiiiiiPiS0_S0__param_32];
	ld.param.u64 	%rd42, [_Z14updateEH_phasePfS_S_S_S_S_S_S_S_S_S_S_S_S_S_S_S_S_S_S_S_S_S_S_fiiiiiiPiS0_S0__param_33];
	cvta.to.global.u64 	%rd1, %rd36;
	cvta.to.global.u64 	%rd2, %rd35;
	cvta.to.global.u64 	%rd3, %rd34;
	cvta.to.global.u64 	%rd4, %rd39;
	cvta.to.global.u64 	%rd5, %rd38;
	cvta.to.global.u64 	%rd6, %rd37;
	cvta.to.global.u64 	%rd43, %rd42;
	cvta.to.global.u64 	%rd44, %rd41;
	cvta.to.global.u64 	%rd45, %rd40;
	mov.u32 	%r43, %ctaid.x;
	rem.u32 	%r44, %r43, %r41;
	mul.lo.s32 	%r45, %r42, %r41;
	div.u32 	%r46, %r43, %r45;
	mul.lo.s32 	%r47, %r46, %r45;
	sub.s32 	%r48, %r43, %r47;
	div.u32 	%r49, %r48, %r41;
	mov.u32 	%r1, %tid.x;
	and.b32  	%r2, %r1, 7;
	shr.u32 	%r50, %r1, 3;
	and.b32  	%r3, %r50, 7;
	shr.u32 	%r4, %r1, 6;
	mul.wide.u32 	%rd46, %r44, 4;
	add.s64 	%rd47, %rd45, %rd46;
	ld.global.u32 	%r51, [%rd47];
	add.s32 	%r5, %r51, %r2;
	mul.wide.u32 	%rd48, %r49, 4;
	add.s64 	%rd49, %rd44, %rd48;
	ld.global.u32 	%r52, [%rd49];
	add.s32 	%r6, %r52, %r3;
	mul.wide.u32 	%rd50, %r46, 4;
	add.s64 	%rd51, %rd43, %rd50;
	ld.global.u32 	%r53, [%rd51];
	add.s32 	%r7, %r53, %r4;
	mul.lo.s32 	%r8, %r6, %r38;
	add.s32 	%r9, %r8, %r5;
	mul.lo.s32 	%r10, %r39, %r38;
	mul.lo.s32 	%r11, %r10, %r7;
	add.s32 	%r12, %r11, %r9;
	setp.gt.s32 	%p4, %r5, -1;
	setp.lt.s32 	%p5, %r5, %r38;
	and.pred  	%p6, %p4, %p5;
	setp.gt.s32 	%p7, %r6, -1;
	setp.lt.s32 	%p8, %r6, %r39;
	and.pred  	%p9, %p7, %p8;
	and.pred  	%p11, %p6, %p9;
	setp.gt.s32 	%p12, %r7, -1;
	setp.lt.s32 	%p13, %r7, %r40;
	and.pred  	%p14, %p12, %p13;
	and.pred  	%p1, %p11, %p14;
	shl.b32 	%r54, %r1, 2;
	mov.u32 	%r55, _ZZ14updateEH_phasePfS_S_S_S_S_S_S_S_S_S_S_S_S_S_S_S_S_S_S_S_S_S_S_fiiiiiiPiS0_S0_E9Cax_shmem;
	add.s32 	%r13, %r55, %r54;
	mov.u32 	%r56, _ZZ14updateEH_phasePfS_S_S_S_S_S_S_S_S_S_S_S_S_S_S_S_S_S_S_S_S_S_S_fiiiiiiPiS0_S0_E9Cay_shmem;
	add.s32 	%r14, %r56, %r54;
	mov.u32 	%r57, _ZZ14updateEH_phasePfS_S_S_S_S_S_S_S_S_S_S_S_S_S_S_S_S_S_S_S_S_S_S_fiiiiiiPiS0_S0_E9Caz_shmem;
	add.s32 	%r15, %r57, %r54;
	mov.u32 	%r58, _ZZ14updateEH_phasePfS_S_S_S_S_S_S_S_S_S_S_S_S_S_S_S_S_S_S_S_S_S_S_fiiiiiiPiS0_S0_E9Cbx_shmem;
	add.s32 	%r16, %r58, %r54;
	mov.u32 	%r59, _ZZ14updateEH_phasePfS_S_S_S_S_S_S_S_S_S_S_S_S_S_S_S_S_S_S_S_S_S_S_fiiiiiiPiS0_S0_E9Cby_shmem;
	add.s32 	%r17, %r59, %r54;
	mov.u32 	%r60, _ZZ14updateEH_phasePfS_S_S_S_S_S_S_S_S_S_S_S_S_S_S_S_S_S_S_S_S_S_S_fiiiiiiPiS0_S0_E9Cbz_shmem;
	add.s32 	%r18, %r60, %r54;
	mov.u32 	%r61, _ZZ14updateEH_phasePfS_S_S_S_S_S_S_S_S_S_S_S_S_S_S_S_S_S_S_S_S_S_S_fiiiiiiPiS0_S0_E9Dax_shmem;
	add.s32 	%r19, %r61, %r54;
	mov.u32 	%r62, _ZZ14updateEH_phasePfS_S_S_S_S_S_S_S_S_S_S_S_S_S_S_S_S_S_S_S_S_S_S_fiiiiiiPiS0_S0_E9Day_shmem;
	add.s32 	%r20, %r62, %r54;
	mov.u32 	%r63, _ZZ14updateEH_phasePfS_S_S_S_S_S_S_S_S_S_S_S_S_S_S_S_S_S_S_S_S_S_S_fiiiiiiPiS0_S0_E9Daz_shmem;
	add.s32 	%r21, %r63, %r54;
	mov.u32 	%r64, _ZZ14updateEH_phasePfS_S_S_S_S_S_S_S_S_S_S_S_S_S_S_S_S_S_S_S_S_S_S_fiiiiiiPiS0_S0_E9Dbx_shmem;
	add.s32 	%r22, %r64, %r54;
	mov.u32 	%r65, _ZZ14updateEH_phasePfS_S_S_S_S_S_S_S_S_S_S_S_S_S_S_S_S_S_S_S_S_S_S_fiiiiiiPiS0_S0_E9Dby_shmem;
	add.s32 	%r23, %r65, %r54;
	mov.u32 	%r66, _ZZ14updateEH_phasePfS_S_S_S_S_S_S_S_S_S_S_S_S_S_S_S_S_S_S_S_S_S_S_fiiiiiiPiS0_S0_E9Dbz_shmem;
	add.s32 	%r24, %r66, %r54;
	not.pred 	%p16, %p1;
	@%p16 bra 	$L__BB6_2;
	ld.param.u64 	%rd131, [_Z14updateEH_phasePfS_S_S_S_S_S_S_S_S_S_S_S_S_S_S_S_S_S_S_S_S_S_S_fiiiiiiPiS0_S0__param_14];
	ld.param.u64 	%rd130, [_Z14updateEH_phasePfS_S_S_S_S_S_S_S_S_S_S_S_S_S_S_S_S_S_S_S_S_S_S_fiiiiiiPiS0_S0__param_13];
	ld.param.u64 	%rd129, [_Z14updateEH_phasePfS_S_S_S_S_S_S_S_S_S_S_S_S_S_S_S_S_S_S_S_S_S_S_fiiiiiiPiS0_S0__param_12];
	ld.param.u64 	%rd128, [_Z14updateEH_phasePfS_S_S_S_S_S_S_S_S_S_S_S_S_S_S_S_S_S_S_S_S_S_S_fiiiiiiPiS0_S0__param_11];
	ld.param.u64 	%rd127, [_Z14updateEH_phasePfS_S_S_S_S_S_S_S_S_S_S_S_S_S_S_S_S_S_S_S_S_S_S_fiiiiiiPiS0_S0__param_10];
	ld.param.u64 	%rd126, [_Z14updateEH_phasePfS_S_S_S_S_S_S_S_S_S_S_S_S_S_S_S_S_S_S_S_S_S_S_fiiiiiiPiS0_S0__param_9];
	ld.param.u64 	%rd125, [_Z14updateEH_phasePfS_S_S_S_S_S_S_S_S_S_S_S_S_S_S_S_S_S_S_S_S_S_S_fiiiiiiPiS0_S0__param_7];
	ld.param.u64 	%rd124, [_Z14updateEH_phasePfS_S_S_S_S_S_S_S_S_S_S_S_S_S_S_S_S_S_S_S_S_S_S_fiiiiiiPiS0_S0__param_6];
	cvta.to.global.u64 	%rd52, %rd124;
	cvta.to.global.u64 	%rd53, %rd18;
	cvta.to.global.u64 	%rd54, %rd127;
	cvta.to.global.u64 	%rd55, %rd125;
	cvta.to.global.u64 	%rd56, %rd126;
	cvta.to.global.u64 	%rd57, %rd128;
	cvta.to.global.u64 	%rd58, %rd129;
	cvta.to.global.u64 	%rd59, %rd131;
	cvta.to.global.u64 	%rd60, %rd26;
	cvta.to.global.u64 	%rd61, %rd130;
	cvta.to.global.u64 	%rd62, %rd25;
	cvta.to.global.u64 	%rd63, %rd27;
	mul.wide.s32 	%rd64, %r12, 4;
	add.s64 	%rd65, %rd52, %rd64;
	ld.global.f32 	%f2, [%rd65];
	st.shared.f32 	[%r13], %f2;
	add.s64 	%rd66, %rd53, %rd64;
	ld.global.f32 	%f3, [%rd66];
	st.shared.f32 	[%r14], %f3;
	add.s64 	%rd67, %rd54, %rd64;
	ld.global.f32 	%f4, [%rd67];
	st.shared.f32 	[%r15], %f4;
	add.s64 	%rd68, %rd55, %rd64;
	ld.global.f32 	%f5, [%rd68];
	st.shared.f32 	[%r16], %f5;
	add.s64 	%rd69, %rd56, %rd64;
	ld.global.f32 	%f6, [%rd69];
	st.shared.f32 	[%r17], %f6;
	add.s64 	%rd70, %rd57, %rd64;
	ld.global.f32 	%f7, [%rd70];
	st.shared.f32 	[%r18], %f7;
	add.s64 	%rd71, %rd58, %rd64;
	ld.global.f32 	%f8, [%rd71];
	st.shared.f32 	[%r19], %f8;
	add.s64 	%rd72, %rd59, %rd64;
	ld.global.f32 	%f9, [%rd72];
	st.shared.f32 	[%r20], %f9;
	add.s64 	%rd73, %rd60, %rd64;
	ld.global.f32 	%f10, [%rd73];
	st.shared.f32 	[%r21], %f10;
	add.s64 	%rd74, %rd61, %rd64;
	ld.global.f32 	%f11, [%rd74];
	st.shared.f32 	[%r22], %f11;
	add.s64 	%rd75, %rd62, %rd64;
	ld.global.f32 	%f12, [%rd75];
	st.shared.f32 	[%r23], %f12;
	add.s64 	%rd76, %rd63, %rd64;
	ld.global.f32 	%f13, [%rd76];
	st.shared.f32 	[%r24], %f13;
$L__BB6_2:
	add.s32 	%r25, %r2, 1;
	mul.lo.s32 	%r26, %r3, 9;
	mul.lo.s32 	%r27, %r4, 81;
	add.s32 	%r28, %r27, 81;
	add.s32 	%r67, %r26, %r25;
	add.s32 	%r68, %r67, %r28;
	shl.b32 	%r69, %r68, 2;
	mov.u32 	%r70, _ZZ14updateEH_phasePfS_S_S_S_S_S_S_S_S_S_S_S_S_S_S_S_S_S_S_S_S_S_S_fiiiiiiPiS0_S0_E8Hz_shmem;
	add.s32 	%r29, %r70, %r69;
	mov.u32 	%r71, _ZZ14updateEH_phasePfS_S_S_S_S_S_S_S_S_S_S_S_S_S_S_S_S_S_S_S_S_S_S_fiiiiiiPiS0_S0_E8Hy_shmem;
	add.s32 	%r30, %r71, %r69;
	mov.u32 	%r72, _ZZ14updateEH_phasePfS_S_S_S_S_S_S_S_S_S_S_S_S_S_S_S_S_S_S_S_S_S_S_fiiiiiiPiS0_S0_E8Hx_shmem;
	add.s32 	%r31, %r72, %r69;
	@%p16 bra 	$L__BB6_9;
	mul.wide.s32 	%rd77, %r12, 4;
	add.s64 	%rd78, %rd6, %rd77;
	ld.global.f32 	%f14, [%rd78];
	st.shared.f32 	[%r31+36], %f14;
	add.s64 	%rd79, %rd5, %rd77;
	ld.global.f32 	%f15, [%rd79];
	st.shared.f32 	[%r30+36], %f15;
	add.s64 	%rd80, %rd4, %rd77;
	ld.global.f32 	%f16, [%rd80];
	st.shared.f32 	[%r29+36], %f16;
	setp.ne.s32 	%p18, %r2, 0;
	setp.eq.s32 	%p19, %r5, 0;
	or.pred  	%p20, %p18, %p19;
	@%p20 bra 	$L__BB6_5;
	cvt.s64.s32 	%rd81, %r11;
	cvt.s64.s32 	%rd82, %r8;
	cvt.u64.u32 	%rd83, %r5;
	add.s64 	%rd84, %rd83, %rd82;
	add.s64 	%rd85, %rd84, %rd81;
	shl.b64 	%rd86, %rd85, 2;
	add.s64 	%rd87, %rd4, %rd86;
	ld.global.f32 	%f17, [%rd87+-4];
	add.s32 	%r73, %r26, %r28;
	shl.b32 	%r74, %r73, 2;
	add.s32 	%r76, %r70, %r74;
	st.shared.f32 	[%r76+36], %f17;
	add.s64 	%rd88, %rd5, %rd86;
	ld.global.f32 	%f18, [%rd88+-4];
	add.s32 	%r78, %r71, %r74;
	st.shared.f32 	[%r78+36], %f18;
$L__BB6_5:
	setp.ne.s32 	%p21, %r3, 0;
	setp.eq.s32 	%p22, %r6, 0;
	or.pred  	%p23, %p21, %p22;
	@%p23 bra 	$L__BB6_7;
	sub.s32 	%r79, %r8, %r38;
	add.s32 	%r80, %r79, %r5;
	add.s32 	%r81, %r80, %r11;
	mul.wide.s32 	%rd89, %r81, 4;
	add.s64 	%rd90, %rd6, %rd89;
	ld.global.f32 	%f19, [%rd90];
	add.s32 	%r82, %r27, %r25;
	shl.b32 	%r83, %r82, 2;
	add.s32 	%r85, %r72, %r83;
	st.shared.f32 	[%r85+324], %f19;
	add.s64 	%rd91, %rd4, %rd89;
	ld.global.f32 	%f20, [%rd91];
	add.s32 	%r87, %r70, %r83;
	st.shared.f32 	[%r87+324], %f20;
$L__BB6_7:
	setp.gt.u32 	%p24, %r1, 63;
	setp.eq.s32 	%p25, %r7, 0;
	or.pred  	%p26, %p24, %p25;
	@%p26 bra 	$L__BB6_9;
	sub.s32 	%r88, %r11, %r10;
	add.s32 	%r89, %r88, %r9;
	mul.wide.s32 	%rd92, %r89, 4;
	add.s64 	%rd93, %rd6, %rd92;
	ld.global.f32 	%f21, [%rd93];
	st.shared.f32 	[%r31+-288], %f21;
	add.s64 	%rd94, %rd5, %rd92;
	ld.global.f32 	%f22, [%rd94];
	st.shared.f32 	[%r30+-288], %f22;
$L__BB6_9:
	add.s32 	%r32, %r26, %r2;
	add.s32 	%r90, %r32, %r27;
	shl.b32 	%r91, %r90, 2;
	mov.u32 	%r92, _ZZ14updateEH_phasePfS_S_S_S_S_S_S_S_S_S_S_S_S_S_S_S_S_S_S_S_S_S_S_fiiiiiiPiS0_S0_E8Ex_shmem;
	add.s32 	%r33, %r92, %r91;
	mov.u32 	%r93, _ZZ14updateEH_phasePfS_S_S_S_S_S_S_S_S_S_S_S_S_S_S_S_S_S_S_S_S_S_S_fiiiiiiPiS0_S0_E8Ey_shmem;
	add.s32 	%r34, %r93, %r91;
	mov.u32 	%r94, _ZZ14updateEH_phasePfS_S_S_S_S_S_S_S_S_S_S_S_S_S_S_S_S_S_S_S_S_S_S_fiiiiiiPiS0_S0_E8Ez_shmem;
	add.s32 	%r35, %r94, %r91;
	@%p16 bra 	$L__BB6_16;
	mul.wide.s32 	%rd95, %r12, 4;
	add.s64 	%rd7, %rd3, %rd95;
	ld.global.f32 	%f23, [%rd7];
	st.shared.f32 	[%r33], %f23;
	add.s64 	%rd8, %rd2, %rd95;
	ld.global.f32 	%f24, [%rd8];
	st.shared.f32 	[%r34], %f24;
	add.s64 	%rd9, %rd1, %rd95;
	ld.global.f32 	%f25, [%rd9];
	st.shared.f32 	[%r35], %f25;
	setp.ne.s32 	%p28, %r2, 7;
	add.s32 	%r95, %r38, -1;
	setp.ge.s32 	%p29, %r5, %r95;
	or.pred  	%p30, %p28, %p29;
	@%p30 bra 	$L__BB6_12;
	cvt.s64.s32 	%rd96, %r11;
	cvt.s64.s32 	%rd97, %r8;
	cvt.u64.u32 	%rd98, %r5;
	add.s64 	%rd99, %rd98, %rd97;
	add.s64 	%rd100, %rd99, %rd96;
	shl.b64 	%rd101, %rd100, 2;
	add.s64 	%rd102, %rd1, %rd101;
	ld.global.f32 	%f26, [%rd102+4];
	add.s32 	%r96, %r27, %r26;
	shl.b32 	%r97, %r96, 2;
	mov.u32 	%r98, _ZZ14updateEH_phasePfS_S_S_S_S_S_S_S_S_S_S_S_S_S_S_S_S_S_S_S_S_S_S_fiiiiiiPiS0_S0_E8Ez_shmem;
	add.s32 	%r99, %r98, %r97;
	st.shared.f32 	[%r99+32], %f26;
	add.s64 	%rd103, %rd2, %rd101;
	ld.global.f32 	%f27, [%rd103+4];
	mov.u32 	%r100, _ZZ14updateEH_phasePfS_S_S_S_S_S_S_S_S_S_S_S_S_S_S_S_S_S_S_S_S_S_S_fiiiiiiPiS0_S0_E8Ey_shmem;
	add.s32 	%r101, %r100, %r97;
	st.shared.f32 	[%r101+32], %f27;
$L__BB6_12:
	setp.ne.s32 	%p31, %r3, 7;
	add.s32 	%r102, %r39, -1;
	setp.ge.s32 	%p32, %r6, %r102;
	or.pred  	%p33, %p31, %p32;
	@%p33 bra 	$L__BB6_14;
	mul.wide.s32 	%rd104, %r38, 4;
	add.s64 	%rd105, %rd7, %rd104;
	ld.global.f32 	%f28, [%rd105];
	add.s32 	%r103, %r2, %r27;
	shl.b32 	%r104, %r103, 2;
	add.s32 	%r106, %r92, %r104;
	st.shared.f32 	[%r106+288], %f28;
	add.s64 	%rd106, %rd9, %rd104;
	ld.global.f32 	%f29, [%rd106];
	mov.u32 	%r107, _ZZ14updateEH_phasePfS_S_S_S_S_S_S_S_S_S_S_S_S_S_S_S_S_S_S_S_S_S_S_fiiiiiiPiS0_S0_E8Ez_shmem;
	add.s32 	%r108, %r107, %r104;
	st.shared.f32 	[%r108+288], %f29;
$L__BB6_14:
	setp.ne.s32 	%p34, %r4, 7;
	add.s32 	%r109, %r40, -1;
	setp.ge.s32 	%p35, %r7, %r109;
	or.pred  	%p36, %p34, %p35;
	@%p36 bra 	$L__BB6_16;
	mul.wide.s32 	%rd107, %r10, 4;
	add.s64 	%rd108, %rd7, %rd107;
	ld.global.f32 	%f30, [%rd108];
	shl.b32 	%r110, %r32, 2;
	add.s32 	%r112, %r92, %r110;
	st.shared.f32 	[%r112+2592], %f30;
	add.s64 	%rd109, %rd8, %rd107;
	ld.global.f32 	%f31, [%rd109];
	mov.u32 	%r113, _ZZ14updateEH_phasePfS_S_S_S_S_S_S_S_S_S_S_S_S_S_S_S_S_S_S_S_S_S_S_fiiiiiiPiS0_S0_E8Ey_shmem;
	add.s32 	%r114, %r113, %r110;
	st.shared.f32 	[%r114+2592], %f31;
$L__BB6_16:
	bar.sync 	0;
	add.s32 	%r115, %r38, -2;
	setp.gt.s32 	%p38, %r5, %r115;
	min.s32 	%r116, %r5, %r6;
	setp.lt.s32 	%p39, %r116, 1;
	mov.pred 	%p48, 0;
	or.pred  	%p40, %p39, %p38;
	@%p40 bra 	$L__BB6_18;
	add.s32 	%r117, %r39, -2;
	setp.le.s32 	%p48, %r6, %r117;
$L__BB6_18:
	setp.lt.s32 	%p41, %r7, 1;
	not.pred 	%p42, %p48;
	or.pred  	%p43, %p42, %p41;
	add.s32 	%r118, %r40, -2;
	setp.gt.s32 	%p44, %r7, %r118;
	or.pred  	%p45, %p43, %p44;
	@%p45 bra 	$L__BB6_21;
	ld.param.u64 	%rd135, [_Z14updateEH_phasePfS_S_S_S_S_S_S_S_S_S_S_S_S_S_S_S_S_S_S_S_S_S_S_fiiiiiiPiS0_S0__param_23];
	ld.param.u64 	%rd134, [_Z14updateEH_phasePfS_S_S_S_S_S_S_S_S_S_S_S_S_S_S_S_S_S_S_S_S_S_S_fiiiiiiPiS0_S0__param_22];
	ld.param.u64 	%rd133, [_Z14updateEH_phasePfS_S_S_S_S_S_S_S_S_S_S_S_S_S_S_S_S_S_S_S_S_S_S_fiiiiiiPiS0_S0__param_21];
	ld.param.u64 	%rd132, [_Z14updateEH_phasePfS_S_S_S_S_S_S_S_S_S_S_S_S_S_S_S_S_S_S_S_S_S_S_fiiiiiiPiS0_S0__param_19];
	cvta.to.global.u64 	%rd110, %rd28;
	mul.wide.s32 	%rd111, %r12, 4;
	add.s64 	%rd10, %rd110, %rd111;
	cvta.to.global.u64 	%rd112, %rd132;
	add.s64 	%rd11, %rd112, %rd111;
	cvta.to.global.u64 	%rd113, %rd30;
	add.s64 	%rd12, %rd113, %rd111;
	cvta.to.global.u64 	%rd114, %rd133;
	add.s64 	%rd13, %rd114, %rd111;
	cvta.to.global.u64 	%rd115, %rd134;
	add.s64 	%rd14, %rd115, %rd111;
	cvta.to.global.u64 	%rd116, %rd135;
	add.s64 	%rd15, %rd116, %rd111;
	mov.b32 	%r120, 0;
$L__BB6_20:
	ld.shared.f32 	%f32, [%r13];
	ld.shared.f32 	%f33, [%r33];
	ld.shared.f32 	%f34, [%r16];
	ld.shared.f32 	%f35, [%r29+36];
	ld.shared.f32 	%f36, [%r29];
	sub.f32 	%f37, %f35, %f36;
	ld.shared.f32 	%f38, [%r30+36];
	ld.shared.f32 	%f39, [%r30+-288];
	sub.f32 	%f40, %f38, %f39;
	sub.f32 	%f41, %f37, %f40;
	ld.global.f32 	%f42, [%rd10];
	mul.f32 	%f43, %f1, %f42;
	sub.f32 	%f44, %f41, %f43;
	mul.f32 	%f45, %f34, %f44;
	fma.rn.f32 	%f46, %f32, %f33, %f45;
	st.shared.f32 	[%r33], %f46;
	ld.shared.f32 	%f47, [%r14];
	ld.shared.f32 	%f48, [%r34];
	ld.shared.f32 	%f49, [%r17];
	ld.shared.f32 	%f50, [%r31+36];
	ld.shared.f32 	%f51, [%r31+-288];
	sub.f32 	%f52, %f50, %f51;
	ld.shared.f32 	%f53, [%r29+32];
	sub.f32 	%f54, %f35, %f53;
	sub.f32 	%f55, %f52, %f54;
	ld.global.f32 	%f56, [%rd11];
	mul.f32 	%f57, %f1, %f56;
	sub.f32 	%f58, %f55, %f57;
	mul.f32 	%f59, %f49, %f58;
	fma.rn.f32 	%f60, %f47, %f48, %f59;
	st.shared.f32 	[%r34], %f60;
	ld.shared.f32 	%f61, [%r15];
	ld.shared.f32 	%f62, [%r35];
	ld.shared.f32 	%f63, [%r18];
	ld.shared.f32 	%f64, [%r30+32];
	sub.f32 	%f65, %f38, %f64;
	ld.shared.f32 	%f66, [%r31];
	sub.f32 	%f67, %f50, %f66;
	sub.f32 	%f68, %f65, %f67;
	ld.global.f32 	%f69, [%rd12];
	mul.f32 	%f70, %f1, %f69;
	sub.f32 	%f71, %f68, %f70;
	mul.f32 	%f72, %f63, %f71;
	fma.rn.f32 	%f73, %f61, %f62, %f72;
	st.shared.f32 	[%r35], %f73;
	bar.sync 	0;
	ld.shared.f32 	%f74, [%r19];
	ld.shared.f32 	%f75, [%r31+36];
	ld.shared.f32 	%f76, [%r22];
	ld.shared.f32 	%f77, [%r34+324];
	ld.shared.f32 	%f78, [%r34];
	sub.f32 	%f79, %f77, %f78;
	ld.shared.f32 	%f80, [%r35+36];
	ld.shared.f32 	%f81, [%r35];
	sub.f32 	%f82, %f80, %f81;
	sub.f32 	%f83, %f79, %f82;
	ld.global.f32 	%f84, [%rd13];
	mul.f32 	%f85, %f1, %f84;
	sub.f32 	%f86, %f83, %f85;
	mul.f32 	%f87, %f76, %f86;
	fma.rn.f32 	%f88, %f74, %f75, %f87;
	st.shared.f32 	[%r31+36], %f88;
	ld.shared.f32 	%f89, [%r20];
	ld.shared.f32 	%f90, [%r30+36];
	ld.shared.f32 	%f91, [%r23];
	ld.shared.f32 	%f92, [%r35+4];
	sub.f32 	%f93, %f92, %f81;
	ld.shared.f32 	%f94, [%r33+324];
	ld.shared.f32 	%f95, [%r33];
	sub.f32 	%f96, %f94, %f95;
	sub.f32 	%f97, %f93, %f96;
	ld.global.f32 	%f98, [%rd14];
	mul.f32 	%f99, %f1, %f98;
	sub.f32 	%f100, %f97, %f99;
	mul.f32 	%f101, %f91, %f100;
	fma.rn.f32 	%f102, %f89, %f90, %f101;
	st.shared.f32 	[%r30+36], %f102;
	ld.shared.f32 	%f103, [%r21];
	ld.shared.f32 	%f104, [%r29+36];
	ld.shared.f32 	%f105, [%r24];
	ld.shared.f32 	%f106, [%r33+36];
	sub.f32 	%f107, %f106, %f95;
	ld.shared.f32 	%f108, [%r34+4];
	sub.f32 	%f109, %f108, %f78;
	sub.f32 	%f110, %f107, %f109;
	ld.global.f32 	%f111, [%rd15];
	mul.f32 	%f112, %f1, %f111;
	sub.f32 	%f113, %f110, %f112;
	mul.f32 	%f114, %f105, %f113;
	fma.rn.f32 	%f115, %f103, %f104, %f114;
	st.shared.f32 	[%r29+36], %f115;
	bar.sync 	0;
	add.s32 	%r120, %r120, 1;
	setp.ne.s32 	%p46, %r120, 4;
	@%p46 bra 	$L__BB6_20;
$L__BB6_21:
	@%p16 bra 	$L__BB6_23;
	ld.shared.f32 	%f116, [%r33];
	mul.wide.s32 	%rd117, %r12, 4;
	add.s64 	%rd118, %rd3, %rd117;
	st.global.f32 	[%rd118], %f116;
	ld.shared.f32 	%f117, [%r34];
	add.s64 	%rd119, %rd2, %rd117;
	st.global.f32 	[%rd119], %f117;
	ld.shared.f32 	%f118, [%r35];
	add.s64 	%rd120, %rd1, %rd117;
	st.global.f32 	[%rd120], %f118;
	ld.shared.f32 	%f119, [%r31+36];
	add.s64 	%rd121, %rd6, %rd117;
	st.global.f32 	[%rd121], %f119;
	ld.shared.f32 	%f120, [%r30+36];
	add.s64 	%rd122, %rd5, %rd117;
	st.global.f32 	[%rd122], %f120;
	ld.shared.f32 	%f121, [%r29+36];
	add.s64 	%rd123, %rd4, %rd117;
	st.global.f32 	[%rd123], %f121;
$L__BB6_23:
	ret;

}
	// .globl	_Z29updateEH_phase_EH_shared_onlyPfS_S_S_S_S_S_S_S_S_S_S_S_S_S_S_S_S_S_S_S_S_S_S_fiiiiiiPiS0_S0_
.visible .entry _Z29updateEH_phase_EH_shared_onlyPfS_S_S_S_S_S_S_S_S_S_S_S_S_S_S_S_S_S_S_S_S_S_S_fiiiiiiPiS0_S0_(
	.param .u64 .ptr .align 1 _Z29updateEH_phase_EH_shared_onlyPfS_S_S_S_S_S_S_S_S_S_S_S_S_S_S_S_S_S_S_S_S_S_S_fiiiiiiPiS0_S0__param_0,
	.param .u64 .ptr .align 1 _Z29updateEH_phase_EH_shared_onlyPfS_S_S_S_S_S_S_S_S_S_S_S_S_S_S_S_S_S_S_S_S_S_S_fiiiiiiPiS0_S0__param_1,
	.param .u64 .ptr .align 1 _Z29updateEH_phase_EH_shared_onlyPfS_S_S_S_S_S_S_S_S_S_S_S_S_S_S_S_S_S_S_S_S_S_S_fiiiiiiPiS0_S0__param_2,
	.param .u64 .ptr .align 1 _Z29updateEH_phase_EH_shared_onlyPfS_S_S_S_S_S_S_S_S_S_S_S_S_S_S_S_S_S_S_S_S_S_S_fiiiiiiPiS0_S0__param_3,
	.param .u64 .ptr .align 1 _Z29updateEH_phase_EH_shared_onlyPfS_S_S_S_S_S_S_S_S_S_S_S_S_S_S_S_S_S_S_S_S_S_S_fiiiiiiPiS0_S0__param_4,
	.param .u64 .ptr .align 1 _Z29updateEH_phase_EH_shared_onlyPfS_S_S_S_S_S_S_S_S_S_S_S_S_S_S_S_S_S_S_S_S_S_S_fiiiiiiPiS0_S0__param_5,
	.param .u64 .ptr .align 1 _Z29updateEH_phase_EH_shared_onlyPfS_S_S_S_S_S_S_S_S_S_S_S_S_S_S_S_S_S_S_S_S_S_S_fiiiiiiPiS0_S0__param_6,
	.param .u64 .ptr .align 1 _Z29updateEH_phase_EH_shared_onlyPfS_S_S_S_S_S_S_S_S_S_S_S_S_S_S_S_S_S_S_S_S_S_S_fiiiiiiPiS0_S0__param_7,
	.param .u64 .ptr .align 1 _Z29updateEH_phase_EH_shared_onlyPfS_S_S_S_S_S_S_S_S_S_S_S_S_S_S_S_S_S_S_S_S_S_S_fiiiiiiPiS0_S0__param_8,
	.param .u64 .ptr .align 1 _Z29updateEH_phase_EH_shared_onlyPfS_S_S_S_S_S_S_S_S_S_S_S_S_S_S_S_S_S_S_S_S_S_S_fiiiiiiPiS0_S0__param_9,
	.param .u64 .ptr .align 1 _Z29updateEH_phase_EH_shared_onlyPfS_S_S_S_S_S_S_S_S_S_S_S_S_S_S_S_S_S_S_S_S_S_S_fiiiiiiPiS0_S0__param_10,
	.param .u64 .ptr .align 1 _Z29updateEH_phase_EH_shared_onlyPfS_S_S_S_S_S_S_S_S_S_S_S_S_S_S_S_S_S_S_S_S_S_S_fiiiiiiPiS0_S0__param_11,
	.param .u64 .ptr .align 1 _Z29updateEH_phase_EH_shared_onlyPfS_S_S_S_S_S_S_S_S_S_S_S_S_S_S_S_S_S_S_S_S_S_S_fiiiiiiPiS0_S0__param_12,
	.param .u64 .ptr .align 1 _Z29updateEH_phase_EH_shared_onlyPfS_S_S_S_S_S_S_S_S_S_S_S_S_S_S_S_S_S_S_S_S_S_S_fiiiiiiPiS0_S0__param_13,
	.param .u64 .ptr .align 1 _Z29updateEH_phase_EH_shared_onlyPfS_S_S_S_S_S_S_S_S_S_S_S_S_S_S_S_S_S_S_S_S_S_S_fiiiiiiPiS0_S0__param_14,
	.param .u64 .ptr .align 1 _Z29updateEH_phase_EH_shared_onlyPfS_S_S_S_S_S_S_S_S_S_S_S_S_S_S_S_S_S_S_S_S_S_S_fiiiiiiPiS0_S0__param_15,
	.param .u64 .ptr .align 1 _Z29updateEH_phase_EH_shared_onlyPfS_S_S_S_S_S_S_S_S_S_S_S_S_S_S_S_S_S_S_S_S_S_S_fiiiiiiPiS0_S0__param_16,
	.param .u64 .ptr .align 1 _Z29updateEH_phase_EH_shared_onlyPfS_S_S_S_S_S_S_S_S_S_S_S_S_S_S_S_S_S_S_S_S_S_S_fiiiiiiPiS0_S0__param_17,
	.param .u64 .ptr .align 1 _Z29updateEH_phase_EH_shared_onlyPfS_S_S_S_S_S_S_S_S_S_S_S_S_S_S_S_S_S_S_S_S_S_S_fiiiiiiPiS0_S0__param_18,
	.param .u64 .ptr .align 1 _Z29updateEH_phase_EH_shared_onlyPfS_S_S_S_S_S_S_S_S_S_S_S_S_S_S_S_S_S_S_S_S_S_S_fiiiiiiPiS0_S0__param_19,
	.param .u64 .ptr .align 1 _Z29updateEH_phase_EH_shared_onlyPfS_S_S_S_S_S_S_S_S_S_S_S_S_S_S_S_S_S_S_S_S_S_S_fiiiiiiPiS0_S0__param_20,
	.param .u64 .ptr .align 1 _Z29updateEH_phase_EH_shared_onlyPfS_S_S_S_S_S_S_S_S_S_S_S_S_S_S_S_S_S_S_S_S_S_S_fiiiiiiPiS0_S0__param_21,
	.param .u64 .ptr .align 1 _Z29updateEH_phase_EH_shared_onlyPfS_S_S_S_S_S_S_S_S_S_S_S_S_S_S_S_S_S_S_S_S_S_S_fiiiiiiPiS0_S0__param_22,
	.param .u64 .ptr .align 1 _Z29updateEH_phase_EH_shared_onlyPfS_S_S_S_S_S_S_S_S_S_S_S_S_S_S_S_S_S_S_S_S_S_S_fiiiiiiPiS0_S0__param_23,
	.param .f32 _Z29updateEH_phase_EH_shared_onlyPfS_S_S_S_S_S_S_S_S_S_S_S_S_S_S_S_S_S_S_S_S_S_S_fiiiiiiPiS0_S0__param_24,
	.param .u32 _Z29updateEH_phase_EH_shared_onlyPfS_S_S_S_S_S_S_S_S_S_S_S_S_S_S_S_S_S_S_S_S_S_S_fiiiiiiPiS0_S0__param_25,
	.param .u32 _Z29updateEH_phase_EH_shared_onlyPfS_S_S_S_S_S_S_S_S_S_S_S_S_S_S_S_S_S_S_S_S_S_S_fiiiiiiPiS0_S0__param_26,
	.param .u32 _Z29updateEH_phase_EH_shared_onlyPfS_S_S_S_S_S_S_S_S_S_S_S_S_S_S_S_S_S_S_S_S_S_S_fiiiiiiPiS0_S0__param_27,
	.param .u32 _Z29updateEH_phase_EH_shared_onlyPfS_S_S_S_S_S_S_S_S_S_S_S_S_S_S_S_S_S_S_S_S_S_S_fiiiiiiPiS0_S0__param_28,
	.param .u32 _Z29updateEH_phase_EH_shared_onlyPfS_S_S_S_S_S_S_S_S_S_S_S_S_S_S_S_S_S_S_S_S_S_S_fiiiiiiPiS0_S0__param_29,
	.param .u32 _Z29updateEH_phase_EH_shared_onlyPfS_S_S_S_S_S_S_S_S_S_S_S_S_S_S_S_S_S_S_S_S_S_S_fiiiiiiPiS0_S0__param_30,
	.param .u64 .ptr .align 1 _Z29updateEH_phase_EH_shared_onlyPfS_S_S_S_S_S_S_S_S_S_S_S_S_S_S_S_S_S_S_S_S_S_S_fiiiiiiPiS0_S0__param_31,
	.param .u64 .ptr .align 1 _Z29updateEH_phase_EH_shared_onlyPfS_S_S_S_S_S_S_S_S_S_S_S_S_S_S_S_S_S_S_S_S_S_S_fiiiiiiPiS0_S0__param_32,
	.param .u64 .ptr .align 1 _Z29updateEH_phase_EH_shared_onlyPfS_S_S_S_S_S_S_S_S_S_S_S_S_S_S_S_S_S_S_S_S_S_S_fiiiiiiPiS0_S0__param_33
)
{
	.reg .pred 	%p<48>;
	.reg .b32 	%r<96>;
	.reg .b32 	%f<110>;
	.reg .b64 	%rd<131>;
	// demoted variable
	.shared .align 4 .b8 _ZZ29updateEH_phase_EH_shared_onlyPfS_S_S_S_S_S_S_S_S_S_S_S_S_S_S_S_S_S_S_S_S_S_S_fiiiiiiPiS0_S0_E8Ex_shmem[2916];
	// demoted variable
	.shared .align 4 .b8 _ZZ29updateEH_phase_EH_shared_onlyPfS_S_S_S_S_S_S_S_S_S_S_S_S_S_S_S_S_S_S_S_S_S_S_fiiiiiiPiS0_S0_E8Ey_shmem[2916];
	// demoted variable
	.shared .align 4 .b8 _ZZ29updateEH_phase_EH_shared_onlyPfS_S_S_S_S_S_S_S_S_S_S_S_S_S_S_S_S_S_S_S_S_S_S_fiiiiiiPiS0_S0_E8Ez_shmem[2916];
	// demoted variable
	.shared .align 4 .b8 _ZZ29updateEH_phase_EH_shared_onlyPfS_S_S_S_S_S_S_S_S_S_S_S_S_S_S_S_S_S_S_S_S_S_S_fiiiiiiPiS0_S0_E8Hx_shmem[2916];
	// demoted variable
	.shared .align 4 .b8 _ZZ29updateEH_phase_EH_shared_onlyPfS_S_S_S_S_S_S_S_S_S_S_S_S_S_S_S_S_S_S_S_S_S_S_fiiiiiiPiS0_S0_E8Hy_shmem[2916];
	// demoted variable
	.shared .align 4 .b8 _ZZ29updateEH_phase_EH_shared_onlyPfS_S_S_S_S_S_S_S_S_S_S_S_S_S_S_S_S_S_S_S_S_S_S_fiiiiiiPiS0_S0_E8Hz_shmem[2916];
	ld.param.u64 	%rd46, [_Z29updateEH_phase_EH_shared_onlyPfS_S_S_S_S_S_S_S_S_S_S_S_S_S_S_S_S_S_S_S_S_S_S_fiiiiiiPiS0_S0__param_0];
	ld.param.u64 	%rd47, [_Z29updateEH_phase_EH_shared_onlyPfS_S_S_S_S_S_S_S_S_S_S_S_S_S_S_S_S_S_S_S_S_S_S_fiiiiiiPiS0_S0__param_1];
	ld.param.u64 	%rd48, [_Z29updateEH_phase_EH_shared_onlyPfS_S_S_S_S_S_S_S_S_S_S_S_S_S_S_S_S_S_S_S_S_S_S_fiiiiiiPiS0_S0__param_2];
	ld.param.u64 	%rd49, [_Z29updateEH_phase_EH_shared_onlyPfS_S_S_S_S_S_S_S_S_S_S_S_S_S_S_S_S_S_S_S_S_S_S_fiiiiiiPiS0_S0__param_3];
	ld.param.u64 	%rd50, [_Z29updateEH_phase_EH_shared_onlyPfS_S_S_S_S_S_S_S_S_S_S_S_S_S_S_S_S_S_S_S_S_S_S_fiiiiiiPiS0_S0__param_4];
	ld.param.u64 	%rd51, [_Z29updateEH_phase_EH_shared_onlyPfS_S_S_S_S_S_S_S_S_S_S_S_S_S_S_S_S_S_S_S_S_S_S_fiiiiiiPiS0_S0__param_5];
	ld.param.u64 	%rd30, [_Z29updateEH_phase_EH_shared_onlyPfS_S_S_S_S_S_S_S_S_S_S_S_S_S_S_S_S_S_S_S_S_S_S_fiiiiiiPiS0_S0__param_8];
	ld.param.u64 	%rd32, [_Z29updateEH_phase_EH_shared_onlyPfS_S_S_S_S_S_S_S_S_S_S_S_S_S_S_S_S_S_S_S_S_S_S_fiiiiiiPiS0_S0__param_10];
	ld.param.u64 	%rd37, [_Z29updateEH_phase_EH_shared_onlyPfS_S_S_S_S_S_S_S_S_S_S_S_S_S_S_S_S_S_S_S_S_S_S_fiiiiiiPiS0_S0__param_15];
	ld.param.u64 	%rd38, [_Z29updateEH_phase_EH_shared_onlyPfS_S_S_S_S_S_S_S_S_S_S_S_S_S_S_S_S_S_S_S_S_S_S_fiiiiiiPiS0_S0__param_16];
	ld.param.u64 	%rd39, [_Z29updateEH_phase_EH_shared_onlyPfS_S_S_S_S_S_S_S_S_S_S_S_S_S_S_S_S_S_S_S_S_S_S_fiiiiiiPiS0_S0__param_17];
	ld.param.u64 	%rd40, [_Z29updateEH_phase_EH_shared_onlyPfS_S_S_S_S_S_S_S_S_S_S_S_S_S_S_S_S_S_S_S_S_S_S_fiiiiiiPiS0_S0__param_18];
	ld.param.u64 	%rd41, [_Z29updateEH_phase_EH_shared_onlyPfS_S_S_S_S_S_S_S_S_S_S_S_S_S_S_S_S_S_S_S_S_S_S_fiiiiiiPiS0_S0__param_19];
	ld.param.u64 	%rd42, [_Z29updateEH_phase_EH_shared_onlyPfS_S_S_S_S_S_S_S_S_S_S_S_S_S_S_S_S_S_S_S_S_S_S_fiiiiiiPiS0_S0__param_20];
	ld.param.u64 	%rd43, [_Z29updateEH_phase_EH_shared_onlyPfS_S_S_S_S_S_S_S_S_S_S_S_S_S_S_S_S_S_S_S_S_S_S_fiiiiiiPiS0_S0__param_21];
	ld.param.u64 	%rd44, [_Z29updateEH_phase_EH_shared_onlyPfS_S_S_S_S_S_S_S_S_S_S_S_S_S_S_S_S_S_S_S_S_S_S_fiiiiiiPiS0_S0__param_22];
	ld.param.f32 	%f1, [_Z29updateEH_phase_EH_shared_onlyPfS_S_S_S_S_S_S_S_S_S_S_S_S_S_S_S_S_S_S_S_S_S_S_fiiiiiiPiS0_S0__param_24];
	ld.param.u32 	%r26, [_Z29updateEH_phase_EH_shared_onlyPfS_S_S_S_S_S_S_S_S_S_S_S_S_S_S_S_S_S_S_S_S_S_S_fiiiiiiPiS0_S0__param_25];
	ld.param.u32 	%r27, [_Z29updateEH_phase_EH_shared_onlyPfS_S_S_S_S_S_S_S_S_S_S_S_S_S_S_S_S_S_S_S_S_S_S_fiiiiiiPiS0_S0__param_26];
	ld.param.u32 	%r28, [_Z29updateEH_phase_EH_shared_onlyPfS_S_S_S_S_S_S_S_S_S_S_S_S_S_S_S_S_S_S_S_S_S_S_fiiiiiiPiS0_S0__param_27];
	ld.param.u32 	%r29, [_Z29updateEH_phase_EH_shared_onlyPfS_S_S_S_S_S_S_S_S_S_S_S_S_S_S_S_S_S_S_S_S_S_S_fiiiiiiPiS0_S0__param_28];
	ld.param.u32 	%r30, [_Z29updateEH_phase_EH_shared_onlyPfS_S_S_S_S_S_S_S_S_S_S_S_S_S_S_S_S_S_S_S_S_S_S_fiiiiiiPiS0_S0__param_29];
	ld.param.u64 	%rd52, [_Z29updateEH_phase_EH_shared_onlyPfS_S_S_S_S_S_S_S_S_S_S_S_S_S_S_S_S_S_S_S_S_S_S_fiiiiiiPiS0_S0__param_31];
	ld.param.u64 	%rd53, [_Z29updateEH_phase_EH_shared_onlyPfS_S_S_S_S_S_S_S_S_S_S_S_S_S_S_S_S_S_S_S_S_S_S_fiiiiiiPiS0_S0__param_32];
	ld.param.u64 	%rd54, [_Z29updateEH_phase_EH_shared_onlyPfS_S_S_S_S_S_S_S_S_S_S_S_S_S_S_S_S_S_S_S_S_S_S_fiiiiiiPiS0_S0__param_33];
	cvta.to.global.u64 	%rd1, %rd48;
	cvta.to.global.u64 	%rd2, %rd47;
	cvta.to.global.u64 	%rd3, %rd46;
	cvta.to.global.u64 	%rd4, %rd51;
	cvta.to.global.u64 	%rd5, %rd50;
	cvta.to.global.u64 	%rd6, %rd49;
	cvta.to.global.u64 	%rd55, %rd54;
	cvta.to.global.u64 	%rd56, %rd53;
	cvta.to.global.u64 	%rd57, %rd52;
	mov.u32 	%r31, %ctaid.x;
	rem.u32 	%r32, %r31, %r29;
	mul.lo.s32 	%r33, %r30, %r29;
	div.u32 	%r34, %r31, %r33;
	mul.lo.s32 	%r35, %r34, %r33;
	sub.s32 	%r36, %r31, %r35;
	div.u32 	%r37, %r36, %r29;
	mov.u32 	%r1, %tid.x;
	and.b32  	%r2, %r1, 7;
	shr.u32 	%r38, %r1, 3;
	and.b32  	%r3, %r38, 7;
	shr.u32 	%r4, %r1, 6;
	mul.wide.u32 	%rd58, %r32, 4;
	add.s64 	%rd59, %rd57, %rd58;
	ld.global.u32 	%r39, [%rd59];
	add.s32 	%r5, %r39, %r2;
	mul.wide.u32 	%rd60, %r37, 4;
	add.s64 	%rd61, %rd56, %rd60;
	ld.global.u32 	%r40, [%rd61];
	add.s32 	%r6, %r40, %r3;
	mul.wide.u32 	%rd62, %r34, 4;
	add.s64 	%rd63, %rd55, %rd62;
	ld.global.u32 	%r41, [%rd63];
	add.s32 	%r7, %r41, %r4;
	mul.lo.s32 	%r8, %r6, %r26;
	add.s32 	%r9, %r8, %r5;
	mul.lo.s32 	%r10, %r27, %r26;
	mul.lo.s32 	%r11, %r10, %r7;
	add.s32 	%r12, %r11, %r9;
	add.s32 	%r13, %r2, 1;
	mul.lo.s32 	%r14, %r3, 9;
	mul.lo.s32 	%r15, %r4, 81;
	add.s32 	%r16, %r15, 81;
	add.s32 	%r42, %r14, %r13;
	add.s32 	%r43, %r42, %r16;
	setp.gt.s32 	%p4, %r5, -1;
	setp.lt.s32 	%p5, %r5, %r26;
	and.pred  	%p6, %p4, %p5;
	setp.gt.s32 	%p7, %r6, -1;
	setp.lt.s32 	%p8, %r6, %r27;
	and.pred  	%p9, %p7, %p8;
	and.pred  	%p11, %p6, %p9;
	setp.gt.s32 	%p12, %r7, -1;
	setp.lt.s32 	%p13, %r7, %r28;
	and.pred  	%p14, %p12, %p13;
	and.pred  	%p1, %p11, %p14;
	shl.b32 	%r44, %r43, 2;
	mov.u32 	%r45, _ZZ29updateEH_phase_EH_shared_onlyPfS_S_S_S_S_S_S_S_S_S_S_S_S_S_S_S_S_S_S_S_S_S_S_fiiiiiiPiS0_S0_E8Hz_shmem;
	add.s32 	%r17, %r45, %r44;
	mov.u32 	%r46, _ZZ29updateEH_phase_EH_shared_onlyPfS_S_S_S_S_S_S_S_S_S_S_S_S_S_S_S_S_S_S_S_S_S_S_fiiiiiiPiS0_S0_E8Hy_shmem;
	add.s32 	%r18, %r46, %r44;
	mov.u32 	%r47, _ZZ29updateEH_phase_EH_shared_onlyPfS_S_S_S_S_S_S_S_S_S_S_S_S_S_S_S_S_S_S_S_S_S_S_fiiiiiiPiS0_S0_E8Hx_shmem;
	add.s32 	%r19, %r47, %r44;
	not.pred 	%p16, %p1;
	@%p16 bra 	$L__BB7_7;
	mul.wide.s32 	%rd64, %r12, 4;
	add.s64 	%rd65, %rd6, %rd64;
	ld.global.f32 	%f2, [%rd65];
	st.shared.f32 	[%r19+36], %f2;
	add.s64 	%rd66, %rd5, %rd64;
	ld.global.f32 	%f3, [%rd66];
	st.shared.f32 	[%r18+36], %f3;
	add.s64 	%rd67, %rd4, %rd64;
	ld.global.f32 	%f4, [%rd67];
	st.shared.f32 	[%r17+36], %f4;
	setp.ne.s32 	%p17, %r2, 0;
	setp.eq.s32 	%p18, %r5, 0;
	or.pred  	%p19, %p17, %p18;
	@%p19 bra 	$L__BB7_3;
	cvt.s64.s32 	%rd68, %r11;
	cvt.s64.s32 	%rd69, %r8;
	cvt.u64.u32 	%rd70, %r5;
	add.s64 	%rd71, %rd70, %rd69;
	add.s64 	%rd72, %rd71, %rd68;
	shl.b64 	%rd73, %rd72, 2;
	add.s64 	%rd74, %rd4, %rd73;
	ld.global.f32 	%f5, [%rd74+-4];
	add.s32 	%r48, %r14, %r16;
	shl.b32 	%r49, %r48, 2;
	mov.u32 	%r50, _ZZ29updateEH_phase_EH_shared_onlyPfS_S_S_S_S_S_S_S_S_S_S_S_S_S_S_S_S_S_S_S_S_S_S_fiiiiiiPiS0_S0_E8Hz_shmem;
	add.s32 	%r51, %r50, %r49;
	st.shared.f32 	[%r51+36], %f5;
	add.s64 	%rd75, %rd5, %rd73;
	ld.global.f32 	%f6, [%rd75+-4];
	mov.u32 	%r52, _ZZ29updateEH_phase_EH_shared_onlyPfS_S_S_S_S_S_S_S_S_S_S_S_S_S_S_S_S_S_S_S_S_S_S_fiiiiiiPiS0_S0_E8Hy_shmem;
	add.s32 	%r53, %r52, %r49;
	st.shared.f32 	[%r53+36], %f6;
$L__BB7_3:
	setp.ne.s32 	%p20, %r3, 0;
	setp.eq.s32 	%p21, %r6, 0;
	or.pred  	%p22, %p20, %p21;
	@%p22 bra 	$L__BB7_5;
	sub.s32 	%r54, %r8, %r26;
	add.s32 	%r55, %r54, %r5;
	add.s32 	%r56, %r55, %r11;
	mul.wide.s32 	%rd76, %r56, 4;
	add.s64 	%rd77, %rd6, %rd76;
	ld.global.f32 	%f7, [%rd77];
	add.s32 	%r57, %r15, %r13;
	shl.b32 	%r58, %r57, 2;
	add.s32 	%r60, %r47, %r58;
	st.shared.f32 	[%r60+324], %f7;
	add.s64 	%rd78, %rd4, %rd76;
	ld.global.f32 	%f8, [%rd78];
	mov.u32 	%r61, _ZZ29updateEH_phase_EH_shared_onlyPfS_S_S_S_S_S_S_S_S_S_S_S_S_S_S_S_S_S_S_S_S_S_S_fiiiiiiPiS0_S0_E8Hz_shmem;
	add.s32 	%r62, %r61, %r58;
	st.shared.f32 	[%r62+324], %f8;
$L__BB7_5:
	setp.gt.u32 	%p23, %r1, 63;
	setp.eq.s32 	%p24, %r7, 0;
	or.pred  	%p25, %p23, %p24;
	@%p25 bra 	$L__BB7_7;
	sub.s32 	%r63, %r11, %r10;
	add.s32 	%r64, %r63, %r9;
	mul.wide.s32 	%rd79, %r64, 4;
	add.s64 	%rd80, %rd6, %rd79;
	ld.global.f32 	%f9, [%rd80];
	st.shared.f32 	[%r19+-288], %f9;
	add.s64 	%rd81, %rd5, %rd79;
	ld.global.f32 	%f10, [%rd81];
	st.shared.f32 	[%r18+-288], %f10;
$L__BB7_7:
	add.s32 	%r20, %r14, %r2;
	add.s32 	%r65, %r20, %r15;
	shl.b32 	%r66, %r65, 2;
	mov.u32 	%r67, _ZZ29updateEH_phase_EH_shared_onlyPfS_S_S_S_S_S_S_S_S_S_S_S_S_S_S_S_S_S_S_S_S_S_S_fiiiiiiPiS0_S0_E8Ex_shmem;
	add.s32 	%r21, %r67, %r66;
	mov.u32 	%r68, _ZZ29updateEH_phase_EH_shared_onlyPfS_S_S_S_S_S_S_S_S_S_S_S_S_S_S_S_S_S_S_S_S_S_S_fiiiiiiPiS0_S0_E8Ey_shmem;
	add.s32 	%r22, %r68, %r66;
	mov.u32 	%r69, _ZZ29updateEH_phase_EH_shared_onlyPfS_S_S_S_S_S_S_S_S_S_S_S_S_S_S_S_S_S_S_S_S_S_S_fiiiiiiPiS0_S0_E8Ez_shmem;
	add.s32 	%r23, %r69, %r66;
	@%p16 bra 	$L__BB7_14;
	mul.wide.s32 	%rd82, %r12, 4;
	add.s64 	%rd7, %rd3, %rd82;
	ld.global.f32 	%f11, [%rd7];
	st.shared.f32 	[%r21], %f11;
	add.s64 	%rd8, %rd2, %rd82;
	ld.global.f32 	%f12, [%rd8];
	st.shared.f32 	[%r22], %f12;
	add.s64 	%rd9, %rd1, %rd82;
	ld.global.f32 	%f13, [%rd9];
	st.shared.f32 	[%r23], %f13;
	setp.ne.s32 	%p27, %r2, 7;
	add.s32 	%r70, %r26, -1;
	setp.ge.s32 	%p28, %r5, %r70;
	or.pred  	%p29, %p27, %p28;
	@%p29 bra 	$L__BB7_10;
	cvt.s64.s32 	%rd83, %r11;
	cvt.s64.s32 	%rd84, %r8;
	cvt.u64.u32 	%rd85, %r5;
	add.s64 	%rd86, %rd85, %rd84;
	add.s64 	%rd87, %rd86, %rd83;
	shl.b64 	%rd88, %rd87, 2;
	add.s64 	%rd89, %rd1, %rd88;
	ld.global.f32 	%f14, [%rd89+4];
	add.s32 	%r71, %r15, %r14;
	shl.b32 	%r72, %r71, 2;
	mov.u32 	%r73, _ZZ29updateEH_phase_EH_shared_onlyPfS_S_S_S_S_S_S_S_S_S_S_S_S_S_S_S_S_S_S_S_S_S_S_fiiiiiiPiS0_S0_E8Ez_shmem;
	add.s32 	%r74, %r73, %r72;
	st.shared.f32 	[%r74+32], %f14;
	add.s64 	%rd90, %rd2, %rd88;
	ld.global.f32 	%f15, [%rd90+4];
	mov.u32 	%r75, _ZZ29updateEH_phase_EH_shared_onlyPfS_S_S_S_S_S_S_S_S_S_S_S_S_S_S_S_S_S_S_S_S_S_S_fiiiiiiPiS0_S0_E8Ey_shmem;
	add.s32 	%r76, %r75, %r72;
	st.shared.f32 	[%r76+32], %f15;
$L__BB7_10:
	setp.ne.s32 	%p30, %r3, 7;
	add.s32 	%r77, %r27, -1;
	setp.ge.s32 	%p31, %r6, %r77;
	or.pred  	%p32, %p30, %p31;
	@%p32 bra 	$L__BB7_12;
	mul.wide.s32 	%rd91, %r26, 4;
	add.s64 	%rd92, %rd7, %rd91;
	ld.global.f32 	%f16, [%rd92];
	add.s32 	%r78, %r2, %r15;
	shl.b32 	%r79, %r78, 2;
	mov.u32 	%r80, _ZZ29updateEH_phase_EH_shared_onlyPfS_S_S_S_S_S_S_S_S_S_S_S_S_S_S_S_S_S_S_S_S_S_S_fiiiiiiPiS0_S0_E8Ex_shmem;
	add.s32 	%r81, %r80, %r79;
	st.shared.f32 	[%r81+288], %f16;
	add.s64 	%rd93, %rd9, %rd91;
	ld.global.f32 	%f17, [%rd93];
	mov.u32 	%r82, _ZZ29updateEH_phase_EH_shared_onlyPfS_S_S_S_S_S_S_S_S_S_S_S_S_S_S_S_S_S_S_S_S_S_S_fiiiiiiPiS0_S0_E8Ez_shmem;
	add.s32 	%r83, %r82, %r79;
	st.shared.f32 	[%r83+288], %f17;
$L__BB7_12:
	setp.ne.s32 	%p33, %r4, 7;
	add.s32 	%r84, %r28, -1;
	setp.ge.s32 	%p34, %r7, %r84;
	or.pred  	%p35, %p33, %p34;
	@%p35 bra 	$L__BB7_14;
	mul.wide.s32 	%rd94, %r10, 4;
	add.s64 	%rd95, %rd7, %rd94;
	ld.global.f32 	%f18, [%rd95];
	shl.b32 	%r85, %r20, 2;
	mov.u32 	%r86, _ZZ29updateEH_phase_EH_shared_onlyPfS_S_S_S_S_S_S_S_S_S_S_S_S_S_S_S_S_S_S_S_S_S_S_fiiiiiiPiS0_S0_E8Ex_shmem;
	add.s32 	%r87, %r86, %r85;
	st.shared.f32 	[%r87+2592], %f18;
	add.s64 	%rd96, %rd8, %rd94;
	ld.global.f32 	%f19, [%rd96];
	mov.u32 	%r88, _ZZ29updateEH_phase_EH_shared_onlyPfS_S_S_S_S_S_S_S_S_S_S_S_S_S_S_S_S_S_S_S_S_S_S_fiiiiiiPiS0_S0_E8Ey_shmem;
	add.s32 	%r89, %r88, %r85;
	st.shared.f32 	[%r89+2592], %f19;
$L__BB7_14:
	bar.sync 	0;
	add.s32 	%r90, %r26, -2;
	setp.gt.s32 	%p37, %r5, %r90;
	min.s32 	%r91, %r5, %r6;
	setp.lt.s32 	%p38, %r91, 1;
	mov.pred 	%p47, 0;
	or.pred  	%p39, %p38, %p37;
	@%p39 bra 	$L__BB7_16;
	add.s32 	%r92, %r27, -2;
	setp.le.s32 	%p47, %r6, %r92;
$L__BB7_16:
	setp.lt.s32 	%p40, %r7, 1;
	not.pred 	%p41, %p47;
	or.pred  	%p42, %p41, %p40;
	add.s32 	%r93, %r28, -2;
	setp.gt.s32 	%p43, %r7, %r93;
	or.pred  	%p44, %p42, %p43;
	@%p44 bra 	$L__BB7_19;
	ld.param.u64 	%rd130, [_Z29updateEH_phase_EH_shared_onlyPfS_S_S_S_S_S_S_S_S_S_S_S_S_S_S_S_S_S_S_S_S_S_S_fiiiiiiPiS0_S0__param_23];
	ld.param.u64 	%rd129, [_Z29updateEH_phase_EH_shared_onlyPfS_S_S_S_S_S_S_S_S_S_S_S_S_S_S_S_S_S_S_S_S_S_S_fiiiiiiPiS0_S0__param_14];
	ld.param.u64 	%rd128, [_Z29updateEH_phase_EH_shared_onlyPfS_S_S_S_S_S_S_S_S_S_S_S_S_S_S_S_S_S_S_S_S_S_S_fiiiiiiPiS0_S0__param_13];
	ld.param.u64 	%rd127, [_Z29updateEH_phase_EH_shared_onlyPfS_S_S_S_S_S_S_S_S_S_S_S_S_S_S_S_S_S_S_S_S_S_S_fiiiiiiPiS0_S0__param_12];
	ld.param.u64 	%rd126, [_Z29updateEH_phase_EH_shared_onlyPfS_S_S_S_S_S_S_S_S_S_S_S_S_S_S_S_S_S_S_S_S_S_S_fiiiiiiPiS0_S0__param_11];
	ld.param.u64 	%rd125, [_Z29updateEH_phase_EH_shared_onlyPfS_S_S_S_S_S_S_S_S_S_S_S_S_S_S_S_S_S_S_S_S_S_S_fiiiiiiPiS0_S0__param_9];
	ld.param.u64 	%rd124, [_Z29updateEH_phase_EH_shared_onlyPfS_S_S_S_S_S_S_S_S_S_S_S_S_S_S_S_S_S_S_S_S_S_S_fiiiiiiPiS0_S0__param_7];
	ld.param.u64 	%rd123, [_Z29updateEH_phase_EH_shared_onlyPfS_S_S_S_S_S_S_S_S_S_S_S_S_S_S_S_S_S_S_S_S_S_S_fiiiiiiPiS0_S0__param_6];
	cvta.to.global.u64 	%rd97, %rd123;
	mul.wide.s32 	%rd98, %r12, 4;
	add.s64 	%rd10, %rd97, %rd98;
	cvta.to.global.u64 	%rd99, %rd124;
	add.s64 	%rd11, %rd99, %rd98;
	cvta.to.global.u64 	%rd100, %rd40;
	add.s64 	%rd12, %rd100, %rd98;
	cvta.to.global.u64 	%rd101, %rd30;
	add.s64 	%rd13, %rd101, %rd98;
	cvta.to.global.u64 	%rd102, %rd125;
	add.s64 	%rd14, %rd102, %rd98;
	cvta.to.global.u64 	%rd103, %rd41;
	add.s64 	%rd15, %rd103, %rd98;
	cvta.to.global.u64 	%rd104, %rd32;
	add.s64 	%rd16, %rd104, %rd98;
	cvta.to.global.u64 	%rd105, %rd126;
	add.s64 	%rd17, %rd105, %rd98;
	cvta.to.global.u64 	%rd106, %rd42;
	add.s64 	%rd18, %rd106, %rd98;
	cvta.to.global.u64 	%rd107, %rd127;
	add.s64 	%rd19, %rd107, %rd98;
	cvta.to.global.u64 	%rd108, %rd128;
	add.s64 	%rd20, %rd108, %rd98;
	cvta.to.global.u64 	%rd109, %rd43;
	add.s64 	%rd21, %rd109, %rd98;
	cvta.to.global.u64 	%rd110, %rd129;
	add.s64 	%rd22, %rd110, %rd98;
	cvta.to.global.u64 	%rd111, %rd37;
	add.s64 	%rd23, %rd111, %rd98;
	cvta.to.global.u64 	%rd112, %rd44;
	add.s64 	%rd24, %rd112, %rd98;
	cvta.to.global.u64 	%rd113, %rd38;
	add.s64 	%rd25, %rd113, %rd98;
	cvta.to.global.u64 	%rd114, %rd39;
	add.s64 	%rd26, %rd114, %rd98;
	cvta.to.global.u64 	%rd115, %rd130;
	add.s64 	%rd27, %rd115, %rd98;
	mov.b32 	%r95, 0;
$L__BB7_18:
	ld.global.f32 	%f20, [%rd10];
	ld.shared.f32 	%f21, [%r21];
	ld.global.f32 	%f22, [%rd11];
	ld.shared.f32 	%f23, [%r17+36];
	ld.shared.f32 	%f24, [%r17];
	sub.f32 	%f25, %f23, %f24;
	ld.shared.f32 	%f26, [%r18+36];
	ld.shared.f32 	%f27, [%r18+-288];
	sub.f32 	%f28, %f26, %f27;
	sub.f32 	%f29, %f25, %f28;
	ld.global.f32 	%f30, [%rd12];
	mul.f32 	%f31, %f1, %f30;
	sub.f32 	%f32, %f29, %f31;
	mul.f32 	%f33, %f22, %f32;
	fma.rn.f32 	%f34, %f20, %f21, %f33;
	st.shared.f32 	[%r21], %f34;
	ld.global.f32 	%f35, [%rd13];
	ld.shared.f32 	%f36, [%r22];
	ld.global.f32 	%f37, [%rd14];
	ld.shared.f32 	%f38, [%r19+36];
	ld.shared.f32 	%f39, [%r19+-288];
	sub.f32 	%f40, %f38, %f39;
	ld.shared.f32 	%f41, [%r17+32];
	sub.f32 	%f42, %f23, %f41;
	sub.f32 	%f43, %f40, %f42;
	ld.global.f32 	%f44, [%rd15];
	mul.f32 	%f45, %f1, %f44;
	sub.f32 	%f46, %f43, %f45;
	mul.f32 	%f47, %f37, %f46;
	fma.rn.f32 	%f48, %f35, %f36, %f47;
	st.shared.f32 	[%r22], %f48;
	ld.global.f32 	%f49, [%rd16];
	ld.shared.f32 	%f50, [%r23];
	ld.global.f32 	%f51, [%rd17];
	ld.shared.f32 	%f52, [%r18+32];
	sub.f32 	%f53, %f26, %f52;
	ld.shared.f32 	%f54, [%r19];
	sub.f32 	%f55, %f38, %f54;
	sub.f32 	%f56, %f53, %f55;
	ld.global.f32 	%f57, [%rd18];
	mul.f32 	%f58, %f1, %f57;
	sub.f32 	%f59, %f56, %f58;
	mul.f32 	%f60, %f51, %f59;
	fma.rn.f32 	%f61, %f49, %f50, %f60;
	st.shared.f32 	[%r23], %f61;
	bar.sync 	0;
	ld.global.f32 	%f62, [%rd19];
	ld.shared.f32 	%f63, [%r19+36];
	ld.global.f32 	%f64, [%rd20];
	ld.shared.f32 	%f65, [%r22+324];
	ld.shared.f32 	%f66, [%r22];
	sub.f32 	%f67, %f65, %f66;
	ld.shared.f32 	%f68, [%r23+36];
	ld.shared.f32 	%f69, [%r23];
	sub.f32 	%f70, %f68, %f69;
	sub.f32 	%f71, %f67, %f70;
	ld.global.f32 	%f72, [%rd21];
	mul.f32 	%f73, %f1, %f72;
	sub.f32 	%f74, %f71, %f73;
	mul.f32 	%f75, %f64, %f74;
	fma.rn.f32 	%f76, %f62, %f63, %f75;
	st.shared.f32 	[%r19+36], %f76;
	ld.global.f32 	%f77, [%rd22];
	ld.shared.f32 	%f78, [%r18+36];
	ld.global.f32 	%f79, [%rd23];
	ld.shared.f32 	%f80, [%r23+4];
	sub.f32 	%f81, %f80, %f69;
	ld.shared.f32 	%f82, [%r21+324];
	ld.shared.f32 	%f83, [%r21];
	sub.f32 	%f84, %f82, %f83;
	sub.f32 	%f85, %f81, %f84;
	ld.global.f32 	%f86, [%rd24];
	mul.f32 	%f87, %f1, %f86;
	sub.f32 	%f88, %f85, %f87;
	mul.f32 	%f89, %f79, %f88;
	fma.rn.f32 	%f90, %f77, %f78, %f89;
	st.shared.f32 	[%r18+36], %f90;
	ld.global.f32 	%f91, [%rd25];
	ld.shared.f32 	%f92, [%r17+36];
	ld.global.f32 	%f93, [%rd26];
	ld.shared.f32 	%f94, [%r21+36];
	sub.f32 	%f95, %f94, %f83;
	ld.shared.f32 	%f96, [%r22+4];
	sub.f32 	%f97, %f96, %f66;
	sub.f32 	%f98, %f95, %f97;
	ld.global.f32 	%f99, [%rd27];
	mul.f32 	%f100, %f1, %f99;
	sub.f32 	%f101, %f98, %f100;
	mul.f32 	%f102, %f93, %f101;
	fma.rn.f32 	%f103, %f91, %f92, %f102;
	st.shared.f32 	[%r17+36], %f103;
	bar.sync 	0;
	add.s32 	%r95, %r95, 1;
	setp.ne.s32 	%p45, %r95, 4;
	@%p45 bra 	$L__BB7_18;
$L__BB7_19:
	@%p16 bra 	$L__BB7_21;
	ld.shared.f32 	%f104, [%r21];
	mul.wide.s32 	%rd116, %r12, 4;
	add.s64 	%rd117, %rd3, %rd116;
	st.global.f32 	[%rd117], %f104;
	ld.shared.f32 	%f105, [%r22];
	add.s64 	%rd118, %rd2, %rd116;
	st.global.f32 	[%rd118], %f105;
	ld.shared.f32 	%f106, [%r23];
	add.s64 	%rd119, %rd1, %rd116;
	st.global.f32 	[%rd119], %f106;
	ld.shared.f32 	%f107, [%r19+36];
	add.s64 	%rd120, %rd6, %rd116;
	st.global.f32 	[%rd120], %f107;
	ld.shared.f32 	%f108, [%r18+36];
	add.s64 	%rd121, %rd5, %rd116;
	st.global.f32 	[%rd121], %f108;
	ld.shared.f32 	%f109, [%r17+36];
	add.s64 	%rd122, %rd4, %rd116;
	st.global.f32 	[%rd122], %f109;
$L__BB7_21:
	ret;

}


// ===== COMPILED SASS (sm_100) =====

	.target	sm_100

	.elftype	@"ET_EXEC"


//--------------------- .note.nv.tkinfo           --------------------------
	.section	.note.nv.tkinfo,"",@"SHT_NOTE"
	.sectionflags	@"SHF_NOTE_NV_TKINFO"
	.tkinfo
        /*0018*/ 	.word	0x00000002
        /*0030*/ 	.string	""
        /*0030*/ 	.string	"ptxas"
        /*0030*/ 	.string	"Cuda compilation tools, release 13.0, V13.0.88"
        /*0030*/ 	.string	"Build cuda_13.0.r13.0/compiler.36424714_0"
        /*0030*/ 	.string	"-arch sm_100 -m 64 "



//--------------------- .note.nv.cuinfo           --------------------------
	.section	.note.nv.cuinfo,"",@"SHT_NOTE"
	.sectionflags	@"SHF_NOTE_NV_CUINFO"
        /*0018*/ 	.short	0x0002
        /*001a*/ 	.short	0x0064
        /*001c*/ 	.short	0x0082
	.zero		2


//--------------------- .nv.info                  --------------------------
	.section	.nv.info,"",@"SHT_CUDA_INFO"
	.align	4


	//----- nvinfo : EIATTR_REGCOUNT
	.align		4
        /*0000*/ 	.byte	0x04, 0x2f
        /*0002*/ 	.short	(.L_1 - .L_0)
	.align		4
.L_0:
        /*0004*/ 	.word	index@(_Z13updateE_2DmapPfS_S_S_S_S_S_S_S_S_S_S_S_S_S_fiii)
        /*0008*/ 	.word	0x00000030


	//----- nvinfo : EIATTR_FRAME_SIZE
	.align		4
.L_1:
        /*000c*/ 	.byte	0x04, 0x11
        /*000e*/ 	.short	(.L_3 - .L_2)
	.align		4
.L_2:
        /*0010*/ 	.word	index@(_Z13updateE_2DmapPfS_S_S_S_S_S_S_S_S_S_S_S_S_S_fiii)
        /*0014*/ 	.word	0x00000000


	//----- nvinfo : EIATTR_REGCOUNT
	.align		4
.L_3:
        /*0018*/ 	.byte	0x04, 0x2f
        /*001a*/ 	.short	(.L_5 - .L_4)
	.align		4
.L_4:
        /*001c*/ 	.word	index@(_Z13updateH_2DmapPfS_S_S_S_S_S_S_S_S_S_S_S_S_S_fiii)
        /*0020*/ 	.word	0x00000030


	//----- nvinfo : EIATTR_FRAME_SIZE
	.align		4
.L_5:
        /*0024*/ 	.byte	0x04, 0x11
        /*0026*/ 	.short	(.L_7 - .L_6)
	.align		4
.L_6:
        /*0028*/ 	.word	index@(_Z13updateH_2DmapPfS_S_S_S_S_S_S_S_S_S_S_S_S_S_fiii)
        /*002c*/ 	.word	0x00000000


	//----- nvinfo : EIATTR_REGCOUNT
	.align		4
.L_7:
        /*0030*/ 	.byte	0x04, 0x2f
        /*0032*/ 	.short	(.L_9 - .L_8)
	.align		4
.L_8:
        /*0034*/ 	.word	index@(_Z13updateE_3DmapPfS_S_S_S_S_S_S_S_S_S_S_S_S_S_fiii)
        /*0038*/ 	.word	0x00000020


	//----- nvinfo : EIATTR_FRAME_SIZE
	.align		4
.L_9:
        /*003c*/ 	.byte	0x04, 0x11
        /*003e*/ 	.short	(.L_11 - .L_10)
	.align		4
.L_10:
        /*0040*/ 	.word	index@(_Z13updateE_3DmapPfS_S_S_S_S_S_S_S_S_S_S_S_S_S_fiii)
        /*0044*/ 	.word	0x00000000


	//----- nvinfo : EIATTR_REGCOUNT
	.align		4
.L_11:
        /*0048*/ 	.byte	0x04, 0x2f
        /*004a*/ 	.short	(.L_13 - .L_12)
	.align		4
.L_12:
        /*004c*/ 	.word	index@(_Z13updateH_3DmapPfS_S_S_S_S_S_S_S_S_S_S_S_S_S_fiii)
        /*0050*/ 	.word	0x00000020


	//----- nvinfo : EIATTR_FRAME_SIZE
	.align		4
.L_13:
        /*0054*/ 	.byte	0x04, 0x11
        /*0056*/ 	.short	(.L_15 - .L_14)
	.align		4
.L_14:
        /*0058*/ 	.word	index@(_Z13updateH_3DmapPfS_S_S_S_S_S_S_S_S_S_S_S_S_S_fiii)
        /*005c*/ 	.word	0x00000000


	//----- nvinfo : EIATTR_REGCOUNT
	.align		4
.L_15:
        /*0060*/ 	.byte	0x04, 0x2f
        /*0062*/ 	.short	(.L_17 - .L_16)
	.align		4
.L_16:
        /*0064*/ 	.word	index@(_Z17updateE_3Dmap_fixPfS_S_S_S_S_S_S_S_S_S_S_S_S_S_fiii)
        /*0068*/ 	.word	0x00000020


	//----- nvinfo : EIATTR_FRAME_SIZE
	.align		4
.L_17:
        /*006c*/ 	.byte	0x04, 0x11
        /*006e*/ 	.short	(.L_19 - .L_18)
	.align		4
.L_18:
        /*0070*/ 	.word	index@(_Z17updateE_3Dmap_fixPfS_S_S_S_S_S_S_S_S_S_S_S_S_S_fiii)
        /*0074*/ 	.word	0x00000000


	//----- nvinfo : EIATTR_REGCOUNT
	.align		4
.L_19:
        /*0078*/ 	.byte	0x04, 0x2f
        /*007a*/ 	.short	(.L_21 - .L_20)
	.align		4
.L_20:
        /*007c*/ 	.word	index@(_Z17updateH_3Dmap_fixPfS_S_S_S_S_S_S_S_S_S_S_S_S_S_fiii)
        /*0080*/ 	.word	0x00000020


	//----- nvinfo : EIATTR_FRAME_SIZE
	.align		4
.L_21:
        /*0084*/ 	.byte	0x04, 0x11
        /*0086*/ 	.short	(.L_23 - .L_22)
	.align		4
.L_22:
        /*0088*/ 	.word	index@(_Z17updateH_3Dmap_fixPfS_S_S_S_S_S_S_S_S_S_S_S_S_S_fiii)
        /*008c*/ 	.word	0x00000000


	//----- nvinfo : EIATTR_REGCOUNT
	.align		4
.L_23:
        /*0090*/ 	.byte	0x04, 0x2f
        /*0092*/ 	.short	(.L_25 - .L_24)
	.align		4
.L_24:
        /*0094*/ 	.word	index@(_Z14updateEH_phasePfS_S_S_S_S_S_S_S_S_S_S_S_S_S_S_S_S_S_S_S_S_S_S_fiiiiiiPiS0_S0_)
        /*0098*/ 	.word	0x00000030


	//----- nvinfo : EIATTR_FRAME_SIZE
	.align		4
.L_25:
        /*009c*/ 	.byte	0x04, 0x11
        /*009e*/ 	.short	(.L_27 - .L_26)
	.align		4
.L_26:
        /*00a0*/ 	.word	index@(_Z14updateEH_phasePfS_S_S_S_S_S_S_S_S_S_S_S_S_S_S_S_S_S_S_S_S_S_S_fiiiiiiPiS0_S0_)
        /*00a4*/ 	.word	0x00000000


	//----- nvinfo : EIATTR_REGCOUNT
	.align		4
.L_27:
        /*00a8*/ 	.byte	0x04, 0x2f
        /*00aa*/ 	.short	(.L_29 - .L_28)
	.align		4
.L_28:
        /*00ac*/ 	.word	index@(_Z29updateEH_phase_EH_shared_onlyPfS_S_S_S_S_S_S_S_S_S_S_S_S_S_S_S_S_S_S_S_S_S_S_fiiiiiiPiS0_S0_)
        /*00b0*/ 	.word	0x00000038


	//----- nvinfo : EIATTR_FRAME_SIZE
	.align		4
.L_29:
        /*00b4*/ 	.byte	0x04, 0x11
        /*00b6*/ 	.short	(.L_31 - .L_30)
	.align		4
.L_30:
        /*00b8*/ 	.word	index@(_Z29updateEH_phase_EH_shared_onlyPfS_S_S_S_S_S_S_S_S_S_S_S_S_S_S_S_S_S_S_S_S_S_S_fiiiiiiPiS0_S0_)
        /*00bc*/ 	.word	0x00000000


	//----- nvinfo : EIATTR_MIN_STACK_SIZE
	.align		4
.L_31:
        /*00c0*/ 	.byte	0x04, 0x12
        /*00c2*/ 	.short	(.L_33 - .L_32)
	.align		4
.L_32:
        /*00c4*/ 	.word	index@(_Z29updateEH_phase_EH_shared_onlyPfS_S_S_S_S_S_S_S_S_S_S_S_S_S_S_S_S_S_S_S_S_S_S_fiiiiiiPiS0_S0_)
        /*00c8*/ 	.word	0x00000000


	//----- nvinfo : EIATTR_MIN_STACK_SIZE
	.align		4
.L_33:
        /*00cc*/ 	.byte	0x04, 0x12
        /*00ce*/ 	.short	(.L_35 - .L_34)
	.align		4
.L_34:
        /*00d0*/ 	.word	index@(_Z14updateEH_phasePfS_S_S_S_S_S_S_S_S_S_S_S_S_S_S_S_S_S_S_S_S_S_S_fiiiiiiPiS0_S0_)
        /*00d4*/ 	.word	0x00000000


	//----- nvinfo : EIATTR_MIN_STACK_SIZE
	.align		4
.L_35:
        /*00d8*/ 	.byte	0x04, 0x12
        /*00da*/ 	.short	(.L_37 - .L_36)
	.align		4
.L_36:
        /*00dc*/ 	.word	index@(_Z17updateH_3Dmap_fixPfS_S_S_S_S_S_S_S_S_S_S_S_S_S_fiii)
        /*00e0*/ 	.word	0x00000000


	//----- nvinfo : EIATTR_MIN_STACK_SIZE
	.align		4
.L_37:
        /*00e4*/ 	.byte	0x04, 0x12
        /*00e6*/ 	.short	(.L_39 - .L_38)
	.align		4
.L_38:
        /*00e8*/ 	.word	index@(_Z17updateE_3Dmap_fixPfS_S_S_S_S_S_S_S_S_S_S_S_S_S_fiii)
        /*00ec*/ 	.word	0x00000000


	//----- nvinfo : EIATTR_MIN_STACK_SIZE
	.align		4
.L_39:
        /*00f0*/ 	.byte	0x04, 0x12
        /*00f2*/ 	.short	(.L_41 - .L_40)
	.align		4
.L_40:
        /*00f4*/ 	.word	index@(_Z13updateH_3DmapPfS_S_S_S_S_S_S_S_S_S_S_S_S_S_fiii)
        /*00f8*/ 	.word	0x00000000


	//----- nvinfo : EIATTR_MIN_STACK_SIZE
	.align		4
.L_41:
        /*00fc*/ 	.byte	0x04, 0x12
        /*00fe*/ 	.short	(.L_43 - .L_42)
	.align		4
.L_42:
        /*0100*/ 	.word	index@(_Z13updateE_3DmapPfS_S_S_S_S_S_S_S_S_S_S_S_S_S_fiii)
        /*0104*/ 	.word	0x00000000


	//----- nvinfo : EIATTR_MIN_STACK_SIZE
	.align		4
.L_43:
        /*0108*/ 	.byte	0x04, 0x12
        /*010a*/ 	.short	(.L_45 - .L_44)
	.align		4
.L_44:
        /*010c*/ 	.word	index@(_Z13updateH_2DmapPfS_S_S_S_S_S_S_S_S_S_S_S_S_S_fiii)
        /*0110*/ 	.word	0x00000000


	//----- nvinfo : EIATTR_MIN_STACK_SIZE
	.align		4
.L_45:
        /*0114*/ 	.byte	0x04, 0x12
        /*0116*/ 	.short	(.L_47 - .L_46)
	.align		4
.L_46:
        /*0118*/ 	.word	index@(_Z13updateE_2DmapPfS_S_S_S_S_S_S_S_S_S_S_S_S_S_fiii)
        /*011c*/ 	.word	0x00000000
.L_47:


//--------------------- .nv.compat                --------------------------
	.section	.nv.compat,"",@"SHT_CUDA_COMPAT_INFO"
	.align	4
        /*0000*/ 	.byte	0x02, 0x09, 0x00, 0x00, 0x02, 0x02, 0x01, 0x00, 0x02, 0x05, 0x05, 0x00, 0x03, 0x07, 0x01, 0x01
        /*0010*/ 	.byte	0x02, 0x03, 0x00, 0x00, 0x02, 0x06, 0x01, 0x00, 0x04, 0x0b, 0x08, 0x00, 0x09, 0x00, 0x00, 0x00
        /*0020*/ 	.byte	0x00, 0x00, 0x00, 0x00


//--------------------- .nv.info._Z29updateEH_phase_EH_shared_onlyPfS_S_S_S_S_S_S_S_S_S_S_S_S_S_S_S_S_S_S_S_S_S_S_fiiiiiiPiS0_S0_ --------------------------
	.section	.nv.info._Z29updateEH_phase_EH_shared_onlyPfS_S_S_S_S_S_S_S_S_S_S_S_S_S_S_S_S_S_S_S_S_S_S_fiiiiiiPiS0_S0_,"",@"SHT_CUDA_INFO"
	.sectionflags	@""
	.align	4


	//----- nvinfo : EIATTR_CUDA_API_VERSION
	.align		4
        /*0000*/ 	.byte	0x04, 0x37
        /*0002*/ 	.short	(.L_49 - .L_48)
.L_48:
        /*0004*/ 	.word	0x00000082


	//----- nvinfo : EIATTR_KPARAM_INFO
	.align		4
.L_49:
        /*0008*/ 	.byte	0x04, 0x17
        /*000a*/ 	.short	(.L_51 - .L_50)
.L_50:
        /*000c*/ 	.word	0x00000000
        /*0010*/ 	.short	0x0021
        /*0012*/ 	.short	0x00f0
        /*0014*/ 	.byte	0x00, 0xf5, 0x21, 0x00


	//----- nvinfo : EIATTR_KPARAM_INFO
	.align		4
.L_51:
        /*0018*/ 	.byte	0x04, 0x17
        /*001a*/ 	.short	(.L_53 - .L_52)
.L_52:
        /*001c*/ 	.word	0x00000000
        /*0020*/ 	.short	0x0020
        /*0022*/ 	.short	0x00e8
        /*0024*/ 	.byte	0x00, 0xf5, 0x21, 0x00


	//----- nvinfo : EIATTR_KPARAM_INFO
	.align		4
.L_53:
        /*0028*/ 	.byte	0x04, 0x17
        /*002a*/ 	.short	(.L_55 - .L_54)
.L_54:
        /*002c*/ 	.word	0x00000000
        /*0030*/ 	.short	0x001f
        /*0032*/ 	.short	0x00e0
        /*0034*/ 	.byte	0x00, 0xf5, 0x21, 0x00


	//----- nvinfo : EIATTR_KPARAM_INFO
	.align		4
.L_55:
        /*0038*/ 	.byte	0x04, 0x17
        /*003a*/ 	.short	(.L_57 - .L_56)
.L_56:
        /*003c*/ 	.word	0x00000000
        /*0040*/ 	.short	0x001e
        /*0042*/ 	.short	0x00d8
        /*0044*/ 	.byte	0x00, 0xf0, 0x11, 0x00


	//----- nvinfo : EIATTR_KPARAM_INFO
	.align		4
.L_57:
        /*0048*/ 	.byte	0x04, 0x17
        /*004a*/ 	.short	(.L_59 - .L_58)
.L_58:
        /*004c*/ 	.word	0x00000000
        /*0050*/ 	.short	0x001d
        /*0052*/ 	.short	0x00d4
        /*0054*/ 	.byte	0x00, 0xf0, 0x11, 0x00


	//----- nvinfo : EIATTR_KPARAM_INFO
	.align		4
.L_59:
        /*0058*/ 	.byte	0x04, 0x17
        /*005a*/ 	.short	(.L_61 - .L_60)
.L_60:
        /*005c*/ 	.word	0x00000000
        /*0060*/ 	.short	0x001c
        /*0062*/ 	.short	0x00d0
        /*0064*/ 	.byte	0x00, 0xf0, 0x11, 0x00


	//----- nvinfo : EIATTR_KPARAM_INFO
	.align		4
.L_61:
        /*0068*/ 	.byte	0x04, 0x17
        /*006a*/ 	.short	(.L_63 - .L_62)
.L_62:
        /*006c*/ 	.word	0x00000000
        /*0070*/ 	.short	0x001b
        /*0072*/ 	.short	0x00cc
        /*0074*/ 	.byte	0x00, 0xf0, 0x11, 0x00


	//----- nvinfo : EIATTR_KPARAM_INFO
	.align		4
.L_63:
        /*0078*/ 	.byte	0x04, 0x17
        /*007a*/ 	.short	(.L_65 - .L_64)
.L_64:
        /*007c*/ 	.word	0x00000000
        /*0080*/ 	.short	0x001a
        /*0082*/ 	.short	0x00c8
        /*0084*/ 	.byte	0x00, 0xf0, 0x11, 0x00


	//----- nvinfo : EIATTR_KPARAM_INFO
	.align		4
.L_65:
        /*0088*/ 	.byte	0x04, 0x17
        /*008a*/ 	.short	(.L_67 - .L_66)
.L_66:
        /*008c*/ 	.word	0x00000000
        /*0090*/ 	.short	0x0019
        /*0092*/ 	.short	0x00c4
        /*0094*/ 	.byte	0x00, 0xf0, 0x11, 0x00


	//----- nvinfo : EIATTR_KPARAM_INFO
	.align		4
.L_67:
        /*0098*/ 	.byte	0x04, 0x17
        /*009a*/ 	.short	(.L_69 - .L_68)
.L_68:
        /*009c*/ 	.word	0x00000000
        /*00a0*/ 	.short	0x0018
        /*00a2*/ 	.short	0x00c0
        /*00a4*/ 	.byte	0x00, 0xf0, 0x11, 0x00


	//----- nvinfo : EIATTR_KPARAM_INFO
	.align		4
.L_69:
        /*00a8*/ 	.byte	0x04, 0x17
        /*00aa*/ 	.short	(.L_71 - .L_70)
.L_70:
        /*00ac*/ 	.word	0x00000000
        /*00b0*/ 	.short	0x0017
        /*00b2*/ 	.short	0x00b8
        /*00b4*/ 	.byte	0x00, 0xf5, 0x21, 0x00


	//----- nvinfo : EIATTR_KPARAM_INFO
	.align		4
.L_71:
        /*00b8*/ 	.byte	0x04, 0x17
        /*00ba*/ 	.short	(.L_73 - .L_72)
.L_72:
        /*00bc*/ 	.word	0x00000000
        /*00c0*/ 	.short	0x0016
        /*00c2*/ 	.short	0x00b0
        /*00c4*/ 	.byte	0x00, 0xf5, 0x21, 0x00


	//----- nvinfo : EIATTR_KPARAM_INFO
	.align		4
.L_73:
        /*00c8*/ 	.byte	0x04, 0x17
        /*00ca*/ 	.short	(.L_75 - .L_74)
.L_74:
        /*00cc*/ 	.word	0x00000000
        /*00d0*/ 	.short	0x0015
        /*00d2*/ 	.short	0x00a8
        /*00d4*/ 	.byte	0x00, 0xf5, 0x21, 0x00


	//----- nvinfo : EIATTR_KPARAM_INFO
	.align		4
.L_75:
        /*00d8*/ 	.byte	0x04, 0x17
        /*00da*/ 	.short	(.L_77 - .L_76)
.L_76:
        /*00dc*/ 	.word	0x00000000
        /*00e0*/ 	.short	0x0014
        /*00e2*/ 	.short	0x00a0
        /*00e4*/ 	.byte	0x00, 0xf5, 0x21, 0x00


	//----- nvinfo : EIATTR_KPARAM_INFO
	.align		4
.L_77:
        /*00e8*/ 	.byte	0x04, 0x17
        /*00ea*/ 	.short	(.L_79 - .L_78)
.L_78:
        /*00ec*/ 	.word	0x00000000
        /*00f0*/ 	.short	0x0013
        /*00f2*/ 	.short	0x0098
        /*00f4*/ 	.byte	0x00, 0xf5, 0x21, 0x00


	//----- nvinfo : EIATTR_KPARAM_INFO
	.align		4
.L_79:
        /*00f8*/ 	.byte	0x04, 0x17
        /*00fa*/ 	.short	(.L_81 - .L_80)
.L_80:
        /*00fc*/ 	.word	0x00000000
        /*0100*/ 	.short	0x0012
        /*0102*/ 	.short	0x0090
        /*0104*/ 	.byte	0x00, 0xf5, 0x21, 0x00


	//----- nvinfo : EIATTR_KPARAM_INFO
	.align		4
.L_81:
        /*0108*/ 	.byte	0x04, 0x17
        /*010a*/ 	.short	(.L_83 - .L_82)
.L_82:
        /*010c*/ 	.word	0x00000000
        /*0110*/ 	.short	0x0011
        /*0112*/ 	.short	0x0088
        /*0114*/ 	.byte	0x00, 0xf5, 0x21, 0x00


	//----- nvinfo : EIATTR_KPARAM_INFO
	.align		4
.L_83:
        /*0118*/ 	.byte	0x04, 0x17
        /*011a*/ 	.short	(.L_85 - .L_84)
.L_84:
        /*011c*/ 	.word	0x00000000
        /*0120*/ 	.short	0x0010
        /*0122*/ 	.short	0x0080
        /*0124*/ 	.byte	0x00, 0xf5, 0x21, 0x00


	//----- nvinfo : EIATTR_KPARAM_INFO
	.align		4
.L_85:
        /*0128*/ 	.byte	0x04, 0x17
        /*012a*/ 	.short	(.L_87 - .L_86)
.L_86:
        /*012c*/ 	.word	0x00000000
        /*0130*/ 	.short	0x000f
        /*0132*/ 	.short	0x0078
        /*0134*/ 	.byte	0x00, 0xf5, 0x21, 0x00


	//----- nvinfo : EIATTR_KPARAM_INFO
	.align		4
.L_87:
        /*0138*/ 	.byte	0x04, 0x17
        /*013a*/ 	.short	(.L_89 - .L_88)
.L_88:
        /*013c*/ 	.word	0x00000000
        /*0140*/ 	.short	0x000e
        /*0142*/ 	.short	0x0070
        /*0144*/ 	.byte	0x00, 0xf5, 0x21, 0x00


	//----- nvinfo : EIATTR_KPARAM_INFO
	.align		4
.L_89:
        /*0148*/ 	.byte	0x04, 0x17
        /*014a*/ 	.short	(.L_91 - .L_90)
.L_90:
        /*014c*/ 	.word	0x00000000
        /*0150*/ 	.short	0x000d
        /*0152*/ 	.short	0x0068
        /*0154*/ 	.byte	0x00, 0xf5, 0x21, 0x00


	//----- nvinfo : EIATTR_KPARAM_INFO
	.align		4
.L_91:
        /*0158*/ 	.byte	0x04, 0x17
        /*015a*/ 	.short	(.L_93 - .L_92)
.L_92:
        /*015c*/ 	.word	0x00000000
        /*0160*/ 	.short	0x000c
        /*0162*/ 	.short	0x0060
        /*0164*/ 	.byte	0x00, 0xf5, 0x21, 0x00


	//----- nvinfo : EIATTR_KPARAM_INFO
	.align		4
.L_93:
        /*0168*/ 	.byte	0x04, 0x17
        /*016a*/ 	.short	(.L_95 - .L_94)
.L_94:
        /*016c*/ 	.word	0x00000000
        /*0170*/ 	.short	0x000b
        /*0172*/ 	.short	0x0058
        /*0174*/ 	.byte	0x00, 0xf5, 0x21, 0x00


	//----- nvinfo : EIATTR_KPARAM_INFO
	.align		4
.L_95:
        /*0178*/ 	.byte	0x04, 0x17
        /*017a*/ 	.short	(.L_97 - .L_96)
.L_96:
        /*017c*/ 	.word	0x00000000
        /*0180*/ 	.short	0x000a
        /*0182*/ 	.short	0x0050
        /*0184*/ 	.byte	0x00, 0xf5, 0x21, 0x00


	//----- nvinfo : EIATTR_KPARAM_INFO
	.align		4
.L_97:
        /*0188*/ 	.byte	0x04, 0x17
        /*018a*/ 	.short	(.L_99 - .L_98)
.L_98:
        /*018c*/ 	.word	0x00000000
        /*0190*/ 	.short	0x0009
        /*0192*/ 	.short	0x0048
        /*0194*/ 	.byte	0x00, 0xf5, 0x21, 0x00


	//----- nvinfo : EIATTR_KPARAM_INFO
	.align		4
.L_99:
        /*0198*/ 	.byte	0x04, 0x17
        /*019a*/ 	.short	(.L_101 - .L_100)
.L_100:
        /*019c*/ 	.word	0x00000000
        /*01a0*/ 	.short	0x0008
        /*01a2*/ 	.short	0x0040
        /*01a4*/ 	.byte	0x00, 0xf5, 0x21, 0x00


	//----- nvinfo : EIATTR_KPARAM_INFO
	.align		4
.L_101:
        /*01a8*/ 	.byte	0x04, 0x17
        /*01aa*/ 	.short	(.L_103 - .L_102)
.L_102:
        /*01ac*/ 	.word	0x00000000
        /*01b0*/ 	.short	0x0007
        /*01b2*/ 	.short	0x0038
        /*01b4*/ 	.byte	0x00, 0xf5, 0x21, 0x00


	//----- nvinfo : EIATTR_KPARAM_INFO
	.align		4
.L_103:
        /*01b8*/ 	.byte	0x04, 0x17
        /*01ba*/ 	.short	(.L_105 - .L_104)
.L_104:
        /*01bc*/ 	.word	0x00000000
        /*01c0*/ 	.short	0x0006
        /*01c2*/ 	.short	0x0030
        /*01c4*/ 	.byte	0x00, 0xf5, 0x21, 0x00


	//----- nvinfo : EIATTR_KPARAM_INFO
	.align		4
.L_105:
        /*01c8*/ 	.byte	0x04, 0x17
        /*01ca*/ 	.short	(.L_107 - .L_106)
.L_106:
        /*01cc*/ 	.word	0x00000000
        /*01d0*/ 	.short	0x0005
        /*01d2*/ 	.short	0x0028
        /*01d4*/ 	.byte	0x00, 0xf5, 0x21, 0x00


	//----- nvinfo : EIATTR_KPARAM_INFO
	.align		4
.L_107:
        /*01d8*/ 	.byte	0x04, 0x17
        /*01da*/ 	.short	(.L_109 - .L_108)
.L_108:
        /*01dc*/ 	.word	0x00000000
        /*01e0*/ 	.short	0x0004
        /*01e2*/ 	.short	0x0020
        /*01e4*/ 	.byte	0x00, 0xf5, 0x21, 0x00


	//----- nvinfo : EIATTR_KPARAM_INFO
	.align		4
.L_109:
        /*01e8*/ 	.byte	0x04, 0x17
        /*01ea*/ 	.short	(.L_111 - .L_110)
.L_110:
        /*01ec*/ 	.word	0x00000000
        /*01f0*/ 	.short	0x0003
        /*01f2*/ 	.short	0x0018
        /*01f4*/ 	.byte	0x00, 0xf5, 0x21, 0x00


	//----- nvinfo : EIATTR_KPARAM_INFO
	.align		4
.L_111:
        /*01f8*/ 	.byte	0x04, 0x17
        /*01fa*/ 	.short	(.L_113 - .L_112)
.L_112:
        /*01fc*/ 	.word	0x00000000
        /*0200*/ 	.short	0x0002
        /*0202*/ 	.short	0x0010
        /*0204*/ 	.byte	0x00, 0xf5, 0x21, 0x00


	//----- nvinfo : EIATTR_KPARAM_INFO
	.align		4
.L_113:
        /*0208*/ 	.byte	0x04, 0x17
        /*020a*/ 	.short	(.L_115 - .L_114)
.L_114:
        /*020c*/ 	.word	0x00000000
        /*0210*/ 	.short	0x0001
        /*0212*/ 	.short	0x0008
        /*0214*/ 	.byte	0x00, 0xf5, 0x21, 0x00


	//----- nvinfo : EIATTR_KPARAM_INFO
	.align		4
.L_115:
        /*0218*/ 	.byte	0x04, 0x17
        /*021a*/ 	.short	(.L_117 - .L_116)
.L_116:
        /*021c*/ 	.word	0x00000000
        /*0220*/ 	.short	0x0000
        /*0222*/ 	.short	0x0000
        /*0224*/ 	.byte	0x00, 0xf5, 0x21, 0x00


	//----- nvinfo : EIATTR_SPARSE_MMA_MASK
	.align		4
.L_117:
        /*0228*/ 	.byte	0x03, 0x50
        /*022a*/ 	.short	0x0000


	//----- nvinfo : EIATTR_MAXREG_COUNT
	.align		4
        /*022c*/ 	.byte	0x03, 0x1b
        /*022e*/ 	.short	0x00ff


	//----- nvinfo : EIATTR_NUM_BARRIERS
	.align		4
        /*0230*/ 	.byte	0x02, 0x4c
        /*0232*/ 	.byte	0x01
	.zero		1


	//----- nvinfo : EIATTR_MERCURY_ISA_VERSION
	.align		4
        /*0234*/ 	.byte	0x03, 0x5f
        /*0236*/ 	.short	0x0101


	//----- nvinfo : EIATTR_VRC_CTA_INIT_COUNT
	.align		4
        /*0238*/ 	.byte	0x02, 0x4a
	.zero		1
	.zero		1


	//----- nvinfo : EIATTR_EXIT_INSTR_OFFSETS
	.align		4
        /*023c*/ 	.byte	0x04, 0x1c
        /*023e*/ 	.short	(.L_119 - .L_118)


	//   ....[0]....
.L_118:
        /*0240*/ 	.word	0x00001710


	//   ....[1]....
        /*0244*/ 	.word	0x000018a0


	//----- nvinfo : EIATTR_CRS_STACK_SIZE
	.align		4
.L_119:
        /*0248*/ 	.byte	0x04, 0x1e
        /*024a*/ 	.short	(.L_121 - .L_120)
.L_120:
        /*024c*/ 	.word	0x00000000


	//----- nvinfo : EIATTR_CBANK_PARAM_SIZE
	.align		4
.L_121:
        /*0250*/ 	.byte	0x03, 0x19
        /*0252*/ 	.short	0x00f8


	//----- nvinfo : EIATTR_PARAM_CBANK
	.align		4
        /*0254*/ 	.byte	0x04, 0x0a
        /*0256*/ 	.short	(.L_123 - .L_122)
	.align		4
.L_122:
        /*0258*/ 	.word	index@(.nv.constant0._Z29updateEH_phase_EH_shared_onlyPfS_S_S_S_S_S_S_S_S_S_S_S_S_S_S_S_S_S_S_S_S_S_S_fiiiiiiPiS0_S0_)
        /*025c*/ 	.short	0x0380
        /*025e*/ 	.short	0x00f8


	//----- nvinfo : EIATTR_SW_WAR
	.align		4
.L_123:
        /*0260*/ 	.byte	0x04, 0x36
        /*0262*/ 	.short	(.L_125 - .L_124)
.L_124:
        /*0264*/ 	.word	0x00000008
.L_125:


//--------------------- .nv.info._Z14updateEH_phasePfS_S_S_S_S_S_S_S_S_S_S_S_S_S_S_S_S_S_S_S_S_S_S_fiiiiiiPiS0_S0_ --------------------------
	.section	.nv.info._Z14updateEH_phasePfS_S_S_S_S_S_S_S_S_S_S_S_S_S_S_S_S_S_S_S_S_S_S_fiiiiiiPiS0_S0_,"",@"SHT_CUDA_INFO"
	.sectionflags	@""
	.align	4


	//----- nvinfo : EIATTR_CUDA_API_VERSION
	.align		4
        /*0000*/ 	.byte	0x04, 0x37
        /*0002*/ 	.short	(.L_127 - .L_126)
.L_126:
        /*0004*/ 	.word	0x00000082


	//----- nvinfo : EIATTR_KPARAM_INFO
	.align		4
.L_127:
        /*0008*/ 	.byte	0x04, 0x17
        /*000a*/ 	.short	(.L_129 - .L_128)
.L_128:
        /*000c*/ 	.word	0x00000000
        /*0010*/ 	.short	0x0021
        /*0012*/ 	.short	0x00f0
        /*0014*/ 	.byte	0x00, 0xf5, 0x21, 0x00


	//----- nvinfo : EIATTR_KPARAM_INFO
	.align		4
.L_129:
        /*0018*/ 	.byte	0x04, 0x17
        /*001a*/ 	.short	(.L_131 - .L_130)
.L_130:
        /*001c*/ 	.word	0x00000000
        /*0020*/ 	.short	0x0020
        /*0022*/ 	.short	0x00e8
        /*0024*/ 	.byte	0x00, 0xf5, 0x21, 0x00


	//----- nvinfo : EIATTR_KPARAM_INFO
	.align		4
.L_131:
        /*0028*/ 	.byte	0x04, 0x17
        /*002a*/ 	.short	(.L_133 - .L_132)
.L_132:
        /*002c*/ 	.word	0x00000000
        /*0030*/ 	.short	0x001f
        /*0032*/ 	.short	0x00e0
        /*0034*/ 	.byte	0x00, 0xf5, 0x21, 0x00


	//----- nvinfo : EIATTR_KPARAM_INFO
	.align		4
.L_133:
        /*0038*/ 	.byte	0x04, 0x17
        /*003a*/ 	.short	(.L_135 - .L_134)
.L_134:
        /*003c*/ 	.word	0x00000000
        /*0040*/ 	.short	0x001e
        /*0042*/ 	.short	0x00d8
        /*0044*/ 	.byte	0x00, 0xf0, 0x11, 0x00


	//----- nvinfo : EIATTR_KPARAM_INFO
	.align		4
.L_135:
        /*0048*/ 	.byte	0x04, 0x17
        /*004a*/ 	.short	(.L_137 - .L_136)
.L_136:
        /*004c*/ 	.word	0x00000000
        /*0050*/ 	.short	0x001d
        /*0052*/ 	.short	0x00d4
        /*0054*/ 	.byte	0x00, 0xf0, 0x11, 0x00


	//----- nvinfo : EIATTR_KPARAM_INFO
	.align		4
.L_137:
        /*0058*/ 	.byte	0x04, 0x17
        /*005a*/ 	.short	(.L_139 - .L_138)
.L_138:
        /*005c*/ 	.word	0x00000000
        /*0060*/ 	.short	0x001c
        /*0062*/ 	.short	0x00d0
        /*0064*/ 	.byte	0x00, 0xf0, 0x11, 0x00


	//----- nvinfo : EIATTR_KPARAM_INFO
	.align		4
.L_139:
        /*0068*/ 	.byte	0x04, 0x17
        /*006a*/ 	.short	(.L_141 - .L_140)
.L_140:
        /*006c*/ 	.word	0x00000000
        /*0070*/ 	.short	0x001b
        /*0072*/ 	.short	0x00cc
        /*0074*/ 	.byte	0x00, 0xf0, 0x11, 0x00


	//----- nvinfo : EIATTR_KPARAM_INFO
	.align		4
.L_141:
        /*0078*/ 	.byte	0x04, 0x17
        /*007a*/ 	.short	(.L_143 - .L_142)
.L_142:
        /*007c*/ 	.word	0x00000000
        /*0080*/ 	.short	0x001a
        /*0082*/ 	.short	0x00c8
        /*0084*/ 	.byte	0x00, 0xf0, 0x11, 0x00


	//----- nvinfo : EIATTR_KPARAM_INFO
	.align		4
.L_143:
        /*0088*/ 	.byte	0x04, 0x17
        /*008a*/ 	.short	(.L_145 - .L_144)
.L_144:
        /*008c*/ 	.word	0x00000000
        /*0090*/ 	.short	0x0019
        /*0092*/ 	.short	0x00c4
        /*0094*/ 	.byte	0x00, 0xf0, 0x11, 0x00


	//----- nvinfo : EIATTR_KPARAM_INFO
	.align		4
.L_145:
        /*0098*/ 	.byte	0x04, 0x17
        /*009a*/ 	.short	(.L_147 - .L_146)
.L_146:
        /*009c*/ 	.word	0x00000000
        /*00a0*/ 	.short	0x0018
        /*00a2*/ 	.short	0x00c0
        /*00a4*/ 	.byte	0x00, 0xf0, 0x11, 0x00


	//----- nvinfo : EIATTR_KPARAM_INFO
	.align		4
.L_147:
        /*00a8*/ 	.byte	0x04, 0x17
        /*00aa*/ 	.short	(.L_149 - .L_148)
.L_148:
        /*00ac*/ 	.word	0x00000000
        /*00b0*/ 	.short	0x0017
        /*00b2*/ 	.short	0x00b8
        /*00b4*/ 	.byte	0x00, 0xf5, 0x21, 0x00


	//----- nvinfo : EIATTR_KPARAM_INFO
	.align		4
.L_149:
        /*00b8*/ 	.byte	0x04, 0x17
        /*00ba*/ 	.short	(.L_151 - .L_150)
.L_150:
        /*00bc*/ 	.word	0x00000000
        /*00c0*/ 	.short	0x0016
        /*00c2*/ 	.short	0x00b0
        /*00c4*/ 	.byte	0x00, 0xf5, 0x21, 0x00


	//----- nvinfo : EIATTR_KPARAM_INFO
	.align		4
.L_151:
        /*00c8*/ 	.byte	0x04, 0x17
        /*00ca*/ 	.short	(.L_153 - .L_152)
.L_152:
        /*00cc*/ 	.word	0x00000000
        /*00d0*/ 	.short	0x0015
        /*00d2*/ 	.short	0x00a8
        /*00d4*/ 	.byte	0x00, 0xf5, 0x21, 0x00


	//----- nvinfo : EIATTR_KPARAM_INFO
	.align		4
.L_153:
        /*00d8*/ 	.byte	0x04, 0x17
        /*00da*/ 	.short	(.L_155 - .L_154)
.L_154:
        /*00dc*/ 	.word	0x00000000
        /*00e0*/ 	.short	0x0014
        /*00e2*/ 	.short	0x00a0
        /*00e4*/ 	.byte	0x00, 0xf5, 0x21, 0x00


	//----- nvinfo : EIATTR_KPARAM_INFO
	.align		4
.L_155:
        /*00e8*/ 	.byte	0x04, 0x17
        /*00ea*/ 	.short	(.L_157 - .L_156)
.L_156:
        /*00ec*/ 	.word	0x00000000
        /*00f0*/ 	.short	0x0013
        /*00f2*/ 	.short	0x0098
        /*00f4*/ 	.byte	0x00, 0xf5, 0x21, 0x00


	//----- nvinfo : EIATTR_KPARAM_INFO
	.align		4
.L_157:
        /*00f8*/ 	.byte	0x04, 0x17
        /*00fa*/ 	.short	(.L_159 - .L_158)
.L_158:
        /*00fc*/ 	.word	0x00000000
        /*0100*/ 	.short	0x0012
        /*0102*/ 	.short	0x0090
        /*0104*/ 	.byte	0x00, 0xf5, 0x21, 0x00


	//----- nvinfo : EIATTR_KPARAM_INFO
	.align		4
.L_159:
        /*0108*/ 	.byte	0x04, 0x17
        /*010a*/ 	.short	(.L_161 - .L_160)
.L_160:
        /*010c*/ 	.word	0x00000000
        /*0110*/ 	.short	0x0011
        /*0112*/ 	.short	0x0088
        /*0114*/ 	.byte	0x00, 0xf5, 0x21, 0x00


	//----- nvinfo : EIATTR_KPARAM_INFO
	.align		4
.L_161:
        /*0118*/ 	.byte	0x04, 0x17
        /*011a*/ 	.short	(.L_163 - .L_162)
.L_162:
        /*011c*/ 	.word	0x00000000
        /*0120*/ 	.short	0x0010
        /*0122*/ 	.short	0x0080
        /*0124*/ 	.byte	0x00, 0xf5, 0x21, 0x00


	//----- nvinfo : EIATTR_KPARAM_INFO
	.align		4
.L_163:
        /*0128*/ 	.byte	0x04, 0x17
        /*012a*/ 	.short	(.L_165 - .L_164)
.L_164:
        /*012c*/ 	.word	0x00000000
        /*0130*/ 	.short	0x000f
        /*0132*/ 	.short	0x0078
        /*0134*/ 	.byte	0x00, 0xf5, 0x21, 0x00


	//----- nvinfo : EIATTR_KPARAM_INFO
	.align		4
.L_165:
        /*0138*/ 	.byte	0x04, 0x17
        /*013a*/ 	.short	(.L_167 - .L_166)
.L_166:
        /*013c*/ 	.word	0x00000000
        /*0140*/ 	.short	0x000e
        /*0142*/ 	.short	0x0070
        /*0144*/ 	.byte	0x00, 0xf5, 0x21, 0x00


	//----- nvinfo : EIATTR_KPARAM_INFO
	.align		4
.L_167:
        /*0148*/ 	.byte	0x04, 0x17
        /*014a*/ 	.short	(.L_169 - .L_168)
.L_168:
        /*014c*/ 	.word	0x00000000
        /*0150*/ 	.short	0x000d
        /*0152*/ 	.short	0x0068
        /*0154*/ 	.byte	0x00, 0xf5, 0x21, 0x00


	//----- nvinfo : EIATTR_KPARAM_INFO
	.align		4
.L_169:
        /*0158*/ 	.byte	0x04, 0x17
        /*015a*/ 	.short	(.L_171 - .L_170)
.L_170:
        /*015c*/ 	.word	0x00000000
        /*0160*/ 	.short	0x000c
        /*0162*/ 	.short	0x0060
        /*0164*/ 	.byte	0x00, 0xf5, 0x21, 0x00


	//----- nvinfo : EIATTR_KPARAM_INFO
	.align		4
.L_171:
        /*0168*/ 	.byte	0x04, 0x17
        /*016a*/ 	.short	(.L_173 - .L_172)
.L_172:
        /*016c*/ 	.word	0x00000000
        /*0170*/ 	.short	0x000b
        /*0172*/ 	.short	0x0058
        /*0174*/ 	.byte	0x00, 0xf5, 0x21, 0x00


	//----- nvinfo : EIATTR_KPARAM_INFO
	.align		4
.L_173:
        /*0178*/ 	.byte	0x04, 0x17
        /*017a*/ 	.short	(.L_175 - .L_174)
.L_174:
        /*017c*/ 	.word	0x00000000
        /*0180*/ 	.short	0x000a
        /*0182*/ 	.short	0x0050
        /*0184*/ 	.byte	0x00, 0xf5, 0x21, 0x00


	//----- nvinfo : EIATTR_KPARAM_INFO
	.align		4
.L_175:
        /*0188*/ 	.byte	0x04, 0x17
        /*018a*/ 	.short	(.L_177 - .L_176)
.L_176:
        /*018c*/ 	.word	0x00000000
        /*0190*/ 	.short	0x0009
        /*0192*/ 	.short	0x0048
        /*0194*/ 	.byte	0x00, 0xf5, 0x21, 0x00


	//----- nvinfo : EIATTR_KPARAM_INFO
	.align		4
.L_177:
        /*0198*/ 	.byte	0x04, 0x17
        /*019a*/ 	.short	(.L_179 - .L_178)
.L_178:
        /*019c*/ 	.word	0x00000000
        /*01a0*/ 	.short	0x0008
        /*01a2*/ 	.short	0x0040
        /*01a4*/ 	.byte	0x00, 0xf5, 0x21, 0x00


	//----- nvinfo : EIATTR_KPARAM_INFO
	.align		4
.L_179:
        /*01a8*/ 	.byte	0x04, 0x17
        /*01aa*/ 	.short	(.L_181 - .L_180)
.L_180:
        /*01ac*/ 	.word	0x00000000
        /*01b0*/ 	.short	0x0007
        /*01b2*/ 	.short	0x0038
        /*01b4*/ 	.byte	0x00, 0xf5, 0x21, 0x00


	//----- nvinfo : EIATTR_KPARAM_INFO
	.align		4
.L_181:
        /*01b8*/ 	.byte	0x04, 0x17
        /*01ba*/ 	.short	(.L_183 - .L_182)
.L_182:
        /*01bc*/ 	.word	0x00000000
        /*01c0*/ 	.short	0x0006
        /*01c2*/ 	.short	0x0030
        /*01c4*/ 	.byte	0x00, 0xf5, 0x21, 0x00


	//----- nvinfo : EIATTR_KPARAM_INFO
	.align		4
.L_183:
        /*01c8*/ 	.byte	0x04, 0x17
        /*01ca*/ 	.short	(.L_185 - .L_184)
.L_184:
        /*01cc*/ 	.word	0x00000000
        /*01d0*/ 	.short	0x0005
        /*01d2*/ 	.short	0x0028
        /*01d4*/ 	.byte	0x00, 0xf5, 0x21, 0x00


	//----- nvinfo : EIATTR_KPARAM_INFO
	.align		4
.L_185:
        /*01d8*/ 	.byte	0x04, 0x17
        /*01da*/ 	.short	(.L_187 - .L_186)
.L_186:
        /*01dc*/ 	.word	0x00000000
        /*01e0*/ 	.short	0x0004
        /*01e2*/ 	.short	0x0020
        /*01e4*/ 	.byte	0x00, 0xf5, 0x21, 0x00


	//----- nvinfo : EIATTR_KPARAM_INFO
	.align		4
.L_187:
        /*01e8*/ 	.byte	0x04, 0x17
        /*01ea*/ 	.short	(.L_189 - .L_188)
.L_188:
        /*01ec*/ 	.word	0x00000000
        /*01f0*/ 	.short	0x0003
        /*01f2*/ 	.short	0x0018
        /*01f4*/ 	.byte	0x00, 0xf5, 0x21, 0x00


	//----- nvinfo : EIATTR_KPARAM_INFO
	.align		4
.L_189:
        /*01f8*/ 	.byte	0x04, 0x17
        /*01fa*/ 	.short	(.L_191 - .L_190)
.L_190:
        /*01fc*/ 	.word	0x00000000
        /*0200*/ 	.short	0x0002
        /*0202*/ 	.short	0x0010
        /*0204*/ 	.byte	0x00, 0xf5, 0x21, 0x00


	//----- nvinfo : EIATTR_KPARAM_INFO
	.align		4
.L_191:
        /*0208*/ 	.byte	0x04, 0x17
        /*020a*/ 	.short	(.L_193 - .L_192)
.L_192:
        /*020c*/ 	.word	0x00000000
        /*0210*/ 	.short	0x0001
        /*0212*/ 	.short	0x0008
        /*0214*/ 	.byte	0x00, 0xf5, 0x21, 0x00


	//----- nvinfo : EIATTR_KPARAM_INFO
	.align		4
.L_193:
        /*0218*/ 	.byte	0x04, 0x17
        /*021a*/ 	.short	(.L_195 - .L_194)
.L_194:
        /*021c*/ 	.word	0x00000000
        /*0220*/ 	.short	0x0000
        /*0222*/ 	.short	0x0000
        /*0224*/ 	.byte	0x00, 0xf5, 0x21, 0x00


	//----- nvinfo : EIATTR_SPARSE_MMA_MASK
	.align		4
.L_195:
        /*0228*/ 	.byte	0x03, 0x50
        /*022a*/ 	.short	0x0000


	//----- nvinfo : EIATTR_MAXREG_COUNT
	.align		4
        /*022c*/ 	.byte	0x03, 0x1b
        /*022e*/ 	.short	0x00ff


	//----- nvinfo : EIATTR_NUM_BARRIERS
	.align		4
        /*0230*/ 	.byte	0x02, 0x4c
        /*0232*/ 	.byte	0x01
	.zero		1


	//----- nvinfo : EIATTR_MERCURY_ISA_VERSION
	.align		4
        /*0234*/ 	.byte	0x03, 0x5f
        /*0236*/ 	.short	0x0101


	//----- nvinfo : EIATTR_VRC_CTA_INIT_COUNT
	.align		4
        /*0238*/ 	.byte	0x02, 0x4a
	.zero		1
	.zero		1


	//----- nvinfo : EIATTR_EXIT_INSTR_OFFSETS
	.align		4
        /*023c*/ 	.byte	0x04, 0x1c
        /*023e*/ 	.short	(.L_197 - .L_196)


	//   ....[0]....
.L_196:
        /*0240*/ 	.word	0x00001c50


	//   ....[1]....
        /*0244*/ 	.word	0x00001de0


	//----- nvinfo : EIATTR_CRS_STACK_SIZE
	.align		4
.L_197:
        /*0248*/ 	.byte	0x04, 0x1e
        /*024a*/ 	.short	(.L_199 - .L_198)
.L_198:
        /*024c*/ 	.word	0x00000000


	//----- nvinfo : EIATTR_CBANK_PARAM_SIZE
	.align		4
.L_199:
        /*0250*/ 	.byte	0x03, 0x19
        /*0252*/ 	.short	0x00f8


	//----- nvinfo : EIATTR_PARAM_CBANK
	.align		4
        /*0254*/ 	.byte	0x04, 0x0a
        /*0256*/ 	.short	(.L_201 - .L_200)
	.align		4
.L_200:
        /*0258*/ 	.word	index@(.nv.constant0._Z14updateEH_phasePfS_S_S_S_S_S_S_S_S_S_S_S_S_S_S_S_S_S_S_S_S_S_S_fiiiiiiPiS0_S0_)
        /*025c*/ 	.short	0x0380
        /*025e*/ 	.short	0x00f8


	//----- nvinfo : EIATTR_SW_WAR
	.align		4
.L_201:
        /*0260*/ 	.byte	0x04, 0x36
        /*0262*/ 	.short	(.L_203 - .L_202)
.L_202:
        /*0264*/ 	.word	0x00000008
.L_203:


//--------------------- .nv.info._Z17updateH_3Dmap_fixPfS_S_S_S_S_S_S_S_S_S_S_S_S_S_fiii --------------------------
	.section	.nv.info._Z17updateH_3Dmap_fixPfS_S_S_S_S_S_S_S_S_S_S_S_S_S_fiii,"",@"SHT_CUDA_INFO"
	.sectionflags	@""
	.align	4


	//----- nvinfo : EIATTR_CUDA_API_VERSION
	.align		4
        /*0000*/ 	.byte	0x04, 0x37
        /*0002*/ 	.short	(.L_205 - .L_204)
.L_204:
        /*0004*/ 	.word	0x00000082


	//----- nvinfo : EIATTR_KPARAM_INFO
	.align		4
.L_205:
        /*0008*/ 	.byte	0x04, 0x17
        /*000a*/ 	.short	(.L_207 - .L_206)
.L_206:
        /*000c*/ 	.word	0x00000000
        /*0010*/ 	.short	0x0012
        /*0012*/ 	.short	0x0084
        /*0014*/ 	.byte	0x00, 0xf0, 0x11, 0x00


	//----- nvinfo : EIATTR_KPARAM_INFO
	.align		4
.L_207:
        /*0018*/ 	.byte	0x04, 0x17
        /*001a*/ 	.short	(.L_209 - .L_208)
.L_208:
        /*001c*/ 	.word	0x00000000
        /*0020*/ 	.short	0x0011
        /*0022*/ 	.short	0x0080
        /*0024*/ 	.byte	0x00, 0xf0, 0x11, 0x00


	//----- nvinfo : EIATTR_KPARAM_INFO
	.align		4
.L_209:
        /*0028*/ 	.byte	0x04, 0x17
        /*002a*/ 	.short	(.L_211 - .L_210)
.L_210:
        /*002c*/ 	.word	0x00000000
        /*0030*/ 	.short	0x0010
        /*0032*/ 	.short	0x007c
        /*0034*/ 	.byte	0x00, 0xf0, 0x11, 0x00


	//----- nvinfo : EIATTR_KPARAM_INFO
	.align		4
.L_211:
        /*0038*/ 	.byte	0x04, 0x17
        /*003a*/ 	.short	(.L_213 - .L_212)
.L_212:
        /*003c*/ 	.word	0x00000000
        /*0040*/ 	.short	0x000f
        /*0042*/ 	.short	0x0078
        /*0044*/ 	.byte	0x00, 0xf0, 0x11, 0x00


	//----- nvinfo : EIATTR_KPARAM_INFO
	.align		4
.L_213:
        /*0048*/ 	.byte	0x04, 0x17
        /*004a*/ 	.short	(.L_215 - .L_214)
.L_214:
        /*004c*/ 	.word	0x00000000
        /*0050*/ 	.short	0x000e
        /*0052*/ 	.short	0x0070
        /*0054*/ 	.byte	0x00, 0xf5, 0x21, 0x00


	//----- nvinfo : EIATTR_KPARAM_INFO
	.align		4
.L_215:
        /*0058*/ 	.byte	0x04, 0x17
        /*005a*/ 	.short	(.L_217 - .L_216)
.L_216:
        /*005c*/ 	.word	0x00000000
        /*0060*/ 	.short	0x000d
        /*0062*/ 	.short	0x0068
        /*0064*/ 	.byte	0x00, 0xf5, 0x21, 0x00


	//----- nvinfo : EIATTR_KPARAM_INFO
	.align		4
.L_217:
        /*0068*/ 	.byte	0x04, 0x17
        /*006a*/ 	.short	(.L_219 - .L_218)
.L_218:
        /*006c*/ 	.word	0x00000000
        /*0070*/ 	.short	0x000c
        /*0072*/ 	.short	0x0060
        /*0074*/ 	.byte	0x00, 0xf5, 0x21, 0x00


	//----- nvinfo : EIATTR_KPARAM_INFO
	.align		4
.L_219:
        /*0078*/ 	.byte	0x04, 0x17
        /*007a*/ 	.short	(.L_221 - .L_220)
.L_220:
        /*007c*/ 	.word	0x00000000
        /*0080*/ 	.short	0x000b
        /*0082*/ 	.short	0x0058
        /*0084*/ 	.byte	0x00, 0xf5, 0x21, 0x00


	//----- nvinfo : EIATTR_KPARAM_INFO
	.align		4
.L_221:
        /*0088*/ 	.byte	0x04, 0x17
        /*008a*/ 	.short	(.L_223 - .L_222)
.L_222:
        /*008c*/ 	.word	0x00000000
        /*0090*/ 	.short	0x000a
        /*0092*/ 	.short	0x0050
        /*0094*/ 	.byte	0x00, 0xf5, 0x21, 0x00


	//----- nvinfo : EIATTR_KPARAM_INFO
	.align		4
.L_223:
        /*0098*/ 	.byte	0x04, 0x17
        /*009a*/ 	.short	(.L_225 - .L_224)
.L_224:
        /*009c*/ 	.word	0x00000000
        /*00a0*/ 	.short	0x0009
        /*00a2*/ 	.short	0x0048
        /*00a4*/ 	.byte	0x00, 0xf5, 0x21, 0x00


	//----- nvinfo : EIATTR_KPARAM_INFO
	.align		4
.L_225:
        /*00a8*/ 	.byte	0x04, 0x17
        /*00aa*/ 	.short	(.L_227 - .L_226)
.L_226:
        /*00ac*/ 	.word	0x00000000
        /*00b0*/ 	.short	0x0008
        /*00b2*/ 	.short	0x0040
        /*00b4*/ 	.byte	0x00, 0xf5, 0x21, 0x00


	//----- nvinfo : EIATTR_KPARAM_INFO
	.align		4
.L_227:
        /*00b8*/ 	.byte	0x04, 0x17
        /*00ba*/ 	.short	(.L_229 - .L_228)
.L_228:
        /*00bc*/ 	.word	0x00000000
        /*00c0*/ 	.short	0x0007
        /*00c2*/ 	.short	0x0038
        /*00c4*/ 	.byte	0x00, 0xf5, 0x21, 0x00


	//----- nvinfo : EIATTR_KPARAM_INFO
	.align		4
.L_229:
        /*00c8*/ 	.byte	0x04, 0x17
        /*00ca*/ 	.short	(.L_231 - .L_230)
.L_230:
        /*00cc*/ 	.word	0x00000000
        /*00d0*/ 	.short	0x0006
        /*00d2*/ 	.short	0x0030
        /*00d4*/ 	.byte	0x00, 0xf5, 0x21, 0x00


	//----- nvinfo : EIATTR_KPARAM_INFO
	.align		4
.L_231:
        /*00d8*/ 	.byte	0x04, 0x17
        /*00da*/ 	.short	(.L_233 - .L_232)
.L_232:
        /*00dc*/ 	.word	0x00000000
        /*00e0*/ 	.short	0x0005
        /*00e2*/ 	.short	0x0028
        /*00e4*/ 	.byte	0x00, 0xf5, 0x21, 0x00


	//----- nvinfo : EIATTR_KPARAM_INFO
	.align		4
.L_233:
        /*00e8*/ 	.byte	0x04, 0x17
        /*00ea*/ 	.short	(.L_235 - .L_234)
.L_234:
        /*00ec*/ 	.word	0x00000000
        /*00f0*/ 	.short	0x0004
        /*00f2*/ 	.short	0x0020
        /*00f4*/ 	.byte	0x00, 0xf5, 0x21, 0x00


	//----- nvinfo : EIATTR_KPARAM_INFO
	.align		4
.L_235:
        /*00f8*/ 	.byte	0x04, 0x17
        /*00fa*/ 	.short	(.L_237 - .L_236)
.L_236:
        /*00fc*/ 	.word	0x00000000
        /*0100*/ 	.short	0x0003
        /*0102*/ 	.short	0x0018
        /*0104*/ 	.byte	0x00, 0xf5, 0x21, 0x00


	//----- nvinfo : EIATTR_KPARAM_INFO
	.align		4
.L_237:
        /*0108*/ 	.byte	0x04, 0x17
        /*010a*/ 	.short	(.L_239 - .L_238)
.L_238:
        /*010c*/ 	.word	0x00000000
        /*0110*/ 	.short	0x0002
        /*0112*/ 	.short	0x0010
        /*0114*/ 	.byte	0x00, 0xf5, 0x21, 0x00


	//----- nvinfo : EIATTR_KPARAM_INFO
	.align		4
.L_239:
        /*0118*/ 	.byte	0x04, 0x17
        /*011a*/ 	.short	(.L_241 - .L_240)
.L_240:
        /*011c*/ 	.word	0x00000000
        /*0120*/ 	.short	0x0001
        /*0122*/ 	.short	0x0008
        /*0124*/ 	.byte	0x00, 0xf5, 0x21, 0x00


	//----- nvinfo : EIATTR_KPARAM_INFO
	.align		4
.L_241:
        /*0128*/ 	.byte	0x04, 0x17
        /*012a*/ 	.short	(.L_243 - .L_242)
.L_242:
        /*012c*/ 	.word	0x00000000
        /*0130*/ 	.short	0x0000
        /*0132*/ 	.short	0x0000
        /*0134*/ 	.byte	0x00, 0xf5, 0x21, 0x00


	//----- nvinfo : EIATTR_SPARSE_MMA_MASK
	.align		4
.L_243:
        /*0138*/ 	.byte	0x03, 0x50
        /*013a*/ 	.short	0x0000


	//----- nvinfo : EIATTR_MAXREG_COUNT
	.align		4
        /*013c*/ 	.byte	0x03, 0x1b
        /*013e*/ 	.short	0x00ff


	//----- nvinfo : EIATTR_MERCURY_ISA_VERSION
	.align		4
        /*0140*/ 	.byte	0x03, 0x5f
        /*0142*/ 	.short	0x0101


	//----- nvinfo : EIATTR_VRC_CTA_INIT_COUNT
	.align		4
        /*0144*/ 	.byte	0x02, 0x4a
	.zero		1
	.zero		1


	//----- nvinfo : EIATTR_EXIT_INSTR_OFFSETS
	.align		4
        /*0148*/ 	.byte	0x04, 0x1c
        /*014a*/ 	.short	(.L_245 - .L_244)


	//   ....[0]....
.L_244:
        /*014c*/ 	.word	0x00000410


	//   ....[1]....
        /*0150*/ 	.word	0x00000970


	//----- nvinfo : EIATTR_CBANK_PARAM_SIZE
	.align		4
.L_245:
        /*0154*/ 	.byte	0x03, 0x19
        /*0156*/ 	.short	0x0088


	//----- nvinfo : EIATTR_PARAM_CBANK
	.align		4
        /*0158*/ 	.byte	0x04, 0x0a
        /*015a*/ 	.short	(.L_247 - .L_246)
	.align		4
.L_246:
        /*015c*/ 	.word	index@(.nv.constant0._Z17updateH_3Dmap_fixPfS_S_S_S_S_S_S_S_S_S_S_S_S_S_fiii)
        /*0160*/ 	.short	0x0380
        /*0162*/ 	.short	0x0088


	//----- nvinfo : EIATTR_SW_WAR
	.align		4
.L_247:
        /*0164*/ 	.byte	0x04, 0x36
        /*0166*/ 	.short	(.L_249 - .L_248)
.L_248:
        /*0168*/ 	.word	0x00000008
.L_249:


//--------------------- .nv.info._Z17updateE_3Dmap_fixPfS_S_S_S_S_S_S_S_S_S_S_S_S_S_fiii --------------------------
	.section	.nv.info._Z17updateE_3Dmap_fixPfS_S_S_S_S_S_S_S_S_S_S_S_S_S_fiii,"",@"SHT_CUDA_INFO"
	.sectionflags	@""
	.align	4


	//----- nvinfo : EIATTR_CUDA_API_VERSION
	.align		4
        /*0000*/ 	.byte	0x04, 0x37
        /*0002*/ 	.short	(.L_251 - .L_250)
.L_250:
        /*0004*/ 	.word	0x00000082


	//----- nvinfo : EIATTR_KPARAM_INFO
	.align		4
.L_251:
        /*0008*/ 	.byte	0x04, 0x17
        /*000a*/ 	.short	(.L_253 - .L_252)
.L_252:
        /*000c*/ 	.word	0x00000000
        /*0010*/ 	.short	0x0012
        /*0012*/ 	.short	0x0084
        /*0014*/ 	.byte	0x00, 0xf0, 0x11, 0x00


	//----- nvinfo : EIATTR_KPARAM_INFO
	.align		4
.L_253:
        /*0018*/ 	.byte	0x04, 0x17
        /*001a*/ 	.short	(.L_255 - .L_254)
.L_254:
        /*001c*/ 	.word	0x00000000
        /*0020*/ 	.short	0x0011
        /*0022*/ 	.short	0x0080
        /*0024*/ 	.byte	0x00, 0xf0, 0x11, 0x00


	//----- nvinfo : EIATTR_KPARAM_INFO
	.align		4
.L_255:
        /*0028*/ 	.byte	0x04, 0x17
        /*002a*/ 	.short	(.L_257 - .L_256)
.L_256:
        /*002c*/ 	.word	0x00000000
        /*0030*/ 	.short	0x0010
        /*0032*/ 	.short	0x007c
        /*0034*/ 	.byte	0x00, 0xf0, 0x11, 0x00


	//----- nvinfo : EIATTR_KPARAM_INFO
	.align		4
.L_257:
        /*0038*/ 	.byte	0x04, 0x17
        /*003a*/ 	.short	(.L_259 - .L_258)
.L_258:
        /*003c*/ 	.word	0x00000000
        /*0040*/ 	.short	0x000f
        /*0042*/ 	.short	0x0078
        /*0044*/ 	.byte	0x00, 0xf0, 0x11, 0x00


	//----- nvinfo : EIATTR_KPARAM_INFO
	.align		4
.L_259:
        /*0048*/ 	.byte	0x04, 0x17
        /*004a*/ 	.short	(.L_261 - .L_260)
.L_260:
        /*004c*/ 	.word	0x00000000
        /*0050*/ 	.short	0x000e
        /*0052*/ 	.short	0x0070
        /*0054*/ 	.byte	0x00, 0xf5, 0x21, 0x00


	//----- nvinfo : EIATTR_KPARAM_INFO
	.align		4
.L_261:
        /*0058*/ 	.byte	0x04, 0x17
        /*005a*/ 	.short	(.L_263 - .L_262)
.L_262:
        /*005c*/ 	.word	0x00000000
        /*0060*/ 	.short	0x000d
        /*0062*/ 	.short	0x0068
        /*0064*/ 	.byte	0x00, 0xf5, 0x21, 0x00


	//----- nvinfo : EIATTR_KPARAM_INFO
	.align		4
.L_263:
        /*0068*/ 	.byte	0x04, 0x17
        /*006a*/ 	.short	(.L_265 - .L_264)
.L_264:
        /*006c*/ 	.word	0x00000000
        /*0070*/ 	.short	0x000c
        /*0072*/ 	.short	0x0060
        /*0074*/ 	.byte	0x00, 0xf5, 0x21, 0x00


	//----- nvinfo : EIATTR_KPARAM_INFO
	.align		4
.L_265:
        /*0078*/ 	.byte	0x04, 0x17
        /*007a*/ 	.short	(.L_267 - .L_266)
.L_266:
        /*007c*/ 	.word	0x00000000
        /*0080*/ 	.short	0x000b
        /*0082*/ 	.short	0x0058
        /*0084*/ 	.byte	0x00, 0xf5, 0x21, 0x00


	//----- nvinfo : EIATTR_KPARAM_INFO
	.align		4
.L_267:
        /*0088*/ 	.byte	0x04, 0x17
        /*008a*/ 	.short	(.L_269 - .L_268)
.L_268:
        /*008c*/ 	.word	0x00000000
        /*0090*/ 	.short	0x000a
        /*0092*/ 	.short	0x0050
        /*0094*/ 	.byte	0x00, 0xf5, 0x21, 0x00


	//----- nvinfo : EIATTR_KPARAM_INFO
	.align		4
.L_269:
        /*0098*/ 	.byte	0x04, 0x17
        /*009a*/ 	.short	(.L_271 - .L_270)
.L_270:
        /*009c*/ 	.word	0x00000000
        /*00a0*/ 	.short	0x0009
        /*00a2*/ 	.short	0x0048
        /*00a4*/ 	.byte	0x00, 0xf5, 0x21, 0x00


	//----- nvinfo : EIATTR_KPARAM_INFO
	.align		4
.L_271:
        /*00a8*/ 	.byte	0x04, 0x17
        /*00aa*/ 	.short	(.L_273 - .L_272)
.L_272:
        /*00ac*/ 	.word	0x00000000
        /*00b0*/ 	.short	0x0008
        /*00b2*/ 	.short	0x0040
        /*00b4*/ 	.byte	0x00, 0xf5, 0x21, 0x00


	//----- nvinfo : EIATTR_KPARAM_INFO
	.align		4
.L_273:
        /*00b8*/ 	.byte	0x04, 0x17
        /*00ba*/ 	.short	(.L_275 - .L_274)
.L_274:
        /*00bc*/ 	.word	0x00000000
        /*00c0*/ 	.short	0x0007
        /*00c2*/ 	.short	0x0038
        /*00c4*/ 	.byte	0x00, 0xf5, 0x21, 0x00


	//----- nvinfo : EIATTR_KPARAM_INFO
	.align		4
.L_275:
        /*00c8*/ 	.byte	0x04, 0x17
        /*00ca*/ 	.short	(.L_277 - .L_276)
.L_276:
        /*00cc*/ 	.word	0x00000000
        /*00d0*/ 	.short	0x0006
        /*00d2*/ 	.short	0x0030
        /*00d4*/ 	.byte	0x00, 0xf5, 0x21, 0x00


	//----- nvinfo : EIATTR_KPARAM_INFO
	.align		4
.L_277:
        /*00d8*/ 	.byte	0x04, 0x17
        /*00da*/ 	.short	(.L_279 - .L_278)
.L_278:
        /*00dc*/ 	.word	0x00000000
        /*00e0*/ 	.short	0x0005
        /*00e2*/ 	.short	0x0028
        /*00e4*/ 	.byte	0x00, 0xf5, 0x21, 0x00


	//----- nvinfo : EIATTR_KPARAM_INFO
	.align		4
.L_279:
        /*00e8*/ 	.byte	0x04, 0x17
        /*00ea*/ 	.short	(.L_281 - .L_280)
.L_280:
        /*00ec*/ 	.word	0x00000000
        /*00f0*/ 	.short	0x0004
        /*00f2*/ 	.short	0x0020
        /*00f4*/ 	.byte	0x00, 0xf5, 0x21, 0x00


	//----- nvinfo : EIATTR_KPARAM_INFO
	.align		4
.L_281:
        /*00f8*/ 	.byte	0x04, 0x17
        /*00fa*/ 	.short	(.L_283 - .L_282)
.L_282:
        /*00fc*/ 	.word	0x00000000
        /*0100*/ 	.short	0x0003
        /*0102*/ 	.short	0x0018
        /*0104*/ 	.byte	0x00, 0xf5, 0x21, 0x00


	//----- nvinfo : EIATTR_KPARAM_INFO
	.align		4
.L_283:
        /*0108*/ 	.byte	0x04, 0x17
        /*010a*/ 	.short	(.L_285 - .L_284)
.L_284:
        /*010c*/ 	.word	0x00000000
        /*0110*/ 	.short	0x0002
        /*0112*/ 	.short	0x0010
        /*0114*/ 	.byte	0x00, 0xf5, 0x21, 0x00


	//----- nvinfo : EIATTR_KPARAM_INFO
	.align		4
.L_285:
        /*0118*/ 	.byte	0x04, 0x17
        /*011a*/ 	.short	(.L_287 - .L_286)
.L_286:
        /*011c*/ 	.word	0x00000000
        /*0120*/ 	.short	0x0001
        /*0122*/ 	.short	0x0008
        /*0124*/ 	.byte	0x00, 0xf5, 0x21, 0x00


	//----- nvinfo : EIATTR_KPARAM_INFO
	.align		4
.L_287:
        /*0128*/ 	.byte	0x04, 0x17
        /*012a*/ 	.short	(.L_289 - .L_288)
.L_288:
        /*012c*/ 	.word	0x00000000
        /*0130*/ 	.short	0x0000
        /*0132*/ 	.short	0x0000
        /*0134*/ 	.byte	0x00, 0xf5, 0x21, 0x00


	//----- nvinfo : EIATTR_SPARSE_MMA_MASK
	.align		4
.L_289:
        /*0138*/ 	.byte	0x03, 0x50
        /*013a*/ 	.short	0x0000


	//----- nvinfo : EIATTR_MAXREG_COUNT
	.align		4
        /*013c*/ 	.byte	0x03, 0x1b
        /*013e*/ 	.short	0x00ff


	//----- nvinfo : EIATTR_MERCURY_ISA_VERSION
	.align		4
        /*0140*/ 	.byte	0x03, 0x5f
        /*0142*/ 	.short	0x0101


	//----- nvinfo : EIATTR_VRC_CTA_INIT_COUNT
	.align		4
        /*0144*/ 	.byte	0x02, 0x4a
	.zero		1
	.zero		1


	//----- nvinfo : EIATTR_EXIT_INSTR_OFFSETS
	.align		4
        /*0148*/ 	.byte	0x04, 0x1c
        /*014a*/ 	.short	(.L_291 - .L_290)


	//   ....[0]....
.L_290:
        /*014c*/ 	.word	0x00000410


	//   ....[1]....
        /*0150*/ 	.word	0x00000970


	//----- nvinfo : EIATTR_CBANK_PARAM_SIZE
	.align		4
.L_291:
        /*0154*/ 	.byte	0x03, 0x19
        /*0156*/ 	.short	0x0088


	//----- nvinfo : EIATTR_PARAM_CBANK
	.align		4
        /*0158*/ 	.byte	0x04, 0x0a
        /*015a*/ 	.short	(.L_293 - .L_292)
	.align		4
.L_292:
        /*015c*/ 	.word	index@(.nv.constant0._Z17updateE_3Dmap_fixPfS_S_S_S_S_S_S_S_S_S_S_S_S_S_fiii)
        /*0160*/ 	.short	0x0380
        /*0162*/ 	.short	0x0088


	//----- nvinfo : EIATTR_SW_WAR
	.align		4
.L_293:
        /*0164*/ 	.byte	0x04, 0x36
        /*0166*/ 	.short	(.L_295 - .L_294)
.L_294:
        /*0168*/ 	.word	0x00000008
.L_295:


//--------------------- .nv.info._Z13updateH_3DmapPfS_S_S_S_S_S_S_S_S_S_S_S_S_S_fiii --------------------------
	.section	.nv.info._Z13updateH_3DmapPfS_S_S_S_S_S_S_S_S_S_S_S_S_S_fiii,"",@"SHT_CUDA_INFO"
	.sectionflags	@""
	.align	4


	//----- nvinfo : EIATTR_CUDA_API_VERSION
	.align		4
        /*0000*/ 	.byte	0x04, 0x37
        /*0002*/ 	.short	(.L_297 - .L_296)
.L_296:
        /*0004*/ 	.word	0x00000082


	//----- nvinfo : EIATTR_KPARAM_INFO
	.align		4
.L_297:
        /*0008*/ 	.byte	0x04, 0x17
        /*000a*/ 	.short	(.L_299 - .L_298)
.L_298:
        /*000c*/ 	.word	0x00000000
        /*0010*/ 	.short	0x0012
        /*0012*/ 	.short	0x0084
        /*0014*/ 	.byte	0x00, 0xf0, 0x11, 0x00


	//----- nvinfo : EIATTR_KPARAM_INFO
	.align		4
.L_299:
        /*0018*/ 	.byte	0x04, 0x17
        /*001a*/ 	.short	(.L_301 - .L_300)
.L_300:
        /*001c*/ 	.word	0x00000000
        /*0020*/ 	.short	0x0011
        /*0022*/ 	.short	0x0080
        /*0024*/ 	.byte	0x00, 0xf0, 0x11, 0x00


	//----- nvinfo : EIATTR_KPARAM_INFO
	.align		4
.L_301:
        /*0028*/ 	.byte	0x04, 0x17
        /*002a*/ 	.short	(.L_303 - .L_302)
.L_302:
        /*002c*/ 	.word	0x00000000
        /*0030*/ 	.short	0x0010
        /*0032*/ 	.short	0x007c
        /*0034*/ 	.byte	0x00, 0xf0, 0x11, 0x00


	//----- nvinfo : EIATTR_KPARAM_INFO
	.align		4
.L_303:
        /*0038*/ 	.byte	0x04, 0x17
        /*003a*/ 	.short	(.L_305 - .L_304)
.L_304:
        /*003c*/ 	.word	0x00000000
        /*0040*/ 	.short	0x000f
        /*0042*/ 	.short	0x0078
        /*0044*/ 	.byte	0x00, 0xf0, 0x11, 0x00


	//----- nvinfo : EIATTR_KPARAM_INFO
	.align		4
.L_305:
        /*0048*/ 	.byte	0x04, 0x17
        /*004a*/ 	.short	(.L_307 - .L_306)
.L_306:
        /*004c*/ 	.word	0x00000000
        /*0050*/ 	.short	0x000e
        /*0052*/ 	.short	0x0070
        /*0054*/ 	.byte	0x00, 0xf5, 0x21, 0x00


	//----- nvinfo : EIATTR_KPARAM_INFO
	.align		4
.L_307:
        /*0058*/ 	.byte	0x04, 0x17
        /*005a*/ 	.short	(.L_309 - .L_308)
.L_308:
        /*005c*/ 	.word	0x00000000
        /*0060*/ 	.short	0x000d
        /*0062*/ 	.short	0x0068
        /*0064*/ 	.byte	0x00, 0xf5, 0x21, 0x00


	//----- nvinfo : EIATTR_KPARAM_INFO
	.align		4
.L_309:
        /*0068*/ 	.byte	0x04, 0x17
        /*006a*/ 	.short	(.L_311 - .L_310)
.L_310:
        /*006c*/ 	.word	0x00000000
        /*0070*/ 	.short	0x000c
        /*0072*/ 	.short	0x0060
        /*0074*/ 	.byte	0x00, 0xf5, 0x21, 0x00


	//----- nvinfo : EIATTR_KPARAM_INFO
	.align		4
.L_311:
        /*0078*/ 	.byte	0x04, 0x17
        /*007a*/ 	.short	(.L_313 - .L_312)
.L_312:
        /*007c*/ 	.word	0x00000000
        /*0080*/ 	.short	0x000b
        /*0082*/ 	.short	0x0058
        /*0084*/ 	.byte	0x00, 0xf5, 0x21, 0x00


	//----- nvinfo : EIATTR_KPARAM_INFO
	.align		4
.L_313:
        /*0088*/ 	.byte	0x04, 0x17
        /*008a*/ 	.short	(.L_315 - .L_314)
.L_314:
        /*008c*/ 	.word	0x00000000
        /*0090*/ 	.short	0x000a
        /*0092*/ 	.short	0x0050
        /*0094*/ 	.byte	0x00, 0xf5, 0x21, 0x00


	//----- nvinfo : EIATTR_KPARAM_INFO
	.align		4
.L_315:
        /*0098*/ 	.byte	0x04, 0x17
        /*009a*/ 	.short	(.L_317 - .L_316)
.L_316:
        /*009c*/ 	.word	0x00000000
        /*00a0*/ 	.short	0x0009
        /*00a2*/ 	.short	0x0048
        /*00a4*/ 	.byte	0x00, 0xf5, 0x21, 0x00


	//----- nvinfo : EIATTR_KPARAM_INFO
	.align		4
.L_317:
        /*00a8*/ 	.byte	0x04, 0x17
        /*00aa*/ 	.short	(.L_319 - .L_318)
.L_318:
        /*00ac*/ 	.word	0x00000000
        /*00b0*/ 	.short	0x0008
        /*00b2*/ 	.short	0x0040
        /*00b4*/ 	.byte	0x00, 0xf5, 0x21, 0x00


	//----- nvinfo : EIATTR_KPARAM_INFO
	.align		4
.L_319:
        /*00b8*/ 	.byte	0x04, 0x17
        /*00ba*/ 	.short	(.L_321 - .L_320)
.L_320:
        /*00bc*/ 	.word	0x00000000
        /*00c0*/ 	.short	0x0007
        /*00c2*/ 	.short	0x0038
        /*00c4*/ 	.byte	0x00, 0xf5, 0x21, 0x00


	//----- nvinfo : EIATTR_KPARAM_INFO
	.align		4
.L_321:
        /*00c8*/ 	.byte	0x04, 0x17
        /*00ca*/ 	.short	(.L_323 - .L_322)
.L_322:
        /*00cc*/ 	.word	0x00000000
        /*00d0*/ 	.short	0x0006
        /*00d2*/ 	.short	0x0030
        /*00d4*/ 	.byte	0x00, 0xf5, 0x21, 0x00


	//----- nvinfo : EIATTR_KPARAM_INFO
	.align		4
.L_323:
        /*00d8*/ 	.byte	0x04, 0x17
        /*00da*/ 	.short	(.L_325 - .L_324)
.L_324:
        /*00dc*/ 	.word	0x00000000
        /*00e0*/ 	.short	0x0005
        /*00e2*/ 	.short	0x0028
        /*00e4*/ 	.byte	0x00, 0xf5, 0x21, 0x00


	//----- nvinfo : EIATTR_KPARAM_INFO
	.align		4
.L_325:
        /*00e8*/ 	.byte	0x04, 0x17
        /*00ea*/ 	.short	(.L_327 - .L_326)
.L_326:
        /*00ec*/ 	.word	0x00000000
        /*00f0*/ 	.short	0x0004
        /*00f2*/ 	.short	0x0020
        /*00f4*/ 	.byte	0x00, 0xf5, 0x21, 0x00


	//----- nvinfo : EIATTR_KPARAM_INFO
	.align		4
.L_327:
        /*00f8*/ 	.byte	0x04, 0x17
        /*00fa*/ 	.short	(.L_329 - .L_328)
.L_328:
        /*00fc*/ 	.word	0x00000000
        /*0100*/ 	.short	0x0003
        /*0102*/ 	.short	0x0018
        /*0104*/ 	.byte	0x00, 0xf5, 0x21, 0x00


	//----- nvinfo : EIATTR_KPARAM_INFO
	.align		4
.L_329:
        /*0108*/ 	.byte	0x04, 0x17
        /*010a*/ 	.short	(.L_331 - .L_330)
.L_330:
        /*010c*/ 	.word	0x00000000
        /*0110*/ 	.short	0x0002
        /*0112*/ 	.short	0x0010
        /*0114*/ 	.byte	0x00, 0xf5, 0x21, 0x00


	//----- nvinfo : EIATTR_KPARAM_INFO
	.align		4
.L_331:
        /*0118*/ 	.byte	0x04, 0x17
        /*011a*/ 	.short	(.L_333 - .L_332)
.L_332:
        /*011c*/ 	.word	0x00000000
        /*0120*/ 	.short	0x0001
        /*0122*/ 	.short	0x0008
        /*0124*/ 	.byte	0x00, 0xf5, 0x21, 0x00


	//----- nvinfo : EIATTR_KPARAM_INFO
	.align		4
.L_333:
        /*0128*/ 	.byte	0x04, 0x17
        /*012a*/ 	.short	(.L_335 - .L_334)
.L_334:
        /*012c*/ 	.word	0x00000000
        /*0130*/ 	.short	0x0000
        /*0132*/ 	.short	0x0000
        /*0134*/ 	.byte	0x00, 0xf5, 0x21, 0x00


	//----- nvinfo : EIATTR_SPARSE_MMA_MASK
	.align		4
.L_335:
        /*0138*/ 	.byte	0x03, 0x50
        /*013a*/ 	.short	0x0000


	//----- nvinfo : EIATTR_MAXREG_COUNT
	.align		4
        /*013c*/ 	.byte	0x03, 0x1b
        /*013e*/ 	.short	0x00ff


	//----- nvinfo : EIATTR_MERCURY_ISA_VERSION
	.align		4
        /*0140*/ 	.byte	0x03, 0x5f
        /*0142*/ 	.short	0x0101


	//----- nvinfo : EIATTR_VRC_CTA_INIT_COUNT
	.align		4
        /*0144*/ 	.byte	0x02, 0x4a
	.zero		1
	.zero		1


	//----- nvinfo : EIATTR_EXIT_INSTR_OFFSETS
	.align		4
        /*0148*/ 	.byte	0x04, 0x1c
        /*014a*/ 	.short	(.L_337 - .L_336)


	//   ....[0]....
.L_336:
        /*014c*/ 	.word	0x00000190


	//   ....[1]....
        /*0150*/ 	.word	0x00000710


	//----- nvinfo : EIATTR_CBANK_PARAM_SIZE
	.align		4
.L_337:
        /*0154*/ 	.byte	0x03, 0x19
        /*0156*/ 	.short	0x0088


	//----- nvinfo : EIATTR_PARAM_CBANK
	.align		4
        /*0158*/ 	.byte	0x04, 0x0a
        /*015a*/ 	.short	(.L_339 - .L_338)
	.align		4
.L_338:
        /*015c*/ 	.word	index@(.nv.constant0._Z13updateH_3DmapPfS_S_S_S_S_S_S_S_S_S_S_S_S_S_fiii)
        /*0160*/ 	.short	0x0380
        /*0162*/ 	.short	0x0088


	//----- nvinfo : EIATTR_SW_WAR
	.align		4
.L_339:
        /*0164*/ 	.byte	0x04, 0x36
        /*0166*/ 	.short	(.L_341 - .L_340)
.L_340:
        /*0168*/ 	.word	0x00000008
.L_341:


//--------------------- .nv.info._Z13updateE_3DmapPfS_S_S_S_S_S_S_S_S_S_S_S_S_S_fiii --------------------------
	.section	.nv.info._Z13updateE_3DmapPfS_S_S_S_S_S_S_S_S_S_S_S_S_S_fiii,"",@"SHT_CUDA_INFO"
	.sectionflags	@""
	.align	4


	//----- nvinfo : EIATTR_CUDA_API_VERSION
	.align		4
        /*0000*/ 	.byte	0x04, 0x37
        /*0002*/ 	.short	(.L_343 - .L_342)
.L_342:
        /*0004*/ 	.word	0x00000082


	//----- nvinfo : EIATTR_KPARAM_INFO
	.align		4
.L_343:
        /*0008*/ 	.byte	0x04, 0x17
        /*000a*/ 	.short	(.L_345 - .L_344)
.L_344:
        /*000c*/ 	.word	0x00000000
        /*0010*/ 	.short	0x0012
        /*0012*/ 	.short	0x0084
        /*0014*/ 	.byte	0x00, 0xf0, 0x11, 0x00


	//----- nvinfo : EIATTR_KPARAM_INFO
	.align		4
.L_345:
        /*0018*/ 	.byte	0x04, 0x17
        /*001a*/ 	.short	(.L_347 - .L_346)
.L_346:
        /*001c*/ 	.word	0x00000000
        /*0020*/ 	.short	0x0011
        /*0022*/ 	.short	0x0080
        /*0024*/ 	.byte	0x00, 0xf0, 0x11, 0x00


	//----- nvinfo : EIATTR_KPARAM_INFO
	.align		4
.L_347:
        /*0028*/ 	.byte	0x04, 0x17
        /*002a*/ 	.short	(.L_349 - .L_348)
.L_348:
        /*002c*/ 	.word	0x00000000
        /*0030*/ 	.short	0x0010
        /*0032*/ 	.short	0x007c
        /*0034*/ 	.byte	0x00, 0xf0, 0x11, 0x00


	//----- nvinfo : EIATTR_KPARAM_INFO
	.align		4
.L_349:
        /*0038*/ 	.byte	0x04, 0x17
        /*003a*/ 	.short	(.L_351 - .L_350)
.L_350:
        /*003c*/ 	.word	0x00000000
        /*0040*/ 	.short	0x000f
        /*0042*/ 	.short	0x0078
        /*0044*/ 	.byte	0x00, 0xf0, 0x11, 0x00


	//----- nvinfo : EIATTR_KPARAM_INFO
	.align		4
.L_351:
        /*0048*/ 	.byte	0x04, 0x17
        /*004a*/ 	.short	(.L_353 - .L_352)
.L_352:
        /*004c*/ 	.word	0x00000000
        /*0050*/ 	.short	0x000e
        /*0052*/ 	.short	0x0070
        /*0054*/ 	.byte	0x00, 0xf5, 0x21, 0x00


	//----- nvinfo : EIATTR_KPARAM_INFO
	.align		4
.L_353:
        /*0058*/ 	.byte	0x04, 0x17
        /*005a*/ 	.short	(.L_355 - .L_354)
.L_354:
        /*005c*/ 	.word	0x00000000
        /*0060*/ 	.short	0x000d
        /*0062*/ 	.short	0x0068
        /*0064*/ 	.byte	0x00, 0xf5, 0x21, 0x00


	//----- nvinfo : EIATTR_KPARAM_INFO
	.align		4
.L_355:
        /*0068*/ 	.byte	0x04, 0x17
        /*006a*/ 	.short	(.L_357 - .L_356)
.L_356:
        /*006c*/ 	.word	0x00000000
        /*0070*/ 	.short	0x000c
        /*0072*/ 	.short	0x0060
        /*0074*/ 	.byte	0x00, 0xf5, 0x21, 0x00


	//----- nvinfo : EIATTR_KPARAM_INFO
	.align		4
.L_357:
        /*0078*/ 	.byte	0x04, 0x17
        /*007a*/ 	.short	(.L_359 - .L_358)
.L_358:
        /*007c*/ 	.word	0x00000000
        /*0080*/ 	.short	0x000b
        /*0082*/ 	.short	0x0058
        /*0084*/ 	.byte	0x00, 0xf5, 0x21, 0x00


	//----- nvinfo : EIATTR_KPARAM_INFO
	.align		4
.L_359:
        /*0088*/ 	.byte	0x04, 0x17
        /*008a*/ 	.short	(.L_361 - .L_360)
.L_360:
        /*008c*/ 	.word	0x00000000
        /*0090*/ 	.short	0x000a
        /*0092*/ 	.short	0x0050
        /*0094*/ 	.byte	0x00, 0xf5, 0x21, 0x00


	//----- nvinfo : EIATTR_KPARAM_INFO
	.align		4
.L_361:
        /*0098*/ 	.byte	0x04, 0x17
        /*009a*/ 	.short	(.L_363 - .L_362)
.L_362:
        /*009c*/ 	.word	0x00000000
        /*00a0*/ 	.short	0x0009
        /*00a2*/ 	.short	0x0048
        /*00a4*/ 	.byte	0x00, 0xf5, 0x21, 0x00


	//----- nvinfo : EIATTR_KPARAM_INFO
	.align		4
.L_363:
        /*00a8*/ 	.byte	0x04, 0x17
        /*00aa*/ 	.short	(.L_365 - .L_364)
.L_364:
        /*00ac*/ 	.word	0x00000000
        /*00b0*/ 	.short	0x0008
        /*00b2*/ 	.short	0x0040
        /*00b4*/ 	.byte	0x00, 0xf5, 0x21, 0x00


	//----- nvinfo : EIATTR_KPARAM_INFO
	.align		4
.L_365:
        /*00b8*/ 	.byte	0x04, 0x17
        /*00ba*/ 	.short	(.L_367 - .L_366)
.L_366:
        /*00bc*/ 	.word	0x00000000
        /*00c0*/ 	.short	0x0007
        /*00c2*/ 	.short	0x0038
        /*00c4*/ 	.byte	0x00, 0xf5, 0x21, 0x00


	//----- nvinfo : EIATTR_KPARAM_INFO
	.align		4
.L_367:
        /*00c8*/ 	.byte	0x04, 0x17
        /*00ca*/ 	.short	(.L_369 - .L_368)
.L_368:
        /*00cc*/ 	.word	0x00000000
        /*00d0*/ 	.short	0x0006
        /*00d2*/ 	.short	0x0030
        /*00d4*/ 	.byte	0x00, 0xf5, 0x21, 0x00


	//----- nvinfo : EIATTR_KPARAM_INFO
	.align		4
.L_369:
        /*00d8*/ 	.byte	0x04, 0x17
        /*00da*/ 	.short	(.L_371 - .L_370)
.L_370:
        /*00dc*/ 	.word	0x00000000
        /*00e0*/ 	.short	0x0005
        /*00e2*/ 	.short	0x0028
        /*00e4*/ 	.byte	0x00, 0xf5, 0x21, 0x00


	//----- nvinfo : EIATTR_KPARAM_INFO
	.align		4
.L_371:
        /*00e8*/ 	.byte	0x04, 0x17
        /*00ea*/ 	.short	(.L_373 - .L_372)
.L_372:
        /*00ec*/ 	.word	0x00000000
        /*00f0*/ 	.short	0x0004
        /*00f2*/ 	.short	0x0020
        /*00f4*/ 	.byte	0x00, 0xf5, 0x21, 0x00


	//----- nvinfo : EIATTR_KPARAM_INFO
	.align		4
.L_373:
        /*00f8*/ 	.byte	0x04, 0x17
        /*00fa*/ 	.short	(.L_375 - .L_374)
.L_374:
        /*00fc*/ 	.word	0x00000000
        /*0100*/ 	.short	0x0003
        /*0102*/ 	.short	0x0018
        /*0104*/ 	.byte	0x00, 0xf5, 0x21, 0x00


	//----- nvinfo : EIATTR_KPARAM_INFO
	.align		4
.L_375:
        /*0108*/ 	.byte	0x04, 0x17
        /*010a*/ 	.short	(.L_377 - .L_376)
.L_376:
        /*010c*/ 	.word	0x00000000
        /*0110*/ 	.short	0x0002
        /*0112*/ 	.short	0x0010
        /*0114*/ 	.byte	0x00, 0xf5, 0x21, 0x00


	//----- nvinfo : EIATTR_KPARAM_INFO
	.align		4
.L_377:
        /*0118*/ 	.byte	0x04, 0x17
        /*011a*/ 	.short	(.L_379 - .L_378)
.L_378:
        /*011c*/ 	.word	0x00000000
        /*0120*/ 	.short	0x0001
        /*0122*/ 	.short	0x0008
        /*0124*/ 	.byte	0x00, 0xf5, 0x21, 0x00


	//----- nvinfo : EIATTR_KPARAM_INFO
	.align		4
.L_379:
        /*0128*/ 	.byte	0x04, 0x17
        /*012a*/ 	.short	(.L_381 - .L_380)
.L_380:
        /*012c*/ 	.word	0x00000000
        /*0130*/ 	.short	0x0000
        /*0132*/ 	.short	0x0000
        /*0134*/ 	.byte	0x00, 0xf5, 0x21, 0x00


	//----- nvinfo : EIATTR_SPARSE_MMA_MASK
	.align		4
.L_381:
        /*0138*/ 	.byte	0x03, 0x50
        /*013a*/ 	.short	0x0000


	//----- nvinfo : EIATTR_MAXREG_COUNT
	.align		4
        /*013c*/ 	.byte	0x03, 0x1b
        /*013e*/ 	.short	0x00ff


	//----- nvinfo : EIATTR_MERCURY_ISA_VERSION
	.align		4
        /*0140*/ 	.byte	0x03, 0x5f
        /*0142*/ 	.short	0x0101


	//----- nvinfo : EIATTR_VRC_CTA_INIT_COUNT
	.align		4
        /*0144*/ 	.byte	0x02, 0x4a
	.zero		1
	.zero		1


	//----- nvinfo : EIATTR_EXIT_INSTR_OFFSETS
	.align		4
        /*0148*/ 	.byte	0x04, 0x1c
        /*014a*/ 	.short	(.L_383 - .L_382)


	//   ....[0]....
.L_382:
        /*014c*/ 	.word	0x00000190


	//   ....[1]....
        /*0150*/ 	.word	0x00000710


	//----- nvinfo : EIATTR_CBANK_PARAM_SIZE
	.align		4
.L_383:
        /*0154*/ 	.byte	0x03, 0x19
        /*0156*/ 	.short	0x0088


	//----- nvinfo : EIATTR_PARAM_CBANK
	.align		4
        /*0158*/ 	.byte	0x04, 0x0a
        /*015a*/ 	.short	(.L_385 - .L_384)
	.align		4
.L_384:
        /*015c*/ 	.word	index@(.nv.constant0._Z13updateE_3DmapPfS_S_S_S_S_S_S_S_S_S_S_S_S_S_fiii)
        /*0160*/ 	.short	0x0380
        /*0162*/ 	.short	0x0088


	//----- nvinfo : EIATTR_SW_WAR
	.align		4
.L_385:
        /*0164*/ 	.byte	0x04, 0x36
        /*0166*/ 	.short	(.L_387 - .L_386)
.L_386:
        /*0168*/ 	.word	0x00000008
.L_387:


//--------------------- .nv.info._Z13updateH_2DmapPfS_S_S_S_S_S_S_S_S_S_S_S_S_S_fiii --------------------------
	.section	.nv.info._Z13updateH_2DmapPfS_S_S_S_S_S_S_S_S_S_S_S_S_S_fiii,"",@"SHT_CUDA_INFO"
	.sectionflags	@""
	.align	4


	//----- nvinfo : EIATTR_CUDA_API_VERSION
	.align		4
        /*0000*/ 	.byte	0x04, 0x37
        /*0002*/ 	.short	(.L_389 - .L_388)
.L_388:
        /*0004*/ 	.word	0x00000082


	//----- nvinfo : EIATTR_KPARAM_INFO
	.align		4
.L_389:
        /*0008*/ 	.byte	0x04, 0x17
        /*000a*/ 	.short	(.L_391 - .L_390)
.L_390:
        /*000c*/ 	.word	0x00000000
        /*0010*/ 	.short	0x0012
        /*0012*/ 	.short	0x0084
        /*0014*/ 	.byte	0x00, 0xf0, 0x11, 0x00


	//----- nvinfo : EIATTR_KPARAM_INFO
	.align		4
.L_391:
        /*0018*/ 	.byte	0x04, 0x17
        /*001a*/ 	.short	(.L_393 - .L_392)
.L_392:
        /*001c*/ 	.word	0x00000000
        /*0020*/ 	.short	0x0011
        /*0022*/ 	.short	0x0080
        /*0024*/ 	.byte	0x00, 0xf0, 0x11, 0x00


	//----- nvinfo : EIATTR_KPARAM_INFO
	.align		4
.L_393:
        /*0028*/ 	.byte	0x04, 0x17
        /*002a*/ 	.short	(.L_395 - .L_394)
.L_394:
        /*002c*/ 	.word	0x00000000
        /*0030*/ 	.short	0x0010
        /*0032*/ 	.short	0x007c
        /*0034*/ 	.byte	0x00, 0xf0, 0x11, 0x00


	//----- nvinfo : EIATTR_KPARAM_INFO
	.align		4
.L_395:
        /*0038*/ 	.byte	0x04, 0x17
        /*003a*/ 	.short	(.L_397 - .L_396)
.L_396:
        /*003c*/ 	.word	0x00000000
        /*0040*/ 	.short	0x000f
        /*0042*/ 	.short	0x0078
        /*0044*/ 	.byte	0x00, 0xf0, 0x11, 0x00


	//----- nvinfo : EIATTR_KPARAM_INFO
	.align		4
.L_397:
        /*0048*/ 	.byte	0x04, 0x17
        /*004a*/ 	.short	(.L_399 - .L_398)
.L_398:
        /*004c*/ 	.word	0x00000000
        /*0050*/ 	.short	0x000e
        /*0052*/ 	.short	0x0070
        /*0054*/ 	.byte	0x00, 0xf5, 0x21, 0x00


	//----- nvinfo : EIATTR_KPARAM_INFO
	.align		4
.L_399:
        /*0058*/ 	.byte	0x04, 0x17
        /*005a*/ 	.short	(.L_401 - .L_400)
.L_400:
        /*005c*/ 	.word	0x00000000
        /*0060*/ 	.short	0x000d
        /*0062*/ 	.short	0x0068
        /*0064*/ 	.byte	0x00, 0xf5, 0x21, 0x00


	//----- nvinfo : EIATTR_KPARAM_INFO
	.align		4
.L_401:
        /*0068*/ 	.byte	0x04, 0x17
        /*006a*/ 	.short	(.L_403 - .L_402)
.L_402:
        /*006c*/ 	.word	0x00000000
        /*0070*/ 	.short	0x000c
        /*0072*/ 	.short	0x0060
        /*0074*/ 	.byte	0x00, 0xf5, 0x21, 0x00


	//----- nvinfo : EIATTR_KPARAM_INFO
	.align		4
.L_403:
        /*0078*/ 	.byte	0x04, 0x17
        /*007a*/ 	.short	(.L_405 - .L_404)
.L_404:
        /*007c*/ 	.word	0x00000000
        /*0080*/ 	.short	0x000b
        /*0082*/ 	.short	0x0058
        /*0084*/ 	.byte	0x00, 0xf5, 0x21, 0x00


	//----- nvinfo : EIATTR_KPARAM_INFO
	.align		4
.L_405:
        /*0088*/ 	.byte	0x04, 0x17
        /*008a*/ 	.short	(.L_407 - .L_406)
.L_406:
        /*008c*/ 	.word	0x00000000
        /*0090*/ 	.short	0x000a
        /*0092*/ 	.short	0x0050
        /*0094*/ 	.byte	0x00, 0xf5, 0x21, 0x00


	//----- nvinfo : EIATTR_KPARAM_INFO
	.align		4
.L_407:
        /*0098*/ 	.byte	0x04, 0x17
        /*009a*/ 	.short	(.L_409 - .L_408)
.L_408:
        /*009c*/ 	.word	0x00000000
        /*00a0*/ 	.short	0x0009
        /*00a2*/ 	.short	0x0048
        /*00a4*/ 	.byte	0x00, 0xf5, 0x21, 0x00


	//----- nvinfo : EIATTR_KPARAM_INFO
	.align		4
.L_409:
        /*00a8*/ 	.byte	0x04, 0x17
        /*00aa*/ 	.short	(.L_411 - .L_410)
.L_410:
        /*00ac*/ 	.word	0x00000000
        /*00b0*/ 	.short	0x0008
        /*00b2*/ 	.short	0x0040
        /*00b4*/ 	.byte	0x00, 0xf5, 0x21, 0x00


	//----- nvinfo : EIATTR_KPARAM_INFO
	.align		4
.L_411:
        /*00b8*/ 	.byte	0x04, 0x17
        /*00ba*/ 	.short	(.L_413 - .L_412)
.L_412:
        /*00bc*/ 	.word	0x00000000
        /*00c0*/ 	.short	0x0007
        /*00c2*/ 	.short	0x0038
        /*00c4*/ 	.byte	0x00, 0xf5, 0x21, 0x00


	//----- nvinfo : EIATTR_KPARAM_INFO
	.align		4
.L_413:
        /*00c8*/ 	.byte	0x04, 0x17
        /*00ca*/ 	.short	(.L_415 - .L_414)
.L_414:
        /*00cc*/ 	.word	0x00000000
        /*00d0*/ 	.short	0x0006
        /*00d2*/ 	.short	0x0030
        /*00d4*/ 	.byte	0x00, 0xf5, 0x21, 0x00


	//----- nvinfo : EIATTR_KPARAM_INFO
	.align		4
.L_415:
        /*00d8*/ 	.byte	0x04, 0x17
        /*00da*/ 	.short	(.L_417 - .L_416)
.L_416:
        /*00dc*/ 	.word	0x00000000
        /*00e0*/ 	.short	0x0005
        /*00e2*/ 	.short	0x0028
        /*00e4*/ 	.byte	0x00, 0xf5, 0x21, 0x00


	//----- nvinfo : EIATTR_KPARAM_INFO
	.align		4
.L_417:
        /*00e8*/ 	.byte	0x04, 0x17
        /*00ea*/ 	.short	(.L_419 - .L_418)
.L_418:
        /*00ec*/ 	.word	0x00000000
        /*00f0*/ 	.short	0x0004
        /*00f2*/ 	.short	0x0020
        /*00f4*/ 	.byte	0x00, 0xf5, 0x21, 0x00


	//----- nvinfo : EIATTR_KPARAM_INFO
	.align		4
.L_419:
        /*00f8*/ 	.byte	0x04, 0x17
        /*00fa*/ 	.short	(.L_421 - .L_420)
.L_420:
        /*00fc*/ 	.word	0x00000000
        /*0100*/ 	.short	0x0003
        /*0102*/ 	.short	0x0018
        /*0104*/ 	.byte	0x00, 0xf5, 0x21, 0x00


	//----- nvinfo : EIATTR_KPARAM_INFO
	.align		4
.L_421:
        /*0108*/ 	.byte	0x04, 0x17
        /*010a*/ 	.short	(.L_423 - .L_422)
.L_422:
        /*010c*/ 	.word	0x00000000
        /*0110*/ 	.short	0x0002
        /*0112*/ 	.short	0x0010
        /*0114*/ 	.byte	0x00, 0xf5, 0x21, 0x00


	//----- nvinfo : EIATTR_KPARAM_INFO
	.align		4
.L_423:
        /*0118*/ 	.byte	0x04, 0x17
        /*011a*/ 	.short	(.L_425 - .L_424)
.L_424:
        /*011c*/ 	.word	0x00000000
        /*0120*/ 	.short	0x0001
        /*0122*/ 	.short	0x0008
        /*0124*/ 	.byte	0x00, 0xf5, 0x21, 0x00


	//----- nvinfo : EIATTR_KPARAM_INFO
	.align		4
.L_425:
        /*0128*/ 	.byte	0x04, 0x17
        /*012a*/ 	.short	(.L_427 - .L_426)
.L_426:
        /*012c*/ 	.word	0x00000000
        /*0130*/ 	.short	0x0000
        /*0132*/ 	.short	0x0000
        /*0134*/ 	.byte	0x00, 0xf5, 0x21, 0x00


	//----- nvinfo : EIATTR_SPARSE_MMA_MASK
	.align		4
.L_427:
        /*0138*/ 	.byte	0x03, 0x50
        /*013a*/ 	.short	0x0000


	//----- nvinfo : EIATTR_MAXREG_COUNT
	.align		4
        /*013c*/ 	.byte	0x03, 0x1b
        /*013e*/ 	.short	0x00ff


	//----- nvinfo : EIATTR_MERCURY_ISA_VERSION
	.align		4
        /*0140*/ 	.byte	0x03, 0x5f
        /*0142*/ 	.short	0x0101


	//----- nvinfo : EIATTR_VRC_CTA_INIT_COUNT
	.align		4
        /*0144*/ 	.byte	0x02, 0x4a
	.zero		1
	.zero		1


	//----- nvinfo : EIATTR_EXIT_INSTR_OFFSETS
	.align		4
        /*0148*/ 	.byte	0x04, 0x1c
        /*014a*/ 	.short	(.L_429 - .L_428)


	//   ....[0]....
.L_428:
        /*014c*/ 	.word	0x00000130


	//   ....[1]....
        /*0150*/ 	.word	0x00000ba0


	//   ....[2]....
        /*0154*/ 	.word	0x000010f0


	//----- nvinfo : EIATTR_CBANK_PARAM_SIZE
	.align		4
.L_429:
        /*0158*/ 	.byte	0x03, 0x19
        /*015a*/ 	.short	0x0088


	//----- nvinfo : EIATTR_PARAM_CBANK
	.align		4
        /*015c*/ 	.byte	0x04, 0x0a
        /*015e*/ 	.short	(.L_431 - .L_430)
	.align		4
.L_430:
        /*0160*/ 	.word	index@(.nv.constant0._Z13updateH_2DmapPfS_S_S_S_S_S_S_S_S_S_S_S_S_S_fiii)
        /*0164*/ 	.short	0x0380
        /*0166*/ 	.short	0x0088


	//----- nvinfo : EIATTR_SW_WAR
	.align		4
.L_431:
        /*0168*/ 	.byte	0x04, 0x36
        /*016a*/ 	.short	(.L_433 - .L_432)
.L_432:
        /*016c*/ 	.word	0x00000008
.L_433:


//--------------------- .nv.info._Z13updateE_2DmapPfS_S_S_S_S_S_S_S_S_S_S_S_S_S_fiii --------------------------
	.section	.nv.info._Z13updateE_2DmapPfS_S_S_S_S_S_S_S_S_S_S_S_S_S_fiii,"",@"SHT_CUDA_INFO"
	.sectionflags	@""
	.align	4


	//----- nvinfo : EIATTR_CUDA_API_VERSION
	.align		4
        /*0000*/ 	.byte	0x04, 0x37
        /*0002*/ 	.short	(.L_435 - .L_434)
.L_434:
        /*0004*/ 	.word	0x00000082


	//----- nvinfo : EIATTR_KPARAM_INFO
	.align		4
.L_435:
        /*0008*/ 	.byte	0x04, 0x17
        /*000a*/ 	.short	(.L_437 - .L_436)
.L_436:
        /*000c*/ 	.word	0x00000000
        /*0010*/ 	.short	0x0012
        /*0012*/ 	.short	0x0084
        /*0014*/ 	.byte	0x00, 0xf0, 0x11, 0x00


	//----- nvinfo : EIATTR_KPARAM_INFO
	.align		4
.L_437:
        /*0018*/ 	.byte	0x04, 0x17
        /*001a*/ 	.short	(.L_439 - .L_438)
.L_438:
        /*001c*/ 	.word	0x00000000
        /*0020*/ 	.short	0x0011
        /*0022*/ 	.short	0x0080
        /*0024*/ 	.byte	0x00, 0xf0, 0x11, 0x00


	//----- nvinfo : EIATTR_KPARAM_INFO
	.align		4
.L_439:
        /*0028*/ 	.byte	0x04, 0x17
        /*002a*/ 	.short	(.L_441 - .L_440)
.L_440:
        /*002c*/ 	.word	0x00000000
        /*0030*/ 	.short	0x0010
        /*0032*/ 	.short	0x007c
        /*0034*/ 	.byte	0x00, 0xf0, 0x11, 0x00


	//----- nvinfo : EIATTR_KPARAM_INFO
	.align		4
.L_441:
        /*0038*/ 	.byte	0x04, 0x17
        /*003a*/ 	.short	(.L_443 - .L_442)
.L_442:
        /*003c*/ 	.word	0x00000000
        /*0040*/ 	.short	0x000f
        /*0042*/ 	.short	0x0078
        /*0044*/ 	.byte	0x00, 0xf0, 0x11, 0x00


	//----- nvinfo : EIATTR_KPARAM_INFO
	.align		4
.L_443:
        /*0048*/ 	.byte	0x04, 0x17
        /*004a*/ 	.short	(.L_445 - .L_444)
.L_444:
        /*004c*/ 	.word	0x00000000
        /*0050*/ 	.short	0x000e
        /*0052*/ 	.short	0x0070
        /*0054*/ 	.byte	0x00, 0xf5, 0x21, 0x00


	//----- nvinfo : EIATTR_KPARAM_INFO
	.align		4
.L_445:
        /*0058*/ 	.byte	0x04, 0x17
        /*005a*/ 	.short	(.L_447 - .L_446)
.L_446:
        /*005c*/ 	.word	0x00000000
        /*0060*/ 	.short	0x000d
        /*0062*/ 	.short	0x0068
        /*0064*/ 	.byte	0x00, 0xf5, 0x21, 0x00


	//----- nvinfo : EIATTR_KPARAM_INFO
	.align		4
.L_447:
        /*0068*/ 	.byte	0x04, 0x17
        /*006a*/ 	.short	(.L_449 - .L_448)
.L_448:
        /*006c*/ 	.word	0x00000000
        /*0070*/ 	.short	0x000c
        /*0072*/ 	.short	0x0060
        /*0074*/ 	.byte	0x00, 0xf5, 0x21, 0x00


	//----- nvinfo : EIATTR_KPARAM_INFO
	.align		4
.L_449:
        /*0078*/ 	.byte	0x04, 0x17
        /*007a*/ 	.short	(.L_451 - .L_450)
.L_450:
        /*007c*/ 	.word	0x00000000
        /*0080*/ 	.short	0x000b
        /*0082*/ 	.short	0x0058
        /*0084*/ 	.byte	0x00, 0xf5, 0x21, 0x00


	//----- nvinfo : EIATTR_KPARAM_INFO
	.align		4
.L_451:
        /*0088*/ 	.byte	0x04, 0x17
        /*008a*/ 	.short	(.L_453 - .L_452)
.L_452:
        /*008c*/ 	.word	0x00000000
        /*0090*/ 	.short	0x000a
        /*0092*/ 	.short	0x0050
        /*0094*/ 	.byte	0x00, 0xf5, 0x21, 0x00


	//----- nvinfo : EIATTR_KPARAM_INFO
	.align		4
.L_453:
        /*0098*/ 	.byte	0x04, 0x17
        /*009a*/ 	.short	(.L_455 - .L_454)
.L_454:
        /*009c*/ 	.word	0x00000000
        /*00a0*/ 	.short	0x0009
        /*00a2*/ 	.short	0x0048
        /*00a4*/ 	.byte	0x00, 0xf5, 0x21, 0x00


	//----- nvinfo : EIATTR_KPARAM_INFO
	.align		4
.L_455:
        /*00a8*/ 	.byte	0x04, 0x17
        /*00aa*/ 	.short	(.L_457 - .L_456)
.L_456:
        /*00ac*/ 	.word	0x00000000
        /*00b0*/ 	.short	0x0008
        /*00b2*/ 	.short	0x0040
        /*00b4*/ 	.byte	0x00, 0xf5, 0x21, 0x00


	//----- nvinfo : EIATTR_KPARAM_INFO
	.align		4
.L_457:
        /*00b8*/ 	.byte	0x04, 0x17
        /*00ba*/ 	.short	(.L_459 - .L_458)
.L_458:
        /*00bc*/ 	.word	0x00000000
        /*00c0*/ 	.short	0x0007
        /*00c2*/ 	.short	0x0038
        /*00c4*/ 	.byte	0x00, 0xf5, 0x21, 0x00


	//----- nvinfo : EIATTR_KPARAM_INFO
	.align		4
.L_459:
        /*00c8*/ 	.byte	0x04, 0x17
        /*00ca*/ 	.short	(.L_461 - .L_460)
.L_460:
        /*00cc*/ 	.word	0x00000000
        /*00d0*/ 	.short	0x0006
        /*00d2*/ 	.short	0x0030
        /*00d4*/ 	.byte	0x00, 0xf5, 0x21, 0x00


	//----- nvinfo : EIATTR_KPARAM_INFO
	.align		4
.L_461:
        /*00d8*/ 	.byte	0x04, 0x17
        /*00da*/ 	.short	(.L_463 - .L_462)
.L_462:
        /*00dc*/ 	.word	0x00000000
        /*00e0*/ 	.short	0x0005
        /*00e2*/ 	.short	0x0028
        /*00e4*/ 	.byte	0x00, 0xf5, 0x21, 0x00


	//----- nvinfo : EIATTR_KPARAM_INFO
	.align		4
.L_463:
        /*00e8*/ 	.byte	0x04, 0x17
        /*00ea*/ 	.short	(.L_465 - .L_464)
.L_464:
        /*00ec*/ 	.word	0x00000000
        /*00f0*/ 	.short	0x0004
        /*00f2*/ 	.short	0x0020
        /*00f4*/ 	.byte	0x00, 0xf5, 0x21, 0x00


	//----- nvinfo : EIATTR_KPARAM_INFO
	.align		4
.L_465:
        /*00f8*/ 	.byte	0x04, 0x17
        /*00fa*/ 	.short	(.L_467 - .L_466)
.L_466:
        /*00fc*/ 	.word	0x00000000
        /*0100*/ 	.short	0x0003
        /*0102*/ 	.short	0x0018
        /*0104*/ 	.byte	0x00, 0xf5, 0x21, 0x00


	//----- nvinfo : EIATTR_KPARAM_INFO
	.align		4
.L_467:
        /*0108*/ 	.byte	0x04, 0x17
        /*010a*/ 	.short	(.L_469 - .L_468)
.L_468:
        /*010c*/ 	.word	0x00000000
        /*0110*/ 	.short	0x0002
        /*0112*/ 	.short	0x0010
        /*0114*/ 	.byte	0x00, 0xf5, 0x21, 0x00


	//----- nvinfo : EIATTR_KPARAM_INFO
	.align		4
.L_469:
        /*0118*/ 	.byte	0x04, 0x17
        /*011a*/ 	.short	(.L_471 - .L_470)
.L_470:
        /*011c*/ 	.word	0x00000000
        /*0120*/ 	.short	0x0001
        /*0122*/ 	.short	0x0008
        /*0124*/ 	.byte	0x00, 0xf5, 0x21, 0x00


	//----- nvinfo : EIATTR_KPARAM_INFO
	.align		4
.L_471:
        /*0128*/ 	.byte	0x04, 0x17
        /*012a*/ 	.short	(.L_473 - .L_472)
.L_472:
        /*012c*/ 	.word	0x00000000
        /*0130*/ 	.short	0x0000
        /*0132*/ 	.short	0x0000
        /*0134*/ 	.byte	0x00, 0xf5, 0x21, 0x00


	//----- nvinfo : EIATTR_SPARSE_MMA_MASK
	.align		4
.L_473:
        /*0138*/ 	.byte	0x03, 0x50
        /*013a*/ 	.short	0x0000


	//----- nvinfo : EIATTR_MAXREG_COUNT
	.align		4
        /*013c*/ 	.byte	0x03, 0x1b
        /*013e*/ 	.short	0x00ff


	//----- nvinfo : EIATTR_MERCURY_ISA_VERSION
	.align		4
        /*0140*/ 	.byte	0x03, 0x5f
        /*0142*/ 	.short	0x0101


	//----- nvinfo : EIATTR_VRC_CTA_INIT_COUNT
	.align		4
        /*0144*/ 	.byte	0x02, 0x4a
	.zero		1
	.zero		1


	//----- nvinfo : EIATTR_EXIT_INSTR_OFFSETS
	.align		4
        /*0148*/ 	.byte	0x04, 0x1c
        /*014a*/ 	.short	(.L_475 - .L_474)


	//   ....[0]....
.L_474:
        /*014c*/ 	.word	0x00000130


	//   ....[1]....
        /*0150*/ 	.word	0x00000ba0


	//   ....[2]....
        /*0154*/ 	.word	0x000010e0


	//----- nvinfo : EIATTR_CBANK_PARAM_SIZE
	.align		4
.L_475:
        /*0158*/ 	.byte	0x03, 0x19
        /*015a*/ 	.short	0x0088


	//----- nvinfo : EIATTR_PARAM_CBANK
	.align		4
        /*015c*/ 	.byte	0x04, 0x0a
        /*015e*/ 	.short	(.L_477 - .L_476)
	.align		4
.L_476:
        /*0160*/ 	.word	index@(.nv.constant0._Z13updateE_2DmapPfS_S_S_S_S_S_S_S_S_S_S_S_S_S_fiii)
        /*0164*/ 	.short	0x0380
        /*0166*/ 	.short	0x0088


	//----- nvinfo : EIATTR_SW_WAR
	.align		4
.L_477:
        /*0168*/ 	.byte	0x04, 0x36
        /*016a*/ 	.short	(.L_479 - .L_478)
.L_478:
        /*016c*/ 	.word	0x00000008
.L_479:


//--------------------- .nv.callgraph             --------------------------
	.section	.nv.callgraph,"",@"SHT_CUDA_CALLGRAPH"
	.align	4
	.sectionentsize	8
	.align		4
        /*0000*/ 	.word	0x00000000
	.align		4
        /*0004*/ 	.word	0xffffffff
	.align		4
        /*0008*/ 	.word	0x00000000
	.align		4
        /*000c*/ 	.word	0xfffffffe
	.align		4
        /*0010*/ 	.word	0x00000000
	.align		4
        /*0014*/ 	.word	0xfffffffd
	.align		4
        /*0018*/ 	.word	0x00000000
	.align		4
        /*001c*/ 	.word	0xfffffffc


//--------------------- .text._Z29updateEH_phase_EH_shared_onlyPfS_S_S_S_S_S_S_S_S_S_S_S_S_S_S_S_S_S_S_S_S_S_S_fiiiiiiPiS0_S0_ --------------------------
	.section	.text._Z29updateEH_phase_EH_shared_onlyPfS_S_S_S_S_S_S_S_S_S_S_S_S_S_S_S_S_S_S_S_S_S_S_fiiiiiiPiS0_S0_,"ax",@progbits
	.align	128
        .global         _Z29updateEH_phase_EH_shared_onlyPfS_S_S_S_S_S_S_S_S_S_S_S_S_S_S_S_S_S_S_S_S_S_S_fiiiiiiPiS0_S0_
        .type           _Z29updateEH_phase_EH_shared_onlyPfS_S_S_S_S_S_S_S_S_S_S_S_S_S_S_S_S_S_S_S_S_S_S_fiiiiiiPiS0_S0_,@function
        .size           _Z29updateEH_phase_EH_shared_onlyPfS_S_S_S_S_S_S_S_S_S_S_S_S_S_S_S_S_S_S_S_S_S_S_fiiiiiiPiS0_S0_,(.L_x_30 - _Z29updateEH_phase_EH_shared_onlyPfS_S_S_S_S_S_S_S_S_S_S_S_S_S_S_S_S_S_S_S_S_S_S_fiiiiiiPiS0_S0_)
        .other          _Z29updateEH_phase_EH_shared_onlyPfS_S_S_S_S_S_S_S_S_S_S_S_S_S_S_S_S_S_S_S_S_S_S_fiiiiiiPiS0_S0_,@"STO_CUDA_ENTRY STV_DEFAULT"
_Z29updateEH_phase_EH_shared_onlyPfS_S_S_S_S_S_S_S_S_S_S_S_S_S_S_S_S_S_S_S_S_S_S_fiiiiiiPiS0_S0_:
.text._Z29updateEH_phase_EH_shared_onlyPfS_S_S_S_S_S_S_S_S_S_S_S_S_S_S_S_S_S_S_S_S_S_S_fiiiiiiPiS0_S0_:
[----:B------:R-:W-:Y:S08]  /*0000*/  LDC R1, c[0x0][0x37c] ;  /* 0x0000df00ff017b82 */ /* 0x000ff00000000800 */
[----:B------:R-:W0:Y:S01]  /*0010*/  LDC.64 R2, c[0x0][0x450] ;  /* 0x00011400ff027b82 */ /* 0x000e220000000a00 */
[----:B------:R-:W1:Y:S07]  /*0020*/  LDCU.64 UR10, c[0x0][0x358] ;  /* 0x00006b00ff0a77ac */ /* 0x000e6e0008000a00 */
[----:B------:R-:W2:Y:S08]  /*0030*/  S2UR UR4, SR_CTAID.X ;  /* 0x00000000000479c3 */ /* 0x000eb00000002500 */
[----:B------:R-:W3:Y:S01]  /*0040*/  LDC.64 R8, c[0x0][0x470] ;  /* 0x00011c00ff087b82 */ /* 0x000ee20000000a00 */
[----:B0-----:R-:W-:Y:S01]  /*0050*/  IMAD R3, R2, R3, RZ ;  /* 0x0000000302037224 */ /* 0x001fe200078e02ff */
[----:B------:R-:W0:Y:S06]  /*0060*/  I2F.U32.RP R0, R2 ;  /* 0x0000000200007306 */ /* 0x000e2c0000209000 */
[----:B------:R-:W4:Y:S01]  /*0070*/  LDC R17, c[0x0][0x444] ;  /* 0x00011100ff117b82 */ /* 0x000f220000000800 */
[----:B------:R-:W-:-:S02]  /*0080*/  IADD3 R7, PT, PT, RZ, -R3, RZ ;  /* 0x80000003ff077210 */ /* 0x000fc40007ffe0ff */
[----:B------:R-:W-:Y:S01]  /*0090*/  ISETP.NE.U32.AND P2, PT, R3, RZ, PT ;  /* 0x000000ff0300720c */ /* 0x000fe20003f45070 */
[----:B------:R-:W5:Y:S08]  /*00a0*/  I2F.U32.RP R6, R3 ;  /* 0x0000000300067306 */ /* 0x000f700000209000 */
[----:B0-----:R-:W-:Y:S08]  /*00b0*/  MUFU.RCP R0, R0 ;  /* 0x0000000000007308 */ /* 0x001ff00000001000 */
[----:B-----5:R-:W0:Y:S02]  /*00c0*/  MUFU.RCP R6, R6 ;  /* 0x0000000600067308 */ /* 0x020e240000001000 */
[----:B0-----:R-:W-:-:S06]  /*00d0*/  IADD3 R4, PT, PT, R6, 0xffffffe, RZ ;  /* 0x0ffffffe06047810 */ /* 0x001fcc0007ffe0ff */
[----:B------:R0:W5:Y:S02]  /*00e0*/  F2I.FTZ.U32.TRUNC.NTZ R5, R4 ;  /* 0x0000000400057305 */ /* 0x000164000021f000 */
[----:B0-----:R-:W-:Y:S02]  /*00f0*/  HFMA2 R4, -RZ, RZ, 0, 0 ;  /* 0x00000000ff047431 */ /* 0x001fe400000001ff */
[----:B-----5:R-:W-:-:S04]  /*0100*/  IMAD R7, R7, R5, RZ ;  /* 0x0000000507077224 */ /* 0x020fc800078e02ff */
[----:B------:R-:W-:-:S04]  /*0110*/  IMAD.HI.U32 R5, R5, R7, R4 ;  /* 0x0000000705057227 */ /* 0x000fc800078e0004 */
[----:B------:R-:W-:Y:S02]  /*0120*/  VIADD R4, R0, 0xffffffe ;  /* 0x0ffffffe00047836 */ /* 0x000fe40000000000 */
[----:B--2---:R-:W-:Y:S02]  /*0130*/  IMAD.HI.U32 R11, R5, UR4, RZ ;  /* 0x00000004050b7c27 */ /* 0x004fe4000f8e00ff */
[----:B------:R0:W2:Y:S03]  /*0140*/  F2I.FTZ.U32.TRUNC.NTZ R5, R4 ;  /* 0x0000000400057305 */ /* 0x0000a6000021f000 */
[----:B------:R-:W-:-:S05]  /*0150*/  IADD3 R6, PT, PT, -R11, RZ, RZ ;  /* 0x000000ff0b067210 */ /* 0x000fca0007ffe1ff */
[----:B------:R-:W-:Y:S01]  /*0160*/  IMAD R6, R3, R6, UR4 ;  /* 0x0000000403067e24 */ /* 0x000fe2000f8e0206 */
[----:B0-----:R-:W-:-:S04]  /*0170*/  MOV R4, RZ ;  /* 0x000000ff00047202 */ /* 0x001fc80000000f00 */
[----:B------:R-:W-:Y:S02]  /*0180*/  ISETP.GE.U32.AND P0, PT, R6, R3, PT ;  /* 0x000000030600720c */ /* 0x000fe40003f06070 */
[----:B--2---:R-:W-:-:S05]  /*0190*/  IADD3 R7, PT, PT, RZ, -R5, RZ ;  /* 0x80000005ff077210 */ /* 0x004fca0007ffe0ff */
[----:B------:R-:W-:-:S04]  /*01a0*/  IMAD R7, R7, R2, RZ ;  /* 0x0000000207077224 */ /* 0x000fc800078e02ff */
[----:B------:R-:W-:Y:S02]  /*01b0*/  IMAD.HI.U32 R4, R5, R7, R4 ;  /* 0x0000000705047227 */ /* 0x000fe400078e0004 */
[----:B------:R-:W-:Y:S02]  /*01c0*/  @P0 IADD3 R6, PT, PT, -R3, R6, RZ ;  /* 0x0000000603060210 */ /* 0x000fe40007ffe1ff */
[----:B------:R-:W-:Y:S02]  /*01d0*/  @P0 IADD3 R11, PT, PT, R11, 0x1, RZ ;  /* 0x000000010b0b0810 */ /* 0x000fe40007ffe0ff */
[-C--:B------:R-:W-:Y:S02]  /*01e0*/  ISETP.GE.U32.AND P1, PT, R6, R3.reuse, PT ;  /* 0x000000030600720c */ /* 0x080fe40003f26070 */
[----:B------:R-:W0:Y:S11]  /*01f0*/  LDC.64 R6, c[0x0][0x468] ;  /* 0x00011a00ff067b82 */ /* 0x000e360000000a00 */
[----:B------:R-:W-:Y:S01]  /*0200*/  @P1 VIADD R11, R11, 0x1 ;  /* 0x000000010b0b1836 */ /* 0x000fe20000000000 */
[----:B------:R-:W-:-:S04]  /*0210*/  @!P2 LOP3.LUT R11, RZ, R3, RZ, 0x33, !PT ;  /* 0x00000003ff0ba212 */ /* 0x000fc800078e33ff */
[C---:B------:R-:W-:Y:S01]  /*0220*/  IADD3 R0, PT, PT, -R11.reuse, RZ, RZ ;  /* 0x000000ff0b007210 */ /* 0x040fe20007ffe1ff */
[----:B---3--:R-:W-:-:S04]  /*0230*/  IMAD.WIDE.U32 R8, R11, 0x4, R8 ;  /* 0x000000040b087825 */ /* 0x008fc800078e0008 */
[----:B------:R-:W-:Y:S02]  /*0240*/  IMAD R5, R3, R0, UR4 ;  /* 0x0000000403057e24 */ /* 0x000fe4000f8e0200 */
[C---:B------:R-:W-:Y:S01]  /*0250*/  IMAD.HI.U32 R0, R4.reuse, UR4, RZ ;  /* 0x0000000404007c27 */ /* 0x040fe2000f8e00ff */
[----:B-1----:R-:W2:Y:S03]  /*0260*/  LDG.E R9, desc[UR10][R8.64] ;  /* 0x0000000a08097981 */ /* 0x002ea6000c1e1900 */
[----:B------:R-:W-:Y:S01]  /*0270*/  IMAD.HI.U32 R13, R4, R5, RZ ;  /* 0x00000005040d7227 */ /* 0x000fe200078e00ff */
[----:B------:R-:W-:-:S03]  /*0280*/  IADD3 R3, PT, PT, -R0, RZ, RZ ;  /* 0x000000ff00037210 */ /* 0x000fc60007ffe1ff */
[----:B------:R-:W-:Y:S02]  /*0290*/  IMAD.MOV R15, RZ, RZ, -R13 ;  /* 0x000000ffff0f7224 */ /* 0x000fe400078e0a0d */
[C---:B------:R-:W-:Y:S02]  /*02a0*/  IMAD R3, R2.reuse, R3, UR4 ;  /* 0x0000000402037e24 */ /* 0x040fe4000f8e0203 */
[----:B------:R-:W-:Y:S02]  /*02b0*/  IMAD R15, R2, R15, R5 ;  /* 0x0000000f020f7224 */ /* 0x000fe400078e0205 */
[----:B------:R-:W1:Y:S01]  /*02c0*/  LDC.64 R4, c[0x0][0x460] ;  /* 0x00011800ff047b82 */ /* 0x000e620000000a00 */
[-C--:B------:R-:W-:Y:S02]  /*02d0*/  ISETP.GE.U32.AND P0, PT, R3, R2.reuse, PT ;  /* 0x000000020300720c */ /* 0x080fe40003f06070 */
[----:B------:R-:W-:-:S11]  /*02e0*/  ISETP.GE.U32.AND P1, PT, R15, R2, PT ;  /* 0x000000020f00720c */ /* 0x000fd60003f26070 */
[-C--:B------:R-:W-:Y:S02]  /*02f0*/  @P0 IADD3 R3, PT, PT, R3, -R2.reuse, RZ ;  /* 0x8000000203030210 */ /* 0x080fe40007ffe0ff */
[-C--:B------:R-:W-:Y:S02]  /*0300*/  @P1 IADD3 R15, PT, PT, R15, -R2.reuse, RZ ;  /* 0x800000020f0f1210 */ /* 0x080fe40007ffe0ff */
[-C--:B------:R-:W-:Y:S02]  /*0310*/  ISETP.GE.U32.AND P0, PT, R3, R2.reuse, PT ;  /* 0x000000020300720c */ /* 0x080fe40003f06070 */
[----:B------:R-:W-:Y:S02]  /*0320*/  ISETP.GE.U32.AND P2, PT, R15, R2, PT ;  /* 0x000000020f00720c */ /* 0x000fe40003f46070 */
[----:B------:R-:W-:Y:S02]  /*0330*/  @P1 IADD3 R13, PT, PT, R13, 0x1, RZ ;  /* 0x000000010d0d1810 */ /* 0x000fe40007ffe0ff */
[----:B------:R-:W-:-:S07]  /*0340*/  ISETP.NE.U32.AND P1, PT, R2, RZ, PT ;  /* 0x000000ff0200720c */ /* 0x000fce0003f25070 */
[----:B------:R-:W-:Y:S01]  /*0350*/  @P0 IMAD.IADD R3, R3, 0x1, -R2 ;  /* 0x0000000103030824 */ /* 0x000fe200078e0a02 */
[----:B------:R-:W-:Y:S02]  /*0360*/  LOP3.LUT R2, RZ, R2, RZ, 0x33, !PT ;  /* 0x00000002ff027212 */ /* 0x000fe400078e33ff */
[----:B------:R-:W-:Y:S02]  /*0370*/  @P2 IADD3 R13, PT, PT, R13, 0x1, RZ ;  /* 0x000000010d0d2810 */ /* 0x000fe40007ffe0ff */
[C---:B------:R-:W-:Y:S02]  /*0380*/  SEL R3, R2.reuse, R3, !P1 ;  /* 0x0000000302037207 */ /* 0x040fe40004800000 */
[----:B------:R-:W-:-:S03]  /*0390*/  SEL R13, R2, R13, !P1 ;  /* 0x0000000d020d7207 */ /* 0x000fc60004800000 */
[----:B-1----:R-:W-:Y:S01]  /*03a0*/  IMAD.WIDE.U32 R4, R3, 0x4, R4 ;  /* 0x0000000403047825 */ /* 0x002fe200078e0004 */
[----:B------:R-:W1:Y:S01]  /*03b0*/  S2R R15, SR_TID.X ;  /* 0x00000000000f7919 */ /* 0x000e620000002100 */
[----:B------:R-:W4:Y:S02]  /*03c0*/  LDC.64 R2, c[0x0][0x448] ;  /* 0x00011200ff027b82 */ /* 0x000f240000000a00 */
[----:B0-----:R-:W-:Y:S02]  /*03d0*/  IMAD.WIDE.U32 R6, R13, 0x4, R6 ;  /* 0x000000040d067825 */ /* 0x001fe400078e0006 */
[----:B------:R0:W3:Y:S04]  /*03e0*/  LDG.E R5, desc[UR10][R4.64] ;  /* 0x0000000a04057981 */ /* 0x0000e8000c1e1900 */
[----:B------:R-:W5:Y:S01]  /*03f0*/  LDG.E R7, desc[UR10][R6.64] ;  /* 0x0000000a06077981 */ /* 0x000f62000c1e1900 */
[----:B------:R-:W4:Y:S01]  /*0400*/  S2UR UR8, SR_CgaCtaId ;  /* 0x00000000000879c3 */ /* 0x000f220000008800 */
[----:B-1----:R-:W-:-:S02]  /*0410*/  SHF.R.U32.HI R0, RZ, 0x3, R15 ;  /* 0x00000003ff007819 */ /* 0x002fc4000001160f */
[----:B------:R-:W-:Y:S02]  /*0420*/  LOP3.LUT R22, R15, 0x7, RZ, 0xc0, !PT ;  /* 0x000000070f167812 */ /* 0x000fe400078ec0ff */
[----:B------:R-:W-:Y:S02]  /*0430*/  SHF.R.U32.HI R24, RZ, 0x6, R15 ;  /* 0x00000006ff187819 */ /* 0x000fe4000001160f */
[----:B------:R-:W-:Y:S02]  /*0440*/  LOP3.LUT R0, R0, 0x7, RZ, 0xc0, !PT ;  /* 0x0000000700007812 */ /* 0x000fe400078ec0ff */
[----:B------:R-:W-:Y:S01]  /*0450*/  IADD3 R31, PT, PT, R22, 0x1, RZ ;  /* 0x00000001161f7810 */ /* 0x000fe20007ffe0ff */
[----:B------:R-:W-:Y:S01]  /*0460*/  IMAD R21, R24, 0x51, RZ ;  /* 0x0000005118157824 */ /* 0x000fe200078e02ff */
[----:B------:R-:W-:Y:S02]  /*0470*/  UMOV UR4, 0x400 ;  /* 0x0000040000047882 */ /* 0x000fe40000000000 */
[----:B------:R-:W-:Y:S01]  /*0480*/  UIADD3 UR5, UPT, UPT, UR4, 0x38f4, URZ ;  /* 0x000038f404057890 */ /* 0x000fe2000fffe0ff */
[----:B0-----:R-:W-:Y:S01]  /*0490*/  IMAD R4, R0, 0x9, R31 ;  /* 0x0000000900047824 */ /* 0x001fe200078e021f */
[----:B------:R-:W-:-:S02]  /*04a0*/  UIADD3 UR6, UPT, UPT, UR4, 0x2d90, URZ ;  /* 0x00002d9004067890 */ /* 0x000fc4000fffe0ff */
[----:B------:R-:W-:Y:S01]  /*04b0*/  UIADD3 UR7, UPT, UPT, UR4, 0x222c, URZ ;  /* 0x0000222c04077890 */ /* 0x000fe2000fffe0ff */
[----:B----4-:R-:W-:Y:S01]  /*04c0*/  IMAD R25, R17, R2, RZ ;  /* 0x0000000211197224 */ /* 0x010fe200078e02ff */
[----:B------:R-:W-:Y:S01]  /*04d0*/  IADD3 R33, PT, PT, R21, 0x51, RZ ;  /* 0x0000005115217810 */ /* 0x000fe20007ffe0ff */
[----:B------:R-:W-:Y:S02]  /*04e0*/  ULEA UR5, UR8, UR5, 0x18 ;  /* 0x0000000508057291 */ /* 0x000fe4000f8ec0ff */
[----:B------:R-:W-:Y:S02]  /*04f0*/  ULEA UR6, UR8, UR6, 0x18 ;  /* 0x0000000608067291 */ /* 0x000fe4000f8ec0ff */
[----:B------:R-:W-:Y:S01]  /*0500*/  ULEA UR7, UR8, UR7, 0x18 ;  /* 0x0000000708077291 */ /* 0x000fe2000f8ec0ff */
[----:B------:R-:W-:Y:S01]  /*0510*/  IADD3 R4, PT, PT, R33, R4, RZ ;  /* 0x0000000421047210 */ /* 0x000fe20007ffe0ff */
[----:B------:R-:W-:Y:S01]  /*0520*/  ULEA UR9, UR8, UR4, 0x18 ;  /* 0x0000000408097291 */ /* 0x000fe2000f8ec0ff */
[----:B------:R-:W-:Y:S02]  /*0530*/  BSSY.RECONVERGENT B0, `(.L_x_0) ;  /* 0x000004a000007945 */ /* 0x000fe40003800200 */
[----:B------:R-:W-:-:S02]  /*0540*/  LEA R44, R4, UR5, 0x2 ;  /* 0x00000005042c7c11 */ /* 0x000fc4000f8e10ff */
[C---:B------:R-:W-:Y:S02]  /*0550*/  LEA R43, R4.reuse, UR6, 0x2 ;  /* 0x00000006042b7c11 */ /* 0x040fe4000f8e10ff */
[----:B------:R-:W-:Y:S02]  /*0560*/  LEA R42, R4, UR7, 0x2 ;  /* 0x00000007042a7c11 */ /* 0x000fe4000f8e10ff */
[----:B--2---:R-:W-:-:S04]  /*0570*/  IADD3 R16, PT, PT, R24, R9, RZ ;  /* 0x0000000918107210 */ /* 0x004fc80007ffe0ff */
[----:B------:R-:W-:-:S04]  /*0580*/  ISETP.GE.AND P2, PT, R16, R3, PT ;  /* 0x000000031000720c */ /* 0x000fc80003f46270 */
[C---:B------:R-:W-:Y:S01]  /*0590*/  ISETP.GT.AND P2, PT, R16.reuse, -0x1, !P2 ;  /* 0xffffffff1000780c */ /* 0x040fe20005744270 */
[----:B------:R-:W-:Y:S02]  /*05a0*/  IMAD R20, R16, R25, RZ ;  /* 0x0000001910147224 */ /* 0x000fe400078e02ff */
[----:B---3--:R-:W-:Y:S01]  /*05b0*/  IMAD.IADD R18, R22, 0x1, R5 ;  /* 0x0000000116127824 */ /* 0x008fe200078e0205 */
[----:B-----5:R-:W-:-:S04]  /*05c0*/  IADD3 R19, PT, PT, R0, R7, RZ ;  /* 0x0000000700137210 */ /* 0x020fc80007ffe0ff */
[C---:B------:R-:W-:Y:S02]  /*05d0*/  ISETP.GE.AND P0, PT, R18.reuse, R17, PT ;  /* 0x000000111200720c */ /* 0x040fe40003f06270 */
[C---:B------:R-:W-:Y:S02]  /*05e0*/  ISETP.GE.AND P1, PT, R19.reuse, R2, PT ;  /* 0x000000021300720c */ /* 0x040fe40003f26270 */
[----:B------:R-:W-:Y:S02]  /*05f0*/  ISETP.GT.AND P0, PT, R18, -0x1, !P0 ;  /* 0xffffffff1200780c */ /* 0x000fe40004704270 */
[----:B------:R-:W-:-:S04]  /*0600*/  ISETP.GT.AND P1, PT, R19, -0x1, !P1 ;  /* 0xffffffff1300780c */ /* 0x000fc80004f24270 */
[----:B------:R-:W-:Y:S01]  /*0610*/  PLOP3.LUT P0, PT, P2, P0, P1, 0x80, 0x0 ;  /* 0x000000000000781c */ /* 0x000fe20001701010 */
[----:B------:R-:W-:-:S05]  /*0620*/  IMAD R23, R19, R17, RZ ;  /* 0x0000001113177224 */ /* 0x000fca00078e02ff */
[----:B------:R-:W-:-:S05]  /*0630*/  IADD3 R35, PT, PT, R18, R23, RZ ;  /* 0x0000001712237210 */ /* 0x000fca0007ffe0ff */
[----:B------:R-:W-:Y:S02]  /*0640*/  IMAD.IADD R41, R35, 0x1, R20 ;  /* 0x0000000123297824 */ /* 0x000fe400078e0214 */
[----:B------:R-:W-:Y:S05]  /*0650*/  @!P0 BRA `(.L_x_1) ;  /* 0x0000000000dc8947 */ /* 0x000fea0003800000 */
[----:B------:R-:W-:Y:S01]  /*0660*/  ISETP.NE.AND P2, PT, R18, RZ, PT ;  /* 0x000000ff1200720c */ /* 0x000fe20003f45270 */
[----:B------:R-:W0:Y:S03]  /*0670*/  LDC.64 R10, c[0x0][0x3a8] ;  /* 0x0000ea00ff0a7b82 */ /* 0x000e260000000a00 */
[----:B------:R-:W-:-:S05]  /*0680*/  ISETP.NE.OR P2, PT, R22, RZ, !P2 ;  /* 0x000000ff1600720c */ /* 0x000fca0005745670 */
[----:B------:R-:W1:Y:S08]  /*0690*/  LDC.64 R8, c[0x0][0x3a0] ;  /* 0x0000e800ff087b82 */ /* 0x000e700000000a00 */
[----:B------:R-:W-:Y:S01]  /*06a0*/  @!P2 SHF.R.S32.HI R6, RZ, 0x1f, R20 ;  /* 0x0000001fff06a819 */ /* 0x000fe20000011414 */
[----:B------:R-:W2:Y:S01]  /*06b0*/  LDC.64 R4, c[0x0][0x398] ;  /* 0x0000e600ff047b82 */ /* 0x000ea20000000a00 */
[----:B------:R-:W-:-:S02]  /*06c0*/  @!P2 SHF.R.S32.HI R7, RZ, 0x1f, R23 ;  /* 0x0000001fff07a819 */ /* 0x000fc40000011417 */
[----:B------:R-:W-:-:S04]  /*06d0*/  @!P2 IADD3 R32, P1, P3, R20, R18, R23 ;  /* 0x000000121420a210 */ /* 0x000fc80007b3e017 */
[----:B------:R-:W-:Y:S01]  /*06e0*/  @!P2 IADD3.X R29, PT, PT, R6, RZ, R7, P1, P3 ;  /* 0x000000ff061da210 */ /* 0x000fe20000fe6407 */
[----:B------:R-:W3:Y:S01]  /*06f0*/  LDC.64 R12, c[0x0][0x3a0] ;  /* 0x0000e800ff0c7b82 */ /* 0x000ee20000000a00 */
[----:B------:R-:W-:Y:S02]  /*0700*/  ISETP.NE.AND P1, PT, R19, RZ, PT ;  /* 0x000000ff1300720c */ /* 0x000fe40003f25270 */
[----:B------:R-:W-:Y:S02]  /*0710*/  ISETP.NE.AND P3, PT, R16, RZ, PT ;  /* 0x000000ff1000720c */ /* 0x000fe40003f65270 */
[----:B------:R-:W-:Y:S02]  /*0720*/  ISETP.NE.OR P1, PT, R0, RZ, !P1 ;  /* 0x000000ff0000720c */ /* 0x000fe40004f25670 */
[----:B------:R-:W-:Y:S01]  /*0730*/  ISETP.GT.U32.OR P3, PT, R15, 0x3f, !P3 ;  /* 0x0000003f0f00780c */ /* 0x000fe20005f64470 */
[----:B------:R-:W4:Y:S01]  /*0740*/  LDC.64 R6, c[0x0][0x3a8] ;  /* 0x0000ea00ff067b82 */ /* 0x000f220000000a00 */
[----:B------:R-:W-:-:S02]  /*0750*/  @!P2 SHF.L.U32 R27, R32, 0x2, RZ ;  /* 0x00000002201ba819 */ /* 0x000fc400000006ff */
[----:B------:R-:W-:Y:S02]  /*0760*/  @!P2 SHF.L.U64.HI R32, R32, 0x2, R29 ;  /* 0x000000022020a819 */ /* 0x000fe4000001021d */
[----:B0-----:R-:W-:-:S04]  /*0770*/  @!P2 IADD3 R14, P4, PT, R27, R10, RZ ;  /* 0x0000000a1b0ea210 */ /* 0x001fc80007f9e0ff */
[----:B------:R-:W-:Y:S02]  /*0780*/  @!P2 IADD3.X R15, PT, PT, R32, R11, RZ, P4, !PT ;  /* 0x0000000b200fa210 */ /* 0x000fe400027fe4ff */
[----:B------:R-:W-:Y:S02]  /*0790*/  @!P1 IADD3 R11, PT, PT, R18, -R17, R23 ;  /* 0x80000011120b9210 */ /* 0x000fe40007ffe017 */
[----:B-1----:R-:W-:Y:S01]  /*07a0*/  @!P2 IADD3 R8, P4, PT, R27, R8, RZ ;  /* 0x000000081b08a210 */ /* 0x002fe20007f9e0ff */
[----:B--2---:R-:W-:Y:S01]  /*07b0*/  IMAD.WIDE R26, R41, 0x4, R4 ;  /* 0x00000004291a7825 */ /* 0x004fe200078e0204 */
[----:B------:R-:W-:Y:S01]  /*07c0*/  @!P3 IADD3 R37, PT, PT, R35, R20, -R25 ;  /* 0x000000142325b210 */ /* 0x000fe20007ffe819 */
[----:B------:R0:W2:Y:S01]  /*07d0*/  @!P2 LDG.E R30, desc[UR10][R14.64+-0x4] ;  /* 0xfffffc0a0e1ea981 */ /* 0x0000a2000c1e1900 */
[----:B------:R-:W-:Y:S01]  /*07e0*/  @!P1 IADD3 R35, PT, PT, R20, R11, RZ ;  /* 0x0000000b14239210 */ /* 0x000fe20007ffe0ff */
[C---:B---3--:R-:W-:Y:S01]  /*07f0*/  IMAD.WIDE R28, R41.reuse, 0x4, R12 ;  /* 0x00000004291c7825 */ /* 0x048fe200078e020c */
[----:B------:R-:W-:Y:S01]  /*0800*/  @!P2 IADD3.X R9, PT, PT, R32, R9, RZ, P4, !PT ;  /* 0x000000092009a210 */ /* 0x000fe200027fe4ff */
[----:B------:R-:W3:Y:S02]  /*0810*/  LDG.E R27, desc[UR10][R26.64] ;  /* 0x0000000a1a1b7981 */ /* 0x000ee4000c1e1900 */
[----:B----4-:R-:W-:-:S02]  /*0820*/  IMAD.WIDE R10, R41, 0x4, R6 ;  /* 0x00000004290a7825 */ /* 0x010fc400078e0206 */
[----:B------:R1:W4:Y:S02]  /*0830*/  LDG.E R28, desc[UR10][R28.64] ;  /* 0x0000000a1c1c7981 */ /* 0x000324000c1e1900 */
[--C-:B0-----:R-:W-:Y:S02]  /*0840*/  @!P3 IMAD.WIDE R14, R37, 0x4, R4.reuse ;  /* 0x00000004250eb825 */ /* 0x101fe400078e0204 */
[----:B------:R0:W5:Y:S02]  /*0850*/  @!P2 LDG.E R8, desc[UR10][R8.64+-0x4] ;  /* 0xfffffc0a0808a981 */ /* 0x000164000c1e1900 */
[C---:B------:R-:W-:Y:S02]  /*0860*/  @!P1 IMAD.WIDE R4, R35.reuse, 0x4, R4 ;  /* 0x0000000423049825 */ /* 0x040fe400078e0204 */
[----:B------:R-:W2:Y:S02]  /*0870*/  LDG.E R11, desc[UR10][R10.64] ;  /* 0x0000000a0a0b7981 */ /* 0x000ea4000c1e1900 */
[----:B------:R-:W-:-:S02]  /*0880*/  @!P1 IMAD.WIDE R6, R35, 0x4, R6 ;  /* 0x0000000423069825 */ /* 0x000fc400078e0206 */
[----:B------:R-:W5:Y:S02]  /*0890*/  @!P3 LDG.E R15, desc[UR10][R14.64] ;  /* 0x0000000a0e0fb981 */ /* 0x000f64000c1e1900 */
[----:B------:R-:W-:Y:S02]  /*08a0*/  @!P3 IMAD.WIDE R12, R37, 0x4, R12 ;  /* 0x00000004250cb825 */ /* 0x000fe400078e020c */
[----:B------:R-:W5:Y:S04]  /*08b0*/  @!P1 LDG.E R4, desc[UR10][R4.64] ;  /* 0x0000000a04049981 */ /* 0x000f68000c1e1900 */
[----:B------:R-:W5:Y:S04]  /*08c0*/  @!P1 LDG.E R6, desc[UR10][R6.64] ;  /* 0x0000000a06069981 */ /* 0x000f68000c1e1900 */
[----:B------:R-:W5:Y:S01]  /*08d0*/  @!P3 LDG.E R12, desc[UR10][R12.64] ;  /* 0x0000000a0c0cb981 */ /* 0x000f62000c1e1900 */
[----:B------:R-:W-:-:S02]  /*08e0*/  @!P2 IMAD R33, R0, 0x9, R33 ;  /* 0x000000090021a824 */ /* 0x000fc400078e0221 */
[----:B------:R-:W-:-:S03]  /*08f0*/  @!P1 IMAD R31, R24, 0x51, R31 ;  /* 0x00000051181f9824 */ /* 0x000fc600078e021f */
[C---:B-1----:R-:W-:Y:S02]  /*0900*/  @!P2 LEA R29, R33.reuse, UR5, 0x2 ;  /* 0x00000005211dac11 */ /* 0x042fe4000f8e10ff */
[----:B------:R-:W-:Y:S02]  /*0910*/  @!P2 LEA R33, R33, UR6, 0x2 ;  /* 0x000000062121ac11 */ /* 0x000fe4000f8e10ff */
[C---:B0-----:R-:W-:Y:S02]  /*0920*/  @!P1 LEA R9, R31.reuse, UR7, 0x2 ;  /* 0x000000071f099c11 */ /* 0x041fe4000f8e10ff */
[----:B------:R-:W-:Y:S01]  /*0930*/  @!P1 LEA R31, R31, UR5, 0x2 ;  /* 0x000000051f1f9c11 */ /* 0x000fe2000f8e10ff */
[----:B---3--:R0:W-:Y:S04]  /*0940*/  STS [R42+0x24], R27 ;  /* 0x0000241b2a007388 */ /* 0x0081e80000000800 */
[----:B----4-:R0:W-:Y:S04]  /*0950*/  STS [R43+0x24], R28 ;  /* 0x0000241c2b007388 */ /* 0x0101e80000000800 */
[----:B--2---:R0:W-:Y:S04]  /*0960*/  STS [R44+0x24], R11 ;  /* 0x0000240b2c007388 */ /* 0x0041e80000000800 */
[----:B------:R0:W-:Y:S04]  /*0970*/  @!P2 STS [R29+0x24], R30 ;  /* 0x0000241e1d00a388 */ /* 0x0001e80000000800 */
[----:B-----5:R0:W-:Y:S04]  /*0980*/  @!P2 STS [R33+0x24], R8 ;  /* 0x000024082100a388 */ /* 0x0201e80000000800 */
[----:B------:R0:W-:Y:S04]  /*0990*/  @!P1 STS [R9+0x144], R4 ;  /* 0x0001440409009388 */ /* 0x0001e80000000800 */
[----:B------:R0:W-:Y:S04]  /*09a0*/  @!P1 STS [R31+0x144], R6 ;  /* 0x000144061f009388 */ /* 0x0001e80000000800 */
[----:B------:R0:W-:Y:S04]  /*09b0*/  @!P3 STS [R42+-0x120], R15 ;  /* 0xfffee00f2a00b388 */ /* 0x0001e80000000800 */
[----:B------:R0:W-:Y:S02]  /*09c0*/  @!P3 STS [R43+-0x120], R12 ;  /* 0xfffee00c2b00b388 */ /* 0x0001e40000000800 */
.L_x_1:
[----:B------:R-:W-:Y:S05]  /*09d0*/  BSYNC.RECONVERGENT B0 ;  /* 0x0000000000007941 */ /* 0x000fea0003800200 */
.L_x_0:
[----:B------:R-:W-:Y:S01]  /*09e0*/  UIADD3 UR5, UPT, UPT, UR4, 0xb64, URZ ;  /* 0x00000b6404057890 */ /* 0x000fe2000fffe0ff */
[----:B0-----:R-:W-:Y:S01]  /*09f0*/  IMAD R27, R0, 0x9, R22 ;  /* 0x00000009001b7824 */ /* 0x001fe200078e0216 */
[----:B------:R-:W-:Y:S01]  /*0a00*/  UIADD3 UR4, UPT, UPT, UR4, 0x16c8, URZ ;  /* 0x000016c804047890 */ /* 0x000fe2000fffe0ff */
[----:B------:R-:W-:Y:S01]  /*0a10*/  BSSY.RECONVERGENT B0, `(.L_x_2) ;  /* 0x0000044000007945 */ /* 0x000fe20003800200 */
[----:B------:R-:W-:Y:S01]  /*0a20*/  ULEA UR5, UR8, UR5, 0x18 ;  /* 0x0000000508057291 */ /* 0x000fe2000f8ec0ff */
[----:B------:R-:W-:Y:S01]  /*0a30*/  IMAD R38, R24, 0x51, R27 ;  /* 0x0000005118267824 */ /* 0x000fe200078e021b */
[----:B------:R-:W-:-:S04]  /*0a40*/  ULEA UR4, UR8, UR4, 0x18 ;  /* 0x0000000408047291 */ /* 0x000fc8000f8ec0ff */
[C---:B------:R-:W-:Y:S02]  /*0a50*/  LEA R40, R38.reuse, UR9, 0x2 ;  /* 0x0000000926287c11 */ /* 0x040fe4000f8e10ff */
[C---:B------:R-:W-:Y:S02]  /*0a60*/  LEA R39, R38.reuse, UR5, 0x2 ;  /* 0x0000000526277c11 */ /* 0x040fe4000f8e10ff */
[----:B------:R-:W-:Y:S01]  /*0a70*/  LEA R38, R38, UR4, 0x2 ;  /* 0x0000000426267c11 */ /* 0x000fe2000f8e10ff */
[----:B------:R-:W-:Y:S06]  /*0a80*/  @!P0 BRA `(.L_x_3) ;  /* 0x0000000000f08947 */ /* 0x000fec0003800000 */
[----:B------:R-:W0:Y:S01]  /*0a90*/  LDC.64 R8, c[0x0][0x380] ;  /* 0x0000e000ff087b82 */ /* 0x000e220000000a00 */
[----:B------:R-:W-:Y:S01]  /*0aa0*/  VIADD R4, R2, 0xffffffff ;  /* 0xffffffff02047836 */ /* 0x000fe20000000000 */
[----:B------:R-:W-:-:S04]  /*0ab0*/  IADD3 R5, PT, PT, R3, -0x1, RZ ;  /* 0xffffffff03057810 */ /* 0x000fc80007ffe0ff */
[----:B------:R-:W-:Y:S02]  /*0ac0*/  ISETP.GE.AND P2, PT, R16, R5, PT ;  /* 0x000000051000720c */ /* 0x000fe40003f46270 */
[----:B------:R-:W1:Y:S01]  /*0ad0*/  LDC.64 R6, c[0x0][0x388] ;  /* 0x0000e200ff067b82 */ /* 0x000e620000000a00 */
[----:B------:R-:W-:Y:S02]  /*0ae0*/  ISETP.GE.AND P1, PT, R19, R4, PT ;  /* 0x000000041300720c */ /* 0x000fe40003f26270 */
[----:B------:R-:W-:Y:S02]  /*0af0*/  ISETP.NE.OR P2, PT, R24, 0x7, P2 ;  /* 0x000000071800780c */ /* 0x000fe40001745670 */
[----:B------:R-:W-:-:S03]  /*0b00*/  ISETP.NE.OR P1, PT, R0, 0x7, P1 ;  /* 0x000000070000780c */ /* 0x000fc60000f25670 */
[----:B------:R-:W2:Y:S01]  /*0b10*/  LDC.64 R10, c[0x0][0x390] ;  /* 0x0000e400ff0a7b82 */ /* 0x000ea20000000a00 */
[----:B0-----:R-:W-:-:S05]  /*0b20*/  IMAD.WIDE R8, R41, 0x4, R8 ;  /* 0x0000000429087825 */ /* 0x001fca00078e0208 */
[----:B------:R0:W3:Y:S01]  /*0b30*/  LDG.E R29, desc[UR10][R8.64] ;  /* 0x0000000a081d7981 */ /* 0x0000e2000c1e1900 */
[----:B-1----:R-:W-:-:S05]  /*0b40*/  IMAD.WIDE R6, R41, 0x4, R6 ;  /* 0x0000000429067825 */ /* 0x002fca00078e0206 */
[----:B------:R-:W4:Y:S01]  /*0b50*/  LDG.E R26, desc[UR10][R6.64] ;  /* 0x0000000a061a7981 */ /* 0x000f22000c1e1900 */
[----:B--2---:R-:W-:-:S05]  /*0b60*/  IMAD.WIDE R10, R41, 0x4, R10 ;  /* 0x00000004290a7825 */ /* 0x004fca00078e020a */
[----:B------:R-:W2:Y:S01]  /*0b70*/  LDG.E R31, desc[UR10][R10.64] ;  /* 0x0000000a0a1f7981 */ /* 0x000ea2000c1e1900 */
[----:B------:R-:W-:-:S04]  /*0b80*/  @!P2 IMAD.WIDE R12, R25, 0x4, R8 ;  /* 0x00000004190ca825 */ /* 0x000fc800078e0208 */
[----:B------:R-:W-:Y:S01]  /*0b90*/  @!P2 IMAD.WIDE R14, R25, 0x4, R6 ;  /* 0x00000004190ea825 */ /* 0x000fe200078e0206 */
[----:B------:R-:W-:Y:S01]  /*0ba0*/  BSSY.RECONVERGENT B1, `(.L_x_4) ;  /* 0x0000026000017945 */ /* 0x000fe20003800200 */
[----:B------:R1:W5:Y:S02]  /*0bb0*/  @!P2 LDG.E R12, desc[UR10][R12.64] ;  /* 0x0000000a0c0ca981 */ /* 0x000364000c1e1900 */
[----:B------:R-:W-:Y:S01]  /*0bc0*/  @!P1 IMAD.WIDE R24, R17, 0x4, R10 ;  /* 0x0000000411189825 */ /* 0x000fe200078e020a */
[----:B------:R-:W-:Y:S01]  /*0bd0*/  @!P2 LEA R33, R27, UR9, 0x2 ;  /* 0x000000091b21ac11 */ /* 0x000fe2000f8e10ff */
[----:B------:R1:W5:Y:S02]  /*0be0*/  @!P2 LDG.E R14, desc[UR10][R14.64] ;  /* 0x0000000a0e0ea981 */ /* 0x000364000c1e1900 */
[C---:B------:R-:W-:Y:S02]  /*0bf0*/  @!P1 IMAD.WIDE R4, R17.reuse, 0x4, R8 ;  /* 0x0000000411049825 */ /* 0x040fe400078e0208 */
[----:B------:R1:W5:Y:S04]  /*0c00*/  @!P1 LDG.E R24, desc[UR10][R24.64] ;  /* 0x0000000a18189981 */ /* 0x000368000c1e1900 */
[----:B------:R1:W5:Y:S01]  /*0c10*/  @!P1 LDG.E R28, desc[UR10][R4.64] ;  /* 0x0000000a041c9981 */ /* 0x000362000c1e1900 */
[----:B0-----:R-:W-:-:S04]  /*0c20*/  IADD3 R9, PT, PT, R17, -0x1, RZ ;  /* 0xffffffff11097810 */ /* 0x001fc80007ffe0ff */
[----:B------:R-:W-:-:S04]  /*0c30*/  ISETP.GE.AND P3, PT, R18, R9, PT ;  /* 0x000000091200720c */ /* 0x000fc80003f66270 */
[C---:B------:R-:W-:Y:S02]  /*0c40*/  ISETP.NE.OR P3, PT, R22.reuse, 0x7, P3 ;  /* 0x000000071600780c */ /* 0x040fe40001f65670 */
[----:B------:R-:W-:Y:S02]  /*0c50*/  @!P1 IADD3 R22, PT, PT, R22, R21, RZ ;  /* 0x0000001516169210 */ /* 0x000fe40007ffe0ff */
[----:B------:R-:W-:Y:S02]  /*0c60*/  @!P2 LEA R27, R27, UR5, 0x2 ;  /* 0x000000051b1bac11 */ /* 0x000fe4000f8e10ff */
[C---:B-1----:R-:W-:Y:S02]  /*0c70*/  @!P1 LEA R13, R22.reuse, UR9, 0x2 ;  /* 0x00000009160d9c11 */ /* 0x042fe4000f8e10ff */
[----:B------:R-:W-:Y:S01]  /*0c80*/  @!P1 LEA R15, R22, UR4, 0x2 ;  /* 0x00000004160f9c11 */ /* 0x000fe2000f8e10ff */
[----:B---3--:R0:W-:Y:S04]  /*0c90*/  STS [R40], R29 ;  /* 0x0000001d28007388 */ /* 0x0081e80000000800 */
[----:B----4-:R0:W-:Y:S04]  /*0ca0*/  STS [R39], R26 ;  /* 0x0000001a27007388 */ /* 0x0101e80000000800 */
[----:B--2---:R0:W-:Y:S01]  /*0cb0*/  STS [R38], R31 ;  /* 0x0000001f26007388 */ /* 0x0041e20000000800 */
[----:B------:R-:W-:Y:S05]  /*0cc0*/  @P3 BRA `(.L_x_5) ;  /* 0x00000000004c3947 */ /* 0x000fea0003800000 */
[----:B------:R-:W1:Y:S01]  /*0cd0*/  LDCU.64 UR6, c[0x0][0x390] ;  /* 0x00007200ff0677ac */ /* 0x000e620008000a00 */
[----:B------:R-:W-:Y:S02]  /*0ce0*/  SHF.R.S32.HI R4, RZ, 0x1f, R20 ;  /* 0x0000001fff047819 */ /* 0x000fe40000011414 */
[--C-:B------:R-:W-:Y:S01]  /*0cf0*/  IADD3 R20, P3, P4, R20, R18, R23.reuse ;  /* 0x0000001214147210 */ /* 0x100fe20007c7e017 */
[----:B------:R-:W2:Y:S01]  /*0d00*/  LDCU.64 UR12, c[0x0][0x388] ;  /* 0x00007100ff0c77ac */ /* 0x000ea20008000a00 */
[----:B------:R-:W-:Y:S02]  /*0d10*/  SHF.R.S32.HI R23, RZ, 0x1f, R23 ;  /* 0x0000001fff177819 */ /* 0x000fe40000011417 */
[----:B------:R-:W-:Y:S02]  /*0d20*/  SHF.L.U32 R6, R20, 0x2, RZ ;  /* 0x0000000214067819 */ /* 0x000fe400000006ff */
[----:B------:R-:W-:-:S04]  /*0d30*/  IADD3.X R23, PT, PT, R4, RZ, R23, P3, P4 ;  /* 0x000000ff04177210 */ /* 0x000fc80001fe8417 */
[----:B------:R-:W-:Y:S02]  /*0d40*/  SHF.L.U64.HI R23, R20, 0x2, R23 ;  /* 0x0000000214177819 */ /* 0x000fe40000010217 */
[C---:B-1----:R-:W-:Y:S02]  /*0d50*/  IADD3 R4, P3, PT, R6.reuse, UR6, RZ ;  /* 0x0000000606047c10 */ /* 0x042fe4000ff7e0ff */
[----:B--2---:R-:W-:Y:S02]  /*0d60*/  IADD3 R6, P4, PT, R6, UR12, RZ ;  /* 0x0000000c06067c10 */ /* 0x004fe4000ff9e0ff */
[C---:B------:R-:W-:Y:S02]  /*0d70*/  IADD3.X R5, PT, PT, R23.reuse, UR7, RZ, P3, !PT ;  /* 0x0000000717057c10 */ /* 0x040fe40009ffe4ff */
[----:B------:R-:W-:-:S03]  /*0d80*/  IADD3.X R7, PT, PT, R23, UR13, RZ, P4, !PT ;  /* 0x0000000d17077c10 */ /* 0x000fc6000a7fe4ff */
[----:B------:R-:W2:Y:S04]  /*0d90*/  LDG.E R4, desc[UR10][R4.64+0x4] ;  /* 0x0000040a04047981 */ /* 0x000ea8000c1e1900 */
[----:B------:R-:W3:Y:S01]  /*0da0*/  LDG.E R6, desc[UR10][R6.64+0x4] ;  /* 0x0000040a06067981 */ /* 0x000ee2000c1e1900 */
[----:B------:R-:W-:-:S05]  /*0db0*/  IMAD R0, R0, 0x9, R21 ;  /* 0x0000000900007824 */ /* 0x000fca00078e0215 */
[C---:B------:R-:W-:Y:S02]  /*0dc0*/  LEA R9, R0.reuse, UR4, 0x2 ;  /* 0x0000000400097c11 */ /* 0x040fe4000f8e10ff */
[----:B------:R-:W-:-:S03]  /*0dd0*/  LEA R11, R0, UR5, 0x2 ;  /* 0x00000005000b7c11 */ /* 0x000fc6000f8e10ff */
[----:B--2---:R1:W-:Y:S04]  /*0de0*/  STS [R9+0x20], R4 ;  /* 0x0000200409007388 */ /* 0x0043e80000000800 */
[----:B---3--:R1:W-:Y:S02]  /*0df0*/  STS [R11+0x20], R6 ;  /* 0x000020060b007388 */ /* 0x0083e40000000800 */
.L_x_5:
[----:B------:R-:W-:Y:S05]  /*0e00*/  BSYNC.RECONVERGENT B1 ;  /* 0x0000000000017941 */ /* 0x000fea0003800200 */
.L_x_4:
[----:B-----5:R2:W-:Y:S04]  /*0e10*/  @!P1 STS [R13+0x120], R28 ;  /* 0x0001201c0d009388 */ /* 0x0205e80000000800 */
[----:B------:R2:W-:Y:S04]  /*0e20*/  @!P1 STS [R15+0x120], R24 ;  /* 0x000120180f009388 */ /* 0x0005e80000000800 */
[----:B------:R2:W-:Y:S04]  /*0e30*/  @!P2 STS [R33+0xa20], R12 ;  /* 0x000a200c2100a388 */ /* 0x0005e80000000800 */
[----:B------:R2:W-:Y:S02]  /*0e40*/  @!P2 STS [R27+0xa20], R14 ;  /* 0x000a200e1b00a388 */ /* 0x0005e40000000800 */
.L_x_3:
[----:B------:R-:W-:Y:S05]  /*0e50*/  BSYNC.RECONVERGENT B0 ;  /* 0x0000000000007941 */ /* 0x000fea0003800200 */
.L_x_2:
[----:B------:R-:W-:Y:S01]  /*0e60*/  VIADD R17, R17, 0xfffffffe ;  /* 0xfffffffe11117836 */ /* 0x000fe20000000000 */
[C---:B------:R-:W-:Y:S01]  /*0e70*/  VIMNMX R0, PT, PT, R18.reuse, R19, PT ;  /* 0x0000001312007248 */ /* 0x040fe20003fe0100 */
[----:B------:R-:W-:Y:S01]  /*0e80*/  BAR.SYNC.DEFER_BLOCKING 0x0 ;  /* 0x0000000000007b1d */ /* 0x000fe20000010000 */
[----:B------:R-:W-:Y:S02]  /*0e90*/  IADD3 R3, PT, PT, R3, -0x2, RZ ;  /* 0xfffffffe03037810 */ /* 0x000fe40007ffe0ff */
[----:B------:R-:W-:-:S04]  /*0ea0*/  ISETP.GT.AND P1, PT, R18, R17, PT ;  /* 0x000000111200720c */ /* 0x000fc80003f24270 */
[----:B------:R-:W-:-:S13]  /*0eb0*/  ISETP.LT.OR P1, PT, R0, 0x1, P1 ;  /* 0x000000010000780c */ /* 0x000fda0000f21670 */
[----:B------:R-:W-:-:S04]  /*0ec0*/  @!P1 IADD3 R2, PT, PT, R2, -0x2, RZ ;  /* 0xfffffffe02029810 */ /* 0x000fc80007ffe0ff */
[----:B------:R-:W-:-:S04]  /*0ed0*/  ISETP.LE.AND P1, PT, R19, R2, !P1 ;  /* 0x000000021300720c */ /* 0x000fc80004f23270 */
[----:B------:R-:W-:-:S04]  /*0ee0*/  ISETP.LT.OR P1, PT, R16, 0x1, !P1 ;  /* 0x000000011000780c */ /* 0x000fc80004f21670 */
[----:B------:R-:W-:-:S13]  /*0ef0*/  ISETP.GT.OR P1, PT, R16, R3, P1 ;  /* 0x000000031000720c */ /* 0x000fda0000f24670 */
[----:B------:R-:W-:Y:S05]  /*0f00*/  @P1 BRA `(.L_x_6) ;  /* 0x0000000800001947 */ /* 0x000fea0003800000 */
[----:B------:R-:W3:Y:S01]  /*0f10*/  LDC.64 R2, c[0x0][0x3b0] ;  /* 0x0000ec00ff027b82 */ /* 0x000ee20000000a00 */
[----:B------:R-:W-:-:S07]  /*0f20*/  HFMA2 R0, -RZ, RZ, 0, 0 ;  /* 0x00000000ff007431 */ /* 0x000fce00000001ff */
[----:B-1----:R-:W1:Y:S08]  /*0f30*/  LDC.64 R4, c[0x0][0x3b8] ;  /* 0x0000ee00ff047b82 */ /* 0x002e700000000a00 */
[----:B------:R-:W4:Y:S08]  /*0f40*/  LDC.64 R6, c[0x0][0x410] ;  /* 0x00010400ff067b82 */ /* 0x000f300000000a00 */
[----:B------:R-:W5:Y:S01]  /*0f50*/  LDC.64 R8, c[0x0][0x3c0] ;  /* 0x0000f000ff087b82 */ /* 0x000f620000000a00 */
[----:B---3--:R-:W-:-:S07]  /*0f60*/  IMAD.WIDE R2, R41, 0x4, R2 ;  /* 0x0000000429027825 */ /* 0x008fce00078e0202 */
[----:B------:R-:W3:Y:S01]  /*0f70*/  LDC.64 R10, c[0x0][0x3c8] ;  /* 0x0000f200ff0a7b82 */ /* 0x000ee20000000a00 */
[----:B-1----:R-:W-:-:S07]  /*0f80*/  IMAD.WIDE R4, R41, 0x4, R4 ;  /* 0x0000000429047825 */ /* 0x002fce00078e0204 */
[----:B--2---:R-:W1:Y:S01]  /*0f90*/  LDC.64 R12, c[0x0][0x418] ;  /* 0x00010600ff0c7b82 */ /* 0x004e620000000a00 */
[----:B----4-:R-:W-:-:S07]  /*0fa0*/  IMAD.WIDE R6, R41, 0x4, R6 ;  /* 0x0000000429067825 */ /* 0x010fce00078e0206 */
[----:B------:R-:W2:Y:S01]  /*0fb0*/  LDC.64 R14, c[0x0][0x3d0] ;  /* 0x0000f400ff0e7b82 */ /* 0x000ea20000000a00 */
[----:B-----5:R-:W-:-:S07]  /*0fc0*/  IMAD.WIDE R8, R41, 0x4, R8 ;  /* 0x0000000429087825 */ /* 0x020fce00078e0208 */
[----:B------:R-:W4:Y:S01]  /*0fd0*/  LDC.64 R16, c[0x0][0x3d8] ;  /* 0x0000f600ff107b82 */ /* 0x000f220000000a00 */
[----:B---3--:R-:W-:-:S07]  /*0fe0*/  IMAD.WIDE R10, R41, 0x4, R10 ;  /* 0x00000004290a7825 */ /* 0x008fce00078e020a */
[----:B------:R-:W3:Y:S01]  /*0ff0*/  LDC.64 R18, c[0x0][0x420] ;  /* 0x00010800ff127b82 */ /* 0x000ee20000000a00 */
[----:B-1----:R-:W-:-:S07]  /*1000*/  IMAD.WIDE R12, R41, 0x4, R12 ;  /* 0x00000004290c7825 */ /* 0x002fce00078e020c */
[----:B------:R-:W1:Y:S01]  /*1010*/  LDC.64 R32, c[0x0][0x3e0] ;  /* 0x0000f800ff207b82 */ /* 0x000e620000000a00 */
[----:B--2---:R-:W-:-:S07]  /*1020*/  IMAD.WIDE R14, R41, 0x4, R14 ;  /* 0x00000004290e7825 */ /* 0x004fce00078e020e */
[----:B------:R-:W2:Y:S01]  /*1030*/  LDC.64 R36, c[0x0][0x3e8] ;  /* 0x0000fa00ff247b82 */ /* 0x000ea20000000a00 */
[----:B----4-:R-:W-:-:S07]  /*1040*/  IMAD.WIDE R16, R41, 0x4, R16 ;  /* 0x0000000429107825 */ /* 0x010fce00078e0210 */
        /* <DEDUP_REMOVED lines=8> */
[----:B0-----:R-:W0:Y:S01]  /*10d0*/  LDC.64 R26, c[0x0][0x400] ;  /* 0x00010000ff1a7b82 */ /* 0x001e220000000a00 */
[----:B---3--:R-:W-:-:S07]  /*10e0*/  IMAD.WIDE R20, R41, 0x4, R20 ;  /* 0x0000000429147825 */ /* 0x008fce00078e0214 */
[----:B------:R-:W3:Y:S01]  /*10f0*/  LDC.64 R28, c[0x0][0x408] ;  /* 0x00010200ff1c7b82 */ /* 0x000ee20000000a00 */
[----:B-1----:R-:W-:-:S07]  /*1100*/  IMAD.WIDE R22, R41, 0x4, R22 ;  /* 0x0000000429167825 */ /* 0x002fce00078e0216 */
[----:B------:R-:W1:Y:S01]  /*1110*/  LDC.64 R30, c[0x0][0x438] ;  /* 0x00010e00ff1e7b82 */ /* 0x000e620000000a00 */
[----:B--2---:R-:W-:-:S04]  /*1120*/  IMAD.WIDE R24, R41, 0x4, R24 ;  /* 0x0000000429187825 */ /* 0x004fc800078e0218 */
[----:B0-----:R-:W-:-:S04]  /*1130*/  IMAD.WIDE R26, R41, 0x4, R26 ;  /* 0x00000004291a7825 */ /* 0x001fc800078e021a */
[----:B---3--:R-:W-:-:S04]  /*1140*/  IMAD.WIDE R28, R41, 0x4, R28 ;  /* 0x00000004291c7825 */ /* 0x008fc800078e021c */
[----:B-1----:R-:W-:-:S07]  /*1150*/  IMAD.WIDE R30, R41, 0x4, R30 ;  /* 0x00000004291e7825 */ /* 0x002fce00078e021e */
.L_x_7:
[----:B------:R-:W2:Y:S04]  /*1160*/  LDG.E R48, desc[UR10][R6.64] ;  /* 0x0000000a06307981 */ /* 0x000ea8000c1e1900 */
[----:B---3--:R-:W3:Y:S04]  /*1170*/  LDG.E R51, desc[UR10][R4.64] ;  /* 0x0000000a04337981 */ /* 0x008ee8000c1e1900 */
[----:B------:R-:W4:Y:S04]  /*1180*/  LDG.E R47, desc[UR10][R2.64] ;  /* 0x0000000a022f7981 */ /* 0x000f28000c1e1900 */
[----:B------:R-:W-:Y:S04]  /*1190*/  LDS R46, [R43+0x24] ;  /* 0x000024002b2e7984 */ /* 0x000fe80000000800 */
[----:B------:R-:W0:Y:S04]  /*11a0*/  LDS R45, [R43+-0x120] ;  /* 0xfffee0002b2d7984 */ /* 0x000e280000000800 */
[----:B------:R-:W-:Y:S04]  /*11b0*/  LDS R49, [R44+0x24] ;  /* 0x000024002c317984 */ /* 0x000fe80000000800 */
[----:B------:R-:W1:Y:S01]  /*11c0*/  LDS R50, [R44] ;  /* 0x000000002c327984 */ /* 0x000e620000000800 */
[----:B0-----:R-:W-:Y:S01]  /*11d0*/  FADD R45, R46, -R45 ;  /* 0x8000002d2e2d7221 */ /* 0x001fe20000000000 */
[----:B-1----:R-:W-:-:S04]  /*11e0*/  FADD R50, R49, -R50 ;  /* 0x8000003231327221 */ /* 0x002fc80000000000 */
[----:B------:R-:W-:Y:S02]  /*11f0*/  FADD R53, R50, -R45 ;  /* 0x8000002d32357221 */ /* 0x000fe40000000000 */
[----:B------:R-:W2:Y:S01]  /*1200*/  LDC R45, c[0x0][0x440] ;  /* 0x00011000ff2d7b82 */ /* 0x000ea20000000800 */
[----:B------:R-:W5:Y:S01]  /*1210*/  LDG.E R50, desc[UR10][R10.64] ;  /* 0x0000000a0a327981 */ /* 0x000f62000c1e1900 */
[----:B--2---:R-:W-:-:S03]  /*1220*/  FFMA R52, -R48, R45, R53 ;  /* 0x0000002d30347223 */ /* 0x004fc60000000135 */
[----:B------:R-:W2:Y:S01]  /*1230*/  LDG.E R48, desc[UR10][R12.64] ;  /* 0x0000000a0c307981 */ /* 0x000ea2000c1e1900 */
[----:B---3--:R-:W-:-:S03]  /*1240*/  FMUL R51, R51, R52 ;  /* 0x0000003433337220 */ /* 0x008fc60000400000 */
[----:B------:R-:W4:Y:S02]  /*1250*/  LDS R52, [R40] ;  /* 0x0000000028347984 */ /* 0x000f240000000800 */
[----:B----4-:R-:W-:Y:S02]  /*1260*/  FFMA R51, R47, R52, R51 ;  /* 0x000000342f337223 */ /* 0x010fe40000000033 */
[----:B------:R-:W3:Y:S04]  /*1270*/  LDG.E R47, desc[UR10][R8.64] ;  /* 0x0000000a082f7981 */ /* 0x000ee8000c1e1900 */
[----:B------:R0:W-:Y:S04]  /*1280*/  STS [R40], R51 ;  /* 0x0000003328007388 */ /* 0x0001e80000000800 */
[----:B------:R-:W1:Y:S04]  /*1290*/  LDS R52, [R44+0x20] ;  /* 0x000020002c347984 */ /* 0x000e680000000800 */
[----:B0-----:R-:W4:Y:S01]  /*12a0*/  LDG.E R51, desc[UR10][R16.64] ;  /* 0x0000000a10337981 */ /* 0x001f22000c1e1900 */
[----:B-1----:R-:W-:-:S03]  /*12b0*/  FADD R53, R49, -R52 ;  /* 0x8000003431357221 */ /* 0x002fc60000000000 */
[----:B------:R-:W-:Y:S04]  /*12c0*/  LDS R49, [R42+0x24] ;  /* 0x000024002a317984 */ /* 0x000fe80000000800 */
[----:B------:R-:W0:Y:S02]  /*12d0*/  LDS R52, [R42+-0x120] ;  /* 0xfffee0002a347984 */ /* 0x000e240000000800 */
[----:B0-----:R-:W-:-:S04]  /*12e0*/  FADD R52, R49, -R52 ;  /* 0x8000003431347221 */ /* 0x001fc80000000000 */
[----:B------:R-:W-:Y:S02]  /*12f0*/  FADD R53, R52, -R53 ;  /* 0x8000003534357221 */ /* 0x000fe40000000000 */
[----:B------:R-:W3:Y:S02]  /*1300*/  LDS R52, [R39] ;  /* 0x0000000027347984 */ /* 0x000ee40000000800 */
[----:B--2---:R-:W-:Y:S02]  /*1310*/  FFMA R53, -R48, R45, R53 ;  /* 0x0000002d30357223 */ /* 0x004fe40000000135 */
[----:B------:R-:W2:Y:S02]  /*1320*/  LDG.E R48, desc[UR10][R14.64] ;  /* 0x0000000a0e307981 */ /* 0x000ea4000c1e1900 */
[----:B-----5:R-:W-:Y:S02]  /*1330*/  FMUL R53, R50, R53 ;  /* 0x0000003532357220 */ /* 0x020fe40000400000 */
[----:B------:R-:W5:Y:S02]  /*1340*/  LDG.E R50, desc[UR10][R18.64] ;  /* 0x0000000a12327981 */ /* 0x000f64000c1e1900 */
[----:B---3--:R-:W-:-:S05]  /*1350*/  FFMA R52, R47, R52, R53 ;  /* 0x000000342f347223 */ /* 0x008fca0000000035 */
[----:B------:R-:W-:Y:S04]  /*1360*/  STS [R39], R52 ;  /* 0x0000003427007388 */ /* 0x000fe80000000800 */
[----:B------:R-:W0:Y:S02]  /*1370*/  LDS R47, [R43+0x20] ;  /* 0x000020002b2f7984 */ /* 0x000e240000000800 */
[----:B0-----:R-:W-:Y:S02]  /*1380*/  FADD R47, R46, -R47 ;  /* 0x8000002f2e2f7221 */ /* 0x001fe40000000000 */
[----:B------:R-:W0:Y:S02]  /*1390*/  LDS R46, [R42] ;  /* 0x000000002a2e7984 */ /* 0x000e240000000800 */
[----:B0-----:R-:W-:-:S04]  /*13a0*/  FADD R46, R49, -R46 ;  /* 0x8000002e312e7221 */ /* 0x001fc80000000000 */
[----:B------:R-:W-:Y:S02]  /*13b0*/  FADD R49, R47, -R46 ;  /* 0x8000002e2f317221 */ /* 0x000fe40000000000 */
[----:B------:R-:W2:Y:S01]  /*13c0*/  LDS R47, [R38] ;  /* 0x00000000262f7984 */ /* 0x000ea20000000800 */
[----:B------:R-:W-:Y:S05]  /*13d0*/  WARPSYNC.ALL ;  /* 0x0000000000007948 */ /* 0x000fea0003800000 */
[----:B-----5:R-:W-:-:S04]  /*13e0*/  FFMA R50, -R50, R45, R49 ;  /* 0x0000002d32327223 */ /* 0x020fc80000000131 */
[----:B----4-:R-:W-:-:S04]  /*13f0*/  FMUL R51, R51, R50 ;  /* 0x0000003233337220 */ /* 0x010fc80000400000 */
[----:B--2---:R-:W-:-:S05]  /*1400*/  FFMA R49, R48, R47, R51 ;  /* 0x0000002f30317223 */ /* 0x004fca0000000033 */
[----:B------:R0:W-:Y:S01]  /*1410*/  STS [R38], R49 ;  /* 0x0000003126007388 */ /* 0x0001e20000000800 */
[----:B------:R-:W-:Y:S06]  /*1420*/  BAR.SYNC.DEFER_BLOCKING 0x0 ;  /* 0x0000000000007b1d */ /* 0x000fec0000010000 */
[----:B------:R-:W2:Y:S04]  /*1430*/  LDG.E R50, desc[UR10][R34.64] ;  /* 0x0000000a22327981 */ /* 0x000ea8000c1e1900 */
[----:B------:R-:W3:Y:S04]  /*1440*/  LDG.E R51, desc[UR10][R36.64] ;  /* 0x0000000a24337981 */ /* 0x000ee8000c1e1900 */
[----:B------:R-:W4:Y:S04]  /*1450*/  LDG.E R47, desc[UR10][R32.64] ;  /* 0x0000000a202f7981 */ /* 0x000f28000c1e1900 */
[----:B------:R-:W-:Y:S04]  /*1460*/  LDS R53, [R39+0x144] ;  /* 0x0001440027357984 */ /* 0x000fe80000000800 */
[----:B------:R-:W1:Y:S04]  /*1470*/  LDS R46, [R39] ;  /* 0x00000000272e7984 */ /* 0x000e680000000800 */
[----:B------:R-:W-:Y:S04]  /*1480*/  LDS R52, [R38+0x24] ;  /* 0x0000240026347984 */ /* 0x000fe80000000800 */
[----:B------:R-:W5:Y:S04]  /*1490*/  LDS R48, [R38] ;  /* 0x0000000026307984 */ /* 0x000f680000000800 */
[----:B0-----:R-:W4:Y:S01]  /*14a0*/  LDG.E R49, desc[UR10][R22.64] ;  /* 0x0000000a16317981 */ /* 0x001f22000c1e1900 */
[----:B-1----:R-:W-:Y:S01]  /*14b0*/  FADD R53, R53, -R46 ;  /* 0x8000002e35357221 */ /* 0x002fe20000000000 */
[----:B-----5:R-:W-:-:S04]  /*14c0*/  FADD R52, R52, -R48 ;  /* 0x8000003034347221 */ /* 0x020fc80000000000 */
[----:B------:R-:W-:-:S04]  /*14d0*/  FADD R53, R53, -R52 ;  /* 0x8000003435357221 */ /* 0x000fc80000000000 */
[----:B--2---:R-:W-:Y:S02]  /*14e0*/  FFMA R52, -R50, R45, R53 ;  /* 0x0000002d32347223 */ /* 0x004fe40000000135 */
[----:B------:R-:W2:Y:S02]  /*14f0*/  LDG.E R50, desc[UR10][R24.64] ;  /* 0x0000000a18327981 */ /* 0x000ea4000c1e1900 */
[----:B---3--:R-:W-:Y:S02]  /*1500*/  FMUL R51, R51, R52 ;  /* 0x0000003433337220 */ /* 0x008fe40000400000 */
[----:B------:R-:W4:Y:S02]  /*1510*/  LDS R52, [R42+0x24] ;  /* 0x000024002a347984 */ /* 0x000f240000000800 */
[----:B----4-:R-:W-:Y:S02]  /*1520*/  FFMA R51, R47, R52, R51 ;  /* 0x000000342f337223 */ /* 0x010fe40000000033 */
[----:B------:R-:W3:Y:S04]  /*1530*/  LDG.E R47, desc[UR10][R20.64] ;  /* 0x0000000a142f7981 */ /* 0x000ee8000c1e1900 */
[----:B------:R-:W-:Y:S04]  /*1540*/  STS [R42+0x24], R51 ;  /* 0x000024332a007388 */ /* 0x000fe80000000800 */
[----:B------:R-:W0:Y:S04]  /*1550*/  LDS R53, [R38+0x4] ;  /* 0x0000040026357984 */ /* 0x000e280000000800 */
[----:B------:R-:W-:Y:S04]  /*1560*/  LDS R52, [R40+0x144] ;  /* 0x0001440028347984 */ /* 0x000fe80000000800 */
[----:B------:R-:W-:Y:S01]  /*1570*/  LDS R51, [R43+0x24] ;  /* 0x000024002b337984 */ /* 0x000fe20000000800 */
[----:B0-----:R-:W-:-:S03]  /*1580*/  FADD R53, -R48, R53 ;  /* 0x0000003530357221 */ /* 0x001fc60000000100 */
[----:B------:R-:W0:Y:S02]  /*1590*/  LDS R48, [R40] ;  /* 0x0000000028307984 */ /* 0x000e240000000800 */
[----:B0-----:R-:W-:-:S04]  /*15a0*/  FADD R52, R52, -R48 ;  /* 0x8000003034347221 */ /* 0x001fc80000000000 */
[----:B------:R-:W-:Y:S02]  /*15b0*/  FADD R53, R53, -R52 ;  /* 0x8000003435357221 */ /* 0x000fe40000000000 */
[----:B------:R-:W4:Y:S02]  /*15c0*/  LDG.E R52, desc[UR10][R30.64] ;  /* 0x0000000a1e347981 */ /* 0x000f24000c1e1900 */
[----:B--2---:R-:W-:-:S04]  /*15d0*/  FFMA R50, -R50, R45, R53 ;  /* 0x0000002d32327223 */ /* 0x004fc80000000135 */
[----:B------:R-:W-:Y:S02]  /*15e0*/  FMUL R53, R49, R50 ;  /* 0x0000003231357220 */ /* 0x000fe40000400000 */
[----:B------:R-:W2:Y:S04]  /*15f0*/  LDG.E R50, desc[UR10][R28.64] ;  /* 0x0000000a1c327981 */ /* 0x000ea8000c1e1900 */
[----:B------:R-:W5:Y:S01]  /*1600*/  LDG.E R49, desc[UR10][R26.64] ;  /* 0x0000000a1a317981 */ /* 0x000f62000c1e1900 */
[----:B---3--:R-:W-:-:S05]  /*1610*/  FFMA R47, R47, R51, R53 ;  /* 0x000000332f2f7223 */ /* 0x008fca0000000035 */
[----:B------:R-:W-:Y:S04]  /*1620*/  STS [R43+0x24], R47 ;  /* 0x0000242f2b007388 */ /* 0x000fe80000000800 */
[----:B------:R-:W0:Y:S04]  /*1630*/  LDS R53, [R39+0x4] ;  /* 0x0000040027357984 */ /* 0x000e280000000800 */
[----:B------:R-:W1:Y:S01]  /*1640*/  LDS R51, [R40+0x24] ;  /* 0x0000240028337984 */ /* 0x000e620000000800 */
[----:B0-----:R-:W-:Y:S01]  /*1650*/  FADD R46, -R46, R53 ;  /* 0x000000352e2e7221 */ /* 0x001fe20000000100 */
[----:B-1----:R-:W-:-:S04]  /*1660*/  FADD R51, -R48, R51 ;  /* 0x0000003330337221 */ /* 0x002fc80000000100 */
[----:B------:R-:W-:Y:S02]  /*1670*/  FADD R51, R51, -R46 ;  /* 0x8000002e33337221 */ /* 0x000fe40000000000 */
[----:B------:R-:W5:Y:S01]  /*1680*/  LDS R46, [R44+0x24] ;  /* 0x000024002c2e7984 */ /* 0x000f620000000800 */
[----:B------:R-:W-:-:S04]  /*1690*/  IADD3 R0, PT, PT, R0, 0x1, RZ ;  /* 0x0000000100007810 */ /* 0x000fc80007ffe0ff */
[----:B------:R-:W-:Y:S01]  /*16a0*/  ISETP.NE.AND P1, PT, R0, 0x4, PT ;  /* 0x000000040000780c */ /* 0x000fe20003f25270 */
[----:B----4-:R-:W-:-:S04]  /*16b0*/  FFMA R51, -R52, R45, R51 ;  /* 0x0000002d34337223 */ /* 0x010fc80000000133 */
[----:B--2---:R-:W-:-:S04]  /*16c0*/  FMUL R50, R50, R51 ;  /* 0x0000003332327220 */ /* 0x004fc80000400000 */
[----:B-----5:R-:W-:-:S05]  /*16d0*/  FFMA R49, R49, R46, R50 ;  /* 0x0000002e31317223 */ /* 0x020fca0000000032 */
[----:B------:R3:W-:Y:S01]  /*16e0*/  STS [R44+0x24], R49 ;  /* 0x000024312c007388 */ /* 0x0007e20000000800 */
[----:B------:R-:W-:Y:S06]  /*16f0*/  BAR.SYNC.DEFER_BLOCKING 0x0 ;  /* 0x0000000000007b1d */ /* 0x000fec0000010000 */
[----:B------:R-:W-:Y:S05]  /*1700*/  @P1 BRA `(.L_x_7) ;  /* 0xfffffff800941947 */ /* 0x000fea000383ffff */
.L_x_6:
[----:B------:R-:W-:Y:S05]  /*1710*/  @!P0 EXIT ;  /* 0x000000000000894d */ /* 0x000fea0003800000 */
[----:B--2---:R-:W2:Y:S01]  /*1720*/  LDS R15, [R40] ;  /* 0x00000000280f7984 */ /* 0x004ea20000000800 */
[----:B------:R-:W4:Y:S03]  /*1730*/  LDC.64 R2, c[0x0][0x380] ;  /* 0x0000e000ff027b82 */ /* 0x000f260000000a00 */
[----:B0-----:R-:W0:Y:S04]  /*1740*/  LDS R39, [R39] ;  /* 0x0000000027277984 */ /* 0x001e280000000800 */
[----:B------:R-:W5:Y:S01]  /*1750*/  LDS R17, [R38] ;  /* 0x0000000026117984 */ /* 0x000f620000000800 */
[----:B-1----:R-:W1:Y:S03]  /*1760*/  LDC.64 R4, c[0x0][0x388] ;  /* 0x0000e200ff047b82 */ /* 0x002e660000000a00 */
[----:B------:R-:W3:Y:S04]  /*1770*/  LDS R19, [R42+0x24] ;  /* 0x000024002a137984 */ /* 0x000ee80000000800 */
[----:B------:R-:W3:Y:S01]  /*1780*/  LDS R43, [R43+0x24] ;  /* 0x000024002b2b7984 */ /* 0x000ee20000000800 */
[----:B------:R-:W0:Y:S03]  /*1790*/  LDC.64 R6, c[0x0][0x390] ;  /* 0x0000e400ff067b82 */ /* 0x000e260000000a00 */
[----:B------:R-:W3:Y:S05]  /*17a0*/  LDS R21, [R44+0x24] ;  /* 0x000024002c157984 */ /* 0x000eea0000000800 */
[----:B------:R-:W3:Y:S01]  /*17b0*/  LDC.64 R8, c[0x0][0x398] ;  /* 0x0000e600ff087b82 */ /* 0x000ee20000000a00 */
[----:B----4-:R-:W-:-:S07]  /*17c0*/  IMAD.WIDE R2, R41, 0x4, R2 ;  /* 0x0000000429027825 */ /* 0x010fce00078e0202 */
[----:B------:R-:W4:Y:S01]  /*17d0*/  LDC.64 R10, c[0x0][0x3a0] ;  /* 0x0000e800ff0a7b82 */ /* 0x000f220000000a00 */
[C---:B-1----:R-:W-:Y:S01]  /*17e0*/  IMAD.WIDE R4, R41.reuse, 0x4, R4 ;  /* 0x0000000429047825 */ /* 0x042fe200078e0204 */
[----:B--2---:R-:W-:Y:S06]  /*17f0*/  STG.E desc[UR10][R2.64], R15 ;  /* 0x0000000f02007986 */ /* 0x004fec000c10190a */
[----:B------:R-:W1:Y:S01]  /*1800*/  LDC.64 R12, c[0x0][0x3a8] ;  /* 0x0000ea00ff0c7b82 */ /* 0x000e620000000a00 */
[C---:B0-----:R-:W-:Y:S01]  /*1810*/  IMAD.WIDE R6, R41.reuse, 0x4, R6 ;  /* 0x0000000429067825 */ /* 0x041fe200078e0206 */
[----:B------:R-:W-:Y:S04]  /*1820*/  STG.E desc[UR10][R4.64], R39 ;  /* 0x0000002704007986 */ /* 0x000fe8000c10190a */
[----:B-----5:R-:W-:Y:S01]  /*1830*/  STG.E desc[UR10][R6.64], R17 ;  /* 0x0000001106007986 */ /* 0x020fe2000c10190a */
[----:B---3--:R-:W-:-:S05]  /*1840*/  IMAD.WIDE R8, R41, 0x4, R8 ;  /* 0x0000000429087825 */ /* 0x008fca00078e0208 */
[----:B------:R-:W-:Y:S01]  /*1850*/  STG.E desc[UR10][R8.64], R19 ;  /* 0x0000001308007986 */ /* 0x000fe2000c10190a */
[----:B----4-:R-:W-:-:S05]  /*1860*/  IMAD.WIDE R10, R41, 0x4, R10 ;  /* 0x00000004290a7825 */ /* 0x010fca00078e020a */
[----:B------:R-:W-:Y:S01]  /*1870*/  STG.E desc[UR10][R10.64], R43 ;  /* 0x0000002b0a007986 */ /* 0x000fe2000c10190a */
[----:B-1----:R-:W-:-:S05]  /*1880*/  IMAD.WIDE R12, R41, 0x4, R12 ;  /* 0x00000004290c7825 */ /* 0x002fca00078e020c */
[----:B------:R-:W-:Y:S01]  /*1890*/  STG.E desc[UR10][R12.64], R21 ;  /* 0x000000150c007986 */ /* 0x000fe2000c10190a */
[----:B------:R-:W-:Y:S05]  /*18a0*/  EXIT ;  /* 0x000000000000794d */ /* 0x000fea0003800000 */
.L_x_8:
[----:B------:R-:W-:-:S00]  /*18b0*/  BRA `(.L_x_8) ;  /* 0xfffffffc00fc7947 */ /* 0x000fc0000383ffff */
[----:B------:R-:W-:-:S00]  /*18c0*/  NOP ;  /* 0x0000000000007918 */ /* 0x000fc00000000000 */
        /* <DEDUP_REMOVED lines=11> */
.L_x_30:


//--------------------- .text._Z14updateEH_phasePfS_S_S_S_S_S_S_S_S_S_S_S_S_S_S_S_S_S_S_S_S_S_S_fiiiiiiPiS0_S0_ --------------------------
	.section	.text._Z14updateEH_phasePfS_S_S_S_S_S_S_S_S_S_S_S_S_S_S_S_S_S_S_S_S_S_S_fiiiiiiPiS0_S0_,"ax",@progbits
	.align	128
        .global         _Z14updateEH_phasePfS_S_S_S_S_S_S_S_S_S_S_S_S_S_S_S_S_S_S_S_S_S_S_fiiiiiiPiS0_S0_
        .type           _Z14updateEH_phasePfS_S_S_S_S_S_S_S_S_S_S_S_S_S_S_S_S_S_S_S_S_S_S_fiiiiiiPiS0_S0_,@function
        .size           _Z14updateEH_phasePfS_S_S_S_S_S_S_S_S_S_S_S_S_S_S_S_S_S_S_S_S_S_S_fiiiiiiPiS0_S0_,(.L_x_31 - _Z14updateEH_phasePfS_S_S_S_S_S_S_S_S_S_S_S_S_S_S_S_S_S_S_S_S_S_S_fiiiiiiPiS0_S0_)
        .other          _Z14updateEH_phasePfS_S_S_S_S_S_S_S_S_S_S_S_S_S_S_S_S_S_S_S_S_S_S_fiiiiiiPiS0_S0_,@"STO_CUDA_ENTRY STV_DEFAULT"
_Z14updateEH_phasePfS_S_S_S_S_S_S_S_S_S_S_S_S_S_S_S_S_S_S_S_S_S_S_fiiiiiiPiS0_S0_:
.text._Z14updateEH_phasePfS_S_S_S_S_S_S_S_S_S_S_S_S_S_S_S_S_S_S_S_S_S_S_fiiiiiiPiS0_S0_:
[----:B------:R-:W-:Y:S08]  /*0000*/  LDC R1, c[0x0][0x37c] ;  /* 0x0000df00ff017b82 */ /* 0x000ff00000000800 */
[----:B------:R-:W0:Y:S01]  /*0010*/  LDC.64 R2, c[0x0][0x450] ;  /* 0x00011400ff027b82 */ /* 0x000e220000000a00 */
[----:B------:R-:W1:Y:S07]  /*0020*/  LDCU.64 UR16, c[0x0][0x358] ;  /* 0x00006b00ff1077ac */ /* 0x000e6e0008000a00 */
[----:B------:R-:W2:Y:S08]  /*0030*/  S2UR UR4, SR_CTAID.X ;  /* 0x00000000000479c3 */ /* 0x000eb00000002500 */
[----:B------:R-:W3:Y:S01]  /*0040*/  LDC.64 R8, c[0x0][0x468] ;  /* 0x00011a00ff087b82 */ /* 0x000ee20000000a00 */
[----:B0-----:R-:W-:Y:S01]  /*0050*/  IMAD R3, R2, R3, RZ ;  /* 0x0000000302037224 */ /* 0x001fe200078e02ff */
[----:B------:R-:W0:Y:S03]  /*0060*/  I2F.U32.RP R0, R2 ;  /* 0x0000000200007306 */ /* 0x000e260000209000 */
[----:B------:R-:W-:Y:S01]  /*0070*/  IMAD.MOV R7, RZ, RZ, -R3 ;  /* 0x000000ffff077224 */ /* 0x000fe200078e0a03 */
[----:B------:R-:W-:-:S04]  /*0080*/  ISETP.NE.U32.AND P2, PT, R3, RZ, PT ;  /* 0x000000ff0300720c */ /* 0x000fc80003f45070 */
[----:B------:R-:W4:Y:S08]  /*0090*/  I2F.U32.RP R6, R3 ;  /* 0x0000000300067306 */ /* 0x000f300000209000 */
[----:B0-----:R-:W-:Y:S08]  /*00a0*/  MUFU.RCP R0, R0 ;  /* 0x0000000000007308 */ /* 0x001ff00000001000 */
[----:B----4-:R-:W0:Y:S02]  /*00b0*/  MUFU.RCP R6, R6 ;  /* 0x0000000600067308 */ /* 0x010e240000001000 */
[----:B0-----:R-:W-:-:S06]  /*00c0*/  IADD3 R4, PT, PT, R6, 0xffffffe, RZ ;  /* 0x0ffffffe06047810 */ /* 0x001fcc0007ffe0ff */
[----:B------:R0:W4:Y:S02]  /*00d0*/  F2I.FTZ.U32.TRUNC.NTZ R5, R4 ;  /* 0x0000000400057305 */ /* 0x000124000021f000 */
[----:B0-----:R-:W-:Y:S02]  /*00e0*/  HFMA2 R4, -RZ, RZ, 0, 0 ;  /* 0x00000000ff047431 */ /* 0x001fe400000001ff */
[----:B----4-:R-:W-:-:S04]  /*00f0*/  IMAD R7, R7, R5, RZ ;  /* 0x0000000507077224 */ /* 0x010fc800078e02ff */
[----:B------:R-:W-:Y:S01]  /*0100*/  IMAD.HI.U32 R5, R5, R7, R4 ;  /* 0x0000000705057227 */ /* 0x000fe200078e0004 */
[----:B------:R-:W-:-:S05]  /*0110*/  IADD3 R4, PT, PT, R0, 0xffffffe, RZ ;  /* 0x0ffffffe00047810 */ /* 0x000fca0007ffe0ff */
[----:B--2---:R-:W-:Y:S02]  /*0120*/  IMAD.HI.U32 R11, R5, UR4, RZ ;  /* 0x00000004050b7c27 */ /* 0x004fe4000f8e00ff */
[----:B------:R0:W2:Y:S02]  /*0130*/  F2I.FTZ.U32.TRUNC.NTZ R5, R4 ;  /* 0x0000000400057305 */ /* 0x0000a4000021f000 */
[----:B------:R-:W-:-:S04]  /*0140*/  IMAD.MOV R6, RZ, RZ, -R11 ;  /* 0x000000ffff067224 */ /* 0x000fc800078e0a0b */
[----:B------:R-:W-:Y:S02]  /*0150*/  IMAD R6, R3, R6, UR4 ;  /* 0x0000000403067e24 */ /* 0x000fe4000f8e0206 */
[----:B0-----:R-:W-:-:S03]  /*0160*/  IMAD.MOV.U32 R4, RZ, RZ, RZ ;  /* 0x000000ffff047224 */ /* 0x001fc600078e00ff */
[----:B------:R-:W-:Y:S02]  /*0170*/  ISETP.GE.U32.AND P0, PT, R6, R3, PT ;  /* 0x000000030600720c */ /* 0x000fe40003f06070 */
[----:B--2---:R-:W-:-:S05]  /*0180*/  IADD3 R7, PT, PT, RZ, -R5, RZ ;  /* 0x80000005ff077210 */ /* 0x004fca0007ffe0ff */
[----:B------:R-:W-:-:S06]  /*0190*/  IMAD R7, R7, R2, RZ ;  /* 0x0000000207077224 */ /* 0x000fcc00078e02ff */
[----:B------:R-:W-:Y:S02]  /*01a0*/  @P0 IMAD.IADD R6, R6, 0x1, -R3 ;  /* 0x0000000106060824 */ /* 0x000fe400078e0a03 */
[----:B------:R-:W-:Y:S02]  /*01b0*/  @P0 VIADD R11, R11, 0x1 ;  /* 0x000000010b0b0836 */ /* 0x000fe40000000000 */
[----:B------:R-:W-:Y:S01]  /*01c0*/  IMAD.HI.U32 R4, R5, R7, R4 ;  /* 0x0000000705047227 */ /* 0x000fe200078e0004 */
[----:B------:R-:W-:Y:S02]  /*01d0*/  ISETP.GE.U32.AND P1, PT, R6, R3, PT ;  /* 0x000000030600720c */ /* 0x000fe40003f26070 */
[----:B------:R-:W0:Y:S11]  /*01e0*/  LDC.64 R6, c[0x0][0x470] ;  /* 0x00011c00ff067b82 */ /* 0x000e360000000a00 */
[----:B------:R-:W-:-:S02]  /*01f0*/  @P1 IADD3 R11, PT, PT, R11, 0x1, RZ ;  /* 0x000000010b0b1810 */ /* 0x000fc40007ffe0ff */
[----:B------:R-:W-:-:S04]  /*0200*/  @!P2 LOP3.LUT R11, RZ, R3, RZ, 0x33, !PT ;  /* 0x00000003ff0ba212 */ /* 0x000fc800078e33ff */
[----:B------:R-:W-:-:S05]  /*0210*/  IADD3 R0, PT, PT, -R11, RZ, RZ ;  /* 0x000000ff0b007210 */ /* 0x000fca0007ffe1ff */
[----:B------:R-:W-:Y:S02]  /*0220*/  IMAD R5, R3, R0, UR4 ;  /* 0x0000000403057e24 */ /* 0x000fe4000f8e0200 */
[----:B------:R-:W-:-:S04]  /*0230*/  IMAD.HI.U32 R0, R4, UR4, RZ ;  /* 0x0000000404007c27 */ /* 0x000fc8000f8e00ff */
[----:B------:R-:W-:-:S04]  /*0240*/  IMAD.HI.U32 R13, R4, R5, RZ ;  /* 0x00000005040d7227 */ /* 0x000fc800078e00ff */
[----:B------:R-:W-:Y:S01]  /*0250*/  IMAD.MOV R3, RZ, RZ, -R0 ;  /* 0x000000ffff037224 */ /* 0x000fe200078e0a00 */
[----:B------:R-:W-:Y:S01]  /*0260*/  IADD3 R15, PT, PT, -R13, RZ, RZ ;  /* 0x000000ff0d0f7210 */ /* 0x000fe20007ffe1ff */
[----:B0-----:R-:W-:-:S04]  /*0270*/  IMAD.WIDE.U32 R6, R11, 0x4, R6 ;  /* 0x000000040b067825 */ /* 0x001fc800078e0006 */
[C---:B------:R-:W-:Y:S02]  /*0280*/  IMAD R3, R2.reuse, R3, UR4 ;  /* 0x0000000402037e24 */ /* 0x040fe4000f8e0203 */
[----:B------:R-:W-:Y:S02]  /*0290*/  IMAD R15, R2, R15, R5 ;  /* 0x0000000f020f7224 */ /* 0x000fe400078e0205 */
[----:B------:R-:W0:Y:S01]  /*02a0*/  LDC.64 R4, c[0x0][0x460] ;  /* 0x00011800ff047b82 */ /* 0x000e220000000a00 */
[-C--:B------:R-:W-:Y:S02]  /*02b0*/  ISETP.GE.U32.AND P0, PT, R3, R2.reuse, PT ;  /* 0x000000020300720c */ /* 0x080fe40003f06070 */
[----:B------:R-:W-:-:S11]  /*02c0*/  ISETP.GE.U32.AND P1, PT, R15, R2, PT ;  /* 0x000000020f00720c */ /* 0x000fd60003f26070 */
[-C--:B------:R-:W-:Y:S02]  /*02d0*/  @P0 IADD3 R3, PT, PT, R3, -R2.reuse, RZ ;  /* 0x8000000203030210 */ /* 0x080fe40007ffe0ff */
[----:B------:R-:W-:Y:S02]  /*02e0*/  @P1 IMAD.IADD R15, R15, 0x1, -R2 ;  /* 0x000000010f0f1824 */ /* 0x000fe400078e0a02 */
[----:B------:R-:W-:-:S03]  /*02f0*/  ISETP.GE.U32.AND P0, PT, R3, R2, PT ;  /* 0x000000020300720c */ /* 0x000fc60003f06070 */
[----:B------:R-:W-:Y:S02]  /*0300*/  ISETP.GE.U32.AND P2, PT, R15, R2, PT ;  /* 0x000000020f00720c */ /* 0x000fe40003f46070 */
[----:B------:R-:W-:Y:S01]  /*0310*/  @P1 IADD3 R13, PT, PT, R13, 0x1, RZ ;  /* 0x000000010d0d1810 */ /* 0x000fe20007ffe0ff */
[----:B-1----:R1:W2:Y:S01]  /*0320*/  LDG.E R15, desc[UR16][R6.64] ;  /* 0x00000010060f7981 */ /* 0x0022a2000c1e1900 */
[----:B------:R-:W-:-:S06]  /*0330*/  ISETP.NE.U32.AND P1, PT, R2, RZ, PT ;  /* 0x000000ff0200720c */ /* 0x000fcc0003f25070 */
[-C--:B------:R-:W-:Y:S02]  /*0340*/  @P0 IADD3 R3, PT, PT, R3, -R2.reuse, RZ ;  /* 0x8000000203030210 */ /* 0x080fe40007ffe0ff */
[----:B------:R-:W-:Y:S01]  /*0350*/  LOP3.LUT R2, RZ, R2, RZ, 0x33, !PT ;  /* 0x00000002ff027212 */ /* 0x000fe200078e33ff */
[----:B------:R-:W-:Y:S01]  /*0360*/  @P2 VIADD R13, R13, 0x1 ;  /* 0x000000010d0d2836 */ /* 0x000fe20000000000 */
[----:B------:R-:W4:Y:S01]  /*0370*/  S2R R0, SR_TID.X ;  /* 0x0000000000007919 */ /* 0x000f220000002100 */
[----:B-1----:R-:W1:Y:S01]  /*0380*/  LDC.64 R6, c[0x0][0x448] ;  /* 0x00011200ff067b82 */ /* 0x002e620000000a00 */
[C---:B------:R-:W-:Y:S02]  /*0390*/  SEL R3, R2.reuse, R3, !P1 ;  /* 0x0000000302037207 */ /* 0x040fe40004800000 */
[----:B------:R-:W-:-:S03]  /*03a0*/  SEL R13, R2, R13, !P1 ;  /* 0x0000000d020d7207 */ /* 0x000fc60004800000 */
[----:B0-----:R-:W-:-:S04]  /*03b0*/  IMAD.WIDE.U32 R2, R3, 0x4, R4 ;  /* 0x0000000403027825 */ /* 0x001fc800078e0004 */
[----:B---3--:R-:W-:Y:S01]  /*03c0*/  IMAD.WIDE.U32 R4, R13, 0x4, R8 ;  /* 0x000000040d047825 */ /* 0x008fe200078e0008 */
[----:B------:R0:W3:Y:S04]  /*03d0*/  LDG.E R12, desc[UR16][R2.64] ;  /* 0x00000010020c7981 */ /* 0x0000e8000c1e1900 */
[----:B------:R5:W3:Y:S01]  /*03e0*/  LDG.E R11, desc[UR16][R4.64] ;  /* 0x00000010040b7981 */ /* 0x000ae2000c1e1900 */
[----:B------:R-:W1:Y:S01]  /*03f0*/  S2UR UR18, SR_CgaCtaId ;  /* 0x00000000001279c3 */ /* 0x000e620000008800 */
[----:B------:R-:W-:Y:S01]  /*0400*/  UMOV UR4, 0x400 ;  /* 0x0000040000047882 */ /* 0x000fe20000000000 */
[----:B------:R-:W-:Y:S01]  /*0410*/  BSSY.RECONVERGENT B0, `(.L_x_9) ;  /* 0x000006b000007945 */ /* 0x000fe20003800200 */
[----:B------:R-:W-:Y:S02]  /*0420*/  UIADD3 UR5, UPT, UPT, UR4, 0x800, URZ ;  /* 0x0000080004057890 */ /* 0x000fe4000fffe0ff */
[----:B------:R-:W-:-:S02]  /*0430*/  UIADD3 UR6, UPT, UPT, UR4, 0x1000, URZ ;  /* 0x0000100004067890 */ /* 0x000fc4000fffe0ff */
[----:B------:R-:W-:Y:S01]  /*0440*/  UIADD3 UR7, UPT, UPT, UR4, 0x1800, URZ ;  /* 0x0000180004077890 */ /* 0x000fe2000fffe0ff */
[----:B0-----:R-:W0:Y:S01]  /*0450*/  LDC R3, c[0x0][0x444] ;  /* 0x00011100ff037b82 */ /* 0x001e220000000800 */
[----:B------:R-:W-:Y:S02]  /*0460*/  UIADD3 UR8, UPT, UPT, UR4, 0x2000, URZ ;  /* 0x0000200004087890 */ /* 0x000fe4000fffe0ff */
[----:B------:R-:W-:Y:S02]  /*0470*/  UIADD3 UR9, UPT, UPT, UR4, 0x2800, URZ ;  /* 0x0000280004097890 */ /* 0x000fe4000fffe0ff */
[----:B------:R-:W-:Y:S01]  /*0480*/  UIADD3 UR10, UPT, UPT, UR4, 0x3000, URZ ;  /* 0x00003000040a7890 */ /* 0x000fe2000fffe0ff */
[--C-:B----4-:R-:W-:Y:S01]  /*0490*/  SHF.R.U32.HI R8, RZ, 0x3, R0.reuse ;  /* 0x00000003ff087819 */ /* 0x110fe20000011600 */
[----:B------:R-:W-:Y:S01]  /*04a0*/  UIADD3 UR11, UPT, UPT, UR4, 0x3800, URZ ;  /* 0x00003800040b7890 */ /* 0x000fe2000fffe0ff */
[----:B-----5:R-:W-:Y:S01]  /*04b0*/  LOP3.LUT R5, R0, 0x7, RZ, 0xc0, !PT ;  /* 0x0000000700057812 */ /* 0x020fe200078ec0ff */
[----:B------:R-:W-:Y:S01]  /*04c0*/  UIADD3 UR12, UPT, UPT, UR4, 0x4000, URZ ;  /* 0x00004000040c7890 */ /* 0x000fe2000fffe0ff */
[----:B------:R-:W-:Y:S01]  /*04d0*/  SHF.R.U32.HI R2, RZ, 0x6, R0 ;  /* 0x00000006ff027819 */ /* 0x000fe20000011600 */
[----:B------:R-:W-:Y:S01]  /*04e0*/  UIADD3 UR13, UPT, UPT, UR4, 0x4800, URZ ;  /* 0x00004800040d7890 */ /* 0x000fe2000fffe0ff */
[----:B------:R-:W-:Y:S01]  /*04f0*/  LOP3.LUT R8, R8, 0x7, RZ, 0xc0, !PT ;  /* 0x0000000708087812 */ /* 0x000fe200078ec0ff */
[----:B------:R-:W-:Y:S01]  /*0500*/  UIADD3 UR14, UPT, UPT, UR4, 0x5000, URZ ;  /* 0x00005000040e7890 */ /* 0x000fe2000fffe0ff */
[----:B------:R-:W-:Y:S01]  /*0510*/  IADD3 R35, PT, PT, R5, 0x1, RZ ;  /* 0x0000000105237810 */ /* 0x000fe20007ffe0ff */
[----:B------:R-:W-:Y:S01]  /*0520*/  UIADD3 UR15, UPT, UPT, UR4, 0x5800, URZ ;  /* 0x00005800040f7890 */ /* 0x000fe2000fffe0ff */
[----:B------:R-:W-:Y:S01]  /*0530*/  IMAD R9, R2, 0x51, RZ ;  /* 0x0000005102097824 */ /* 0x000fe200078e02ff */
[----:B-1----:R-:W-:-:S02]  /*0540*/  ULEA UR19, UR18, UR4, 0x18 ;  /* 0x0000000412137291 */ /* 0x002fc4000f8ec0ff */
[----:B------:R-:W-:Y:S02]  /*0550*/  ULEA UR5, UR18, UR5, 0x18 ;  /* 0x0000000512057291 */ /* 0x000fe4000f8ec0ff */
[----:B------:R-:W-:Y:S02]  /*0560*/  ULEA UR6, UR18, UR6, 0x18 ;  /* 0x0000000612067291 */ /* 0x000fe4000f8ec0ff */
[----:B------:R-:W-:Y:S01]  /*0570*/  ULEA UR7, UR18, UR7, 0x18 ;  /* 0x0000000712077291 */ /* 0x000fe2000f8ec0ff */
[----:B0-----:R-:W-:Y:S01]  /*0580*/  IMAD R29, R3, R6, RZ ;  /* 0x00000006031d7224 */ /* 0x001fe200078e02ff */
[----:B------:R-:W-:Y:S01]  /*0590*/  ULEA UR8, UR18, UR8, 0x18 ;  /* 0x0000000812087291 */ /* 0x000fe2000f8ec0ff */
[C---:B------:R-:W-:Y:S01]  /*05a0*/  LEA R10, R0.reuse, UR5, 0x2 ;  /* 0x00000005000a7c11 */ /* 0x040fe2000f8e10ff */
[----:B------:R-:W-:Y:S01]  /*05b0*/  ULEA UR9, UR18, UR9, 0x18 ;  /* 0x0000000912097291 */ /* 0x000fe2000f8ec0ff */
[C---:B------:R-:W-:Y:S01]  /*05c0*/  LEA R13, R0.reuse, UR6, 0x2 ;  /* 0x00000006000d7c11 */ /* 0x040fe2000f8e10ff */
[----:B------:R-:W-:Y:S01]  /*05d0*/  ULEA UR10, UR18, UR10, 0x18 ;  /* 0x0000000a120a7291 */ /* 0x000fe2000f8ec0ff */
[----:B------:R-:W-:Y:S01]  /*05e0*/  LEA R14, R0, UR7, 0x2 ;  /* 0x00000007000e7c11 */ /* 0x000fe2000f8e10ff */
[----:B------:R-:W-:-:S02]  /*05f0*/  ULEA UR11, UR18, UR11, 0x18 ;  /* 0x0000000b120b7291 */ /* 0x000fc4000f8ec0ff */
[----:B------:R-:W-:Y:S01]  /*0600*/  ULEA UR12, UR18, UR12, 0x18 ;  /* 0x0000000c120c7291 */ /* 0x000fe2000f8ec0ff */
[C---:B------:R-:W-:Y:S01]  /*0610*/  LEA R16, R0.reuse, UR9, 0x2 ;  /* 0x0000000900107c11 */ /* 0x040fe2000f8e10ff */
[----:B------:R-:W-:Y:S01]  /*0620*/  ULEA UR13, UR18, UR13, 0x18 ;  /* 0x0000000d120d7291 */ /* 0x000fe2000f8ec0ff */
[C---:B------:R-:W-:Y:S01]  /*0630*/  LEA R17, R0.reuse, UR10, 0x2 ;  /* 0x0000000a00117c11 */ /* 0x040fe2000f8e10ff */
[----:B------:R-:W-:Y:S01]  /*0640*/  ULEA UR14, UR18, UR14, 0x18 ;  /* 0x0000000e120e7291 */ /* 0x000fe2000f8ec0ff */
[C---:B------:R-:W-:Y:S01]  /*0650*/  LEA R18, R0.reuse, UR11, 0x2 ;  /* 0x0000000b00127c11 */ /* 0x040fe2000f8e10ff */
[----:B------:R-:W-:Y:S01]  /*0660*/  ULEA UR15, UR18, UR15, 0x18 ;  /* 0x0000000f120f7291 */ /* 0x000fe2000f8ec0ff */
[C---:B------:R-:W-:Y:S02]  /*0670*/  LEA R28, R0.reuse, UR12, 0x2 ;  /* 0x0000000c001c7c11 */ /* 0x040fe4000f8e10ff */
[C---:B------:R-:W-:Y:S02]  /*0680*/  LEA R30, R0.reuse, UR13, 0x2 ;  /* 0x0000000d001e7c11 */ /* 0x040fe4000f8e10ff */
[----:B------:R-:W-:-:S02]  /*0690*/  LEA R31, R0, UR14, 0x2 ;  /* 0x0000000e001f7c11 */ /* 0x000fc4000f8e10ff */
[----:B------:R-:W-:Y:S02]  /*06a0*/  LEA R32, R0, UR15, 0x2 ;  /* 0x0000000f00207c11 */ /* 0x000fe4000f8e10ff */
[----:B--2---:R-:W-:Y:S02]  /*06b0*/  IADD3 R4, PT, PT, R2, R15, RZ ;  /* 0x0000000f02047210 */ /* 0x004fe40007ffe0ff */
[----:B------:R-:W-:Y:S02]  /*06c0*/  LEA R15, R0, UR8, 0x2 ;  /* 0x00000008000f7c11 */ /* 0x000fe4000f8e10ff */
[C---:B------:R-:W-:Y:S01]  /*06d0*/  ISETP.GE.AND P2, PT, R4.reuse, R7, PT ;  /* 0x000000070400720c */ /* 0x040fe20003f46270 */
[----:B------:R-:W-:Y:S01]  /*06e0*/  IMAD R29, R4, R29, RZ ;  /* 0x0000001d041d7224 */ /* 0x000fe200078e02ff */
[----:B------:R-:W-:Y:S02]  /*06f0*/  LEA R7, R0, UR19, 0x2 ;  /* 0x0000001300077c11 */ /* 0x000fe4000f8e10ff */
[----:B------:R-:W-:Y:S01]  /*0700*/  ISETP.GT.AND P2, PT, R4, -0x1, !P2 ;  /* 0xffffffff0400780c */ /* 0x000fe20005744270 */
[----:B---3--:R-:W-:Y:S01]  /*0710*/  IMAD.IADD R12, R5, 0x1, R12 ;  /* 0x00000001050c7824 */ /* 0x008fe200078e020c */
[----:B------:R-:W-:-:S04]  /*0720*/  IADD3 R11, PT, PT, R8, R11, RZ ;  /* 0x0000000b080b7210 */ /* 0x000fc80007ffe0ff */
[CC--:B------:R-:W-:Y:S02]  /*0730*/  ISETP.GE.AND P0, PT, R12.reuse, R3.reuse, PT ;  /* 0x000000030c00720c */ /* 0x0c0fe40003f06270 */
[C---:B------:R-:W-:Y:S01]  /*0740*/  ISETP.GE.AND P1, PT, R11.reuse, R6, PT ;  /* 0x000000060b00720c */ /* 0x040fe20003f26270 */
[C---:B------:R-:W-:Y:S01]  /*0750*/  IMAD R19, R11.reuse, R3, RZ ;  /* 0x000000030b137224 */ /* 0x040fe200078e02ff */
[C---:B------:R-:W-:Y:S02]  /*0760*/  ISETP.GT.AND P0, PT, R12.reuse, -0x1, !P0 ;  /* 0xffffffff0c00780c */ /* 0x040fe40004704270 */
[----:B------:R-:W-:Y:S02]  /*0770*/  ISETP.GT.AND P1, PT, R11, -0x1, !P1 ;  /* 0xffffffff0b00780c */ /* 0x000fe40004f24270 */
[----:B------:R-:W-:Y:S02]  /*0780*/  IADD3 R20, PT, PT, R12, R19, RZ ;  /* 0x000000130c147210 */ /* 0x000fe40007ffe0ff */
[----:B------:R-:W-:-:S03]  /*0790*/  PLOP3.LUT P0, PT, P2, P0, P1, 0x80, 0x0 ;  /* 0x000000000000781c */ /* 0x000fc60001701010 */
[----:B------:R-:W-:-:S10]  /*07a0*/  IMAD.IADD R33, R20, 0x1, R29 ;  /* 0x0000000114217824 */ /* 0x000fd400078e021d */
[----:B------:R-:W-:Y:S05]  /*07b0*/  @!P0 BRA `(.L_x_10) ;  /* 0x0000000000c08947 */ /* 0x000fea0003800000 */
[----:B------:R-:W0:Y:S08]  /*07c0*/  LDC.64 R38, c[0x0][0x3c8] ;  /* 0x0000f200ff267b82 */ /* 0x000e300000000a00 */
[----:B------:R-:W1:Y:S08]  /*07d0*/  LDC.64 R20, c[0x0][0x3b0] ;  /* 0x0000ec00ff147b82 */ /* 0x000e700000000a00 */
[----:B------:R-:W2:Y:S08]  /*07e0*/  LDC.64 R22, c[0x0][0x3d8] ;  /* 0x0000f600ff167b82 */ /* 0x000eb00000000a00 */
[----:B------:R-:W3:Y:S08]  /*07f0*/  LDC.64 R24, c[0x0][0x3b8] ;  /* 0x0000ee00ff187b82 */ /* 0x000ef00000000a00 */
[----:B------:R-:W4:Y:S01]  /*0800*/  LDC.64 R26, c[0x0][0x3d0] ;  /* 0x0000f400ff1a7b82 */ /* 0x000f220000000a00 */
[----:B0-----:R-:W-:-:S04]  /*0810*/  IMAD.WIDE R38, R33, 0x4, R38 ;  /* 0x0000000421267825 */ /* 0x001fc800078e0226 */
[C---:B-1----:R-:W-:Y:S02]  /*0820*/  IMAD.WIDE R20, R33.reuse, 0x4, R20 ;  /* 0x0000000421147825 */ /* 0x042fe400078e0214 */
[----:B------:R-:W5:Y:S01]  /*0830*/  LDG.E R38, desc[UR16][R38.64] ;  /* 0x0000001026267981 */ /* 0x000f62000c1e1900 */
[----:B------:R-:W0:Y:S01]  /*0840*/  LDC.64 R42, c[0x0][0x3c0] ;  /* 0x0000f000ff2a7b82 */ /* 0x000e220000000a00 */
[C---:B--2---:R-:W-:Y:S02]  /*0850*/  IMAD.WIDE R22, R33.reuse, 0x4, R22 ;  /* 0x0000000421167825 */ /* 0x044fe400078e0216 */
[----:B------:R1:W2:Y:S02]  /*0860*/  LDG.E R34, desc[UR16][R20.64] ;  /* 0x0000001014227981 */ /* 0x0002a4000c1e1900 */
[----:B---3--:R-:W-:-:S03]  /*0870*/  IMAD.WIDE R24, R33, 0x4, R24 ;  /* 0x0000000421187825 */ /* 0x008fc600078e0218 */
[----:B------:R-:W3:Y:S01]  /*0880*/  LDC.64 R36, c[0x0][0x3e0] ;  /* 0x0000f800ff247b82 */ /* 0x000ee20000000a00 */
[----:B------:R1:W5:Y:S04]  /*0890*/  LDG.E R39, desc[UR16][R22.64] ;  /* 0x0000001016277981 */ /* 0x000368000c1e1900 */
[----:B------:R0:W5:Y:S01]  /*08a0*/  LDG.E R41, desc[UR16][R24.64] ;  /* 0x0000001018297981 */ /* 0x000162000c1e1900 */
[C---:B----4-:R-:W-:Y:S02]  /*08b0*/  IMAD.WIDE R26, R33.reuse, 0x4, R26 ;  /* 0x00000004211a7825 */ /* 0x050fe400078e021a */
[----:B------:R-:W4:Y:S03]  /*08c0*/  LDC.64 R44, c[0x0][0x3f0] ;  /* 0x0000fc00ff2c7b82 */ /* 0x000f260000000a00 */
[----:B------:R0:W5:Y:S05]  /*08d0*/  LDG.E R40, desc[UR16][R26.64] ;  /* 0x000000101a287981 */ /* 0x00016a000c1e1900 */
[----:B-1----:R-:W1:Y:S08]  /*08e0*/  LDC.64 R20, c[0x0][0x400] ;  /* 0x00010000ff147b82 */ /* 0x002e700000000a00 */
[----:B------:R-:W1:Y:S08]  /*08f0*/  LDC.64 R22, c[0x0][0x3e8] ;  /* 0x0000fa00ff167b82 */ /* 0x000e700000000a00 */
[----:B0-----:R-:W0:Y:S08]  /*0900*/  LDC.64 R24, c[0x0][0x3f8] ;  /* 0x0000fe00ff187b82 */ /* 0x001e300000000a00 */
[----:B------:R-:W0:Y:S01]  /*0910*/  LDC.64 R26, c[0x0][0x408] ;  /* 0x00010200ff1a7b82 */ /* 0x000e220000000a00 */
[----:B------:R-:W-:-:S04]  /*0920*/  IMAD.WIDE R42, R33, 0x4, R42 ;  /* 0x00000004212a7825 */ /* 0x000fc800078e022a */
[C---:B---3--:R-:W-:Y:S02]  /*0930*/  IMAD.WIDE R36, R33.reuse, 0x4, R36 ;  /* 0x0000000421247825 */ /* 0x048fe400078e0224 */
[----:B------:R-:W3:Y:S02]  /*0940*/  LDG.E R43, desc[UR16][R42.64] ;  /* 0x000000102a2b7981 */ /* 0x000ee4000c1e1900 */
[C---:B----4-:R-:W-:Y:S02]  /*0950*/  IMAD.WIDE R44, R33.reuse, 0x4, R44 ;  /* 0x00000004212c7825 */ /* 0x050fe400078e022c */
[----:B------:R-:W4:Y:S02]  /*0960*/  LDG.E R36, desc[UR16][R36.64] ;  /* 0x0000001024247981 */ /* 0x000f24000c1e1900 */
[----:B-1----:R-:W-:-:S04]  /*0970*/  IMAD.WIDE R20, R33, 0x4, R20 ;  /* 0x0000000421147825 */ /* 0x002fc800078e0214 */
[C---:B------:R-:W-:Y:S02]  /*0980*/  IMAD.WIDE R22, R33.reuse, 0x4, R22 ;  /* 0x0000000421167825 */ /* 0x040fe400078e0216 */
[----:B------:R-:W4:Y:S02]  /*0990*/  LDG.E R21, desc[UR16][R20.64] ;  /* 0x0000001014157981 */ /* 0x000f24000c1e1900 */
[C---:B0-----:R-:W-:Y:S02]  /*09a0*/  IMAD.WIDE R24, R33.reuse, 0x4, R24 ;  /* 0x0000000421187825 */ /* 0x041fe400078e0218 */
[----:B------:R-:W4:Y:S02]  /*09b0*/  LDG.E R37, desc[UR16][R44.64] ;  /* 0x000000102c257981 */ /* 0x000f24000c1e1900 */
[----:B------:R-:W-:Y:S02]  /*09c0*/  IMAD.WIDE R26, R33, 0x4, R26 ;  /* 0x00000004211a7825 */ /* 0x000fe400078e021a */
[----:B------:R-:W4:Y:S04]  /*09d0*/  LDG.E R23, desc[UR16][R22.64] ;  /* 0x0000001016177981 */ /* 0x000f28000c1e1900 */
[----:B------:R-:W4:Y:S04]  /*09e0*/  LDG.E R24, desc[UR16][R24.64] ;  /* 0x0000001018187981 */ /* 0x000f28000c1e1900 */
[----:B------:R-:W4:Y:S04]  /*09f0*/  LDG.E R27, desc[UR16][R26.64] ;  /* 0x000000101a1b7981 */ /* 0x000f28000c1e1900 */
[----:B--2---:R0:W-:Y:S04]  /*0a00*/  STS [R7], R34 ;  /* 0x0000002207007388 */ /* 0x0041e80000000800 */
[----:B---3--:R0:W-:Y:S04]  /*0a10*/  STS [R10], R43 ;  /* 0x0000002b0a007388 */ /* 0x0081e80000000800 */
[----:B-----5:R0:W-:Y:S04]  /*0a20*/  STS [R13], R40 ;  /* 0x000000280d007388 */ /* 0x0201e80000000800 */
[----:B------:R0:W-:Y:S04]  /*0a30*/  STS [R14], R41 ;  /* 0x000000290e007388 */ /* 0x0001e80000000800 */
[----:B------:R0:W-:Y:S04]  /*0a40*/  STS [R15], R38 ;  /* 0x000000260f007388 */ /* 0x0001e80000000800 */
[----:B------:R0:W-:Y:S04]  /*0a50*/  STS [R16], R39 ;  /* 0x0000002710007388 */ /* 0x0001e80000000800 */
[----:B----4-:R0:W-:Y:S04]  /*0a60*/  STS [R17], R36 ;  /* 0x0000002411007388 */ /* 0x0101e80000000800 */
[----:B------:R0:W-:Y:S04]  /*0a70*/  STS [R18], R37 ;  /* 0x0000002512007388 */ /* 0x0001e80000000800 */
[----:B------:R0:W-:Y:S04]  /*0a80*/  STS [R28], R21 ;  /* 0x000000151c007388 */ /* 0x0001e80000000800 */
[----:B------:R0:W-:Y:S04]  /*0a90*/  STS [R30], R23 ;  /* 0x000000171e007388 */ /* 0x0001e80000000800 */
[----:B------:R0:W-:Y:S04]  /*0aa0*/  STS [R31], R24 ;  /* 0x000000181f007388 */ /* 0x0001e80000000800 */
[----:B------:R0:W-:Y:S02]  /*0ab0*/  STS [R32], R27 ;  /* 0x0000001b20007388 */ /* 0x0001e40000000800 */
.L_x_10:
[----:B------:R-:W-:Y:S05]  /*0ac0*/  BSYNC.RECONVERGENT B0 ;  /* 0x0000000000007941 */ /* 0x000fea0003800200 */
.L_x_9:
[----:B------:R-:W-:Y:S01]  /*0ad0*/  UIADD3 UR5, UPT, UPT, UR4, 0x98f4, URZ ;  /* 0x000098f404057890 */ /* 0x000fe2000fffe0ff */
[----:B------:R-:W-:Y:S01]  /*0ae0*/  IMAD R35, R8, 0x9, R35 ;  /* 0x0000000908237824 */ /* 0x000fe200078e0223 */
[----:B------:R-:W-:Y:S01]  /*0af0*/  UIADD3 UR6, UPT, UPT, UR4, 0x8d90, URZ ;  /* 0x00008d9004067890 */ /* 0x000fe2000fffe0ff */
[----:B------:R-:W-:Y:S01]  /*0b00*/  IADD3 R20, PT, PT, R9, 0x51, RZ ;  /* 0x0000005109147810 */ /* 0x000fe20007ffe0ff */
[----:B------:R-:W-:Y:S01]  /*0b10*/  UIADD3 UR4, UPT, UPT, UR4, 0x822c, URZ ;  /* 0x0000822c04047890 */ /* 0x000fe2000fffe0ff */
[----:B------:R-:W-:Y:S01]  /*0b20*/  BSSY.RECONVERGENT B0, `(.L_x_11) ;  /* 0x000004b000007945 */ /* 0x000fe20003800200 */
[----:B------:R-:W-:Y:S01]  /*0b30*/  ULEA UR5, UR18, UR5, 0x18 ;  /* 0x0000000512057291 */ /* 0x000fe2000f8ec0ff */
[----:B------:R-:W-:Y:S01]  /*0b40*/  IADD3 R20, PT, PT, R20, R35, RZ ;  /* 0x0000002314147210 */ /* 0x000fe20007ffe0ff */
[----:B------:R-:W-:Y:S02]  /*0b50*/  ULEA UR6, UR18, UR6, 0x18 ;  /* 0x0000000612067291 */ /* 0x000fe4000f8ec0ff */
[----:B------:R-:W-:-:S02]  /*0b60*/  ULEA UR4, UR18, UR4, 0x18 ;  /* 0x0000000412047291 */ /* 0x000fc4000f8ec0ff */
[C---:B0-----:R-:W-:Y:S02]  /*0b70*/  LEA R36, R20.reuse, UR5, 0x2 ;  /* 0x0000000514247c11 */ /* 0x041fe4000f8e10ff */
[C---:B------:R-:W-:Y:S02]  /*0b80*/  LEA R37, R20.reuse, UR6, 0x2 ;  /* 0x0000000614257c11 */ /* 0x040fe4000f8e10ff */
[----:B------:R-:W-:Y:S01]  /*0b90*/  LEA R38, R20, UR4, 0x2 ;  /* 0x0000000414267c11 */ /* 0x000fe2000f8e10ff */
[----:B------:R-:W-:Y:S06]  /*0ba0*/  @!P0 BRA `(.L_x_12) ;  /* 0x0000000400088947 */ /* 0x000fec0003800000 */
        /* <DEDUP_REMOVED lines=9> */
[C---:B------:R-:W-:Y:S01]  /*0c40*/  @!P1 IMAD.SHL.U32 R39, R40.reuse, 0x4, RZ ;  /* 0x0000000428279824 */ /* 0x040fe200078e00ff */
[----:B------:R-:W3:Y:S01]  /*0c50*/  LDC.64 R26, c[0x0][0x3a0] ;  /* 0x0000e800ff1a7b82 */ /* 0x000ee20000000a00 */
[----:B------:R-:W-:Y:S02]  /*0c60*/  ISETP.NE.AND P2, PT, R11, RZ, PT ;  /* 0x000000ff0b00720c */ /* 0x000fe40003f45270 */
[----:B------:R-:W-:Y:S02]  /*0c70*/  @!P1 SHF.L.U64.HI R40, R40, 0x2, R25 ;  /* 0x0000000228289819 */ /* 0x000fe40000010219 */
[----:B------:R-:W-:Y:S02]  /*0c80*/  ISETP.NE.OR P2, PT, R8, RZ, !P2 ;  /* 0x000000ff0800720c */ /* 0x000fe40005745670 */
[----:B------:R-:W-:Y:S01]  /*0c90*/  ISETP.NE.AND P3, PT, R4, RZ, PT ;  /* 0x000000ff0400720c */ /* 0x000fe20003f65270 */
[----:B------:R-:W4:Y:S01]  /*0ca0*/  LDC.64 R24, c[0x0][0x3a8] ;  /* 0x0000ea00ff187b82 */ /* 0x000f220000000a00 */
[----:B0-----:R-:W-:-:S02]  /*0cb0*/  @!P1 IADD3 R42, P5, PT, R39, R20, RZ ;  /* 0x00000014272a9210 */ /* 0x001fc40007fbe0ff */
[----:B-1----:R-:W-:Y:S02]  /*0cc0*/  @!P1 IADD3 R20, P4, PT, R39, R22, RZ ;  /* 0x0000001627149210 */ /* 0x002fe40007f9e0ff */
[----:B------:R-:W-:Y:S02]  /*0cd0*/  ISETP.GT.U32.OR P3, PT, R0, 0x3f, !P3 ;  /* 0x0000003f0000780c */ /* 0x000fe40005f64470 */
[C---:B------:R-:W-:Y:S02]  /*0ce0*/  @!P1 IADD3.X R43, PT, PT, R40.reuse, R21, RZ, P5, !PT ;  /* 0x00000015282b9210 */ /* 0x040fe40002ffe4ff */
[----:B------:R-:W-:Y:S01]  /*0cf0*/  @!P1 IADD3.X R21, PT, PT, R40, R23, RZ, P4, !PT ;  /* 0x0000001728159210 */ /* 0x000fe200027fe4ff */
[----:B--2---:R-:W-:Y:S01]  /*0d00*/  IMAD.WIDE R44, R33, 0x4, R34 ;  /* 0x00000004212c7825 */ /* 0x004fe200078e0222 */
[----:B------:R-:W-:Y:S01]  /*0d10*/  @!P2 IADD3 R39, PT, PT, R12, -R3, R19 ;  /* 0x800000030c27a210 */ /* 0x000fe20007ffe013 */
[----:B------:R-:W2:Y:S02]  /*0d20*/  @!P1 LDG.E R40, desc[UR16][R42.64+-0x4] ;  /* 0xfffffc102a289981 */ /* 0x000ea4000c1e1900 */
[----:B------:R-:W-:-:S02]  /*0d30*/  IMAD R0, R3, R6, RZ ;  /* 0x0000000603007224 */ /* 0x000fc400078e02ff */
[----:B------:R-:W-:Y:S01]  /*0d40*/  IMAD.IADD R41, R12, 0x1, R19 ;  /* 0x000000010c297824 */ /* 0x000fe200078e0213 */
[----:B------:R0:W5:Y:S04]  /*0d50*/  @!P1 LDG.E R22, desc[UR16][R20.64+-0x4] ;  /* 0xfffffc1014169981 */ /* 0x000168000c1e1900 */
[----:B------:R3:W2:Y:S01]  /*0d60*/  LDG.E R23, desc[UR16][R44.64] ;  /* 0x000000102c177981 */ /* 0x0006a2000c1e1900 */
[----:B------:R-:W-:Y:S02]  /*0d70*/  @!P3 IADD3 R41, PT, PT, R41, R29, -R0 ;  /* 0x0000001d2929b210 */ /* 0x000fe40007ffe800 */
[----:B0-----:R-:W-:Y:S01]  /*0d80*/  @!P2 IADD3 R21, PT, PT, R29, R39, RZ ;  /* 0x000000271d15a210 */ /* 0x001fe20007ffe0ff */
[----:B----4-:R-:W-:-:S04]  /*0d90*/  IMAD.WIDE R42, R33, 0x4, R24 ;  /* 0x00000004212a7825 */ /* 0x010fc800078e0218 */
[----:B---3--:R-:W-:Y:S01]  /*0da0*/  IMAD.WIDE R44, R33, 0x4, R26 ;  /* 0x00000004212c7825 */ /* 0x008fe200078e021a */
[----:B------:R0:W3:Y:S03]  /*0db0*/  LDG.E R39, desc[UR16][R42.64] ;  /* 0x000000102a277981 */ /* 0x0000e6000c1e1900 */
[C---:B------:R-:W-:Y:S01]  /*0dc0*/  @!P2 IMAD.WIDE R24, R21.reuse, 0x4, R24 ;  /* 0x000000041518a825 */ /* 0x040fe200078e0218 */
[----:B------:R-:W4:Y:S03]  /*0dd0*/  LDG.E R0, desc[UR16][R44.64] ;  /* 0x000000102c007981 */ /* 0x000f26000c1e1900 */
[--C-:B------:R-:W-:Y:S02]  /*0de0*/  @!P2 IMAD.WIDE R20, R21, 0x4, R34.reuse ;  /* 0x000000041514a825 */ /* 0x100fe400078e0222 */
[----:B------:R-:W5:Y:S02]  /*0df0*/  @!P2 LDG.E R24, desc[UR16][R24.64] ;  /* 0x000000101818a981 */ /* 0x000f64000c1e1900 */
[----:B------:R-:W-:-:S02]  /*0e00*/  @!P3 IMAD.WIDE R34, R41, 0x4, R34 ;  /* 0x000000042922b825 */ /* 0x000fc400078e0222 */
[----:B------:R1:W5:Y:S02]  /*0e10*/  @!P2 LDG.E R20, desc[UR16][R20.64] ;  /* 0x000000101414a981 */ /* 0x000364000c1e1900 */
[----:B------:R-:W-:Y:S02]  /*0e20*/  @!P3 IMAD.WIDE R26, R41, 0x4, R26 ;  /* 0x00000004291ab825 */ /* 0x000fe400078e021a */
[----:B------:R-:W5:Y:S04]  /*0e30*/  @!P3 LDG.E R35, desc[UR16][R34.64] ;  /* 0x000000102223b981 */ /* 0x000f68000c1e1900 */
[----:B------:R1:W5:Y:S01]  /*0e40*/  @!P3 LDG.E R26, desc[UR16][R26.64] ;  /* 0x000000101a1ab981 */ /* 0x000362000c1e1900 */
[----:B------:R-:W-:Y:S01]  /*0e50*/  UMOV UR4, 0x400 ;  /* 0x0000040000047882 */ /* 0x000fe20000000000 */
[----:B------:R-:W-:Y:S01]  /*0e60*/  IADD3 R41, PT, PT, R9, 0x51, RZ ;  /* 0x0000005109297810 */ /* 0x000fe20007ffe0ff */
[----:B------:R-:W-:-:S02]  /*0e70*/  UIADD3 UR6, UPT, UPT, UR4, 0x98f4, URZ ;  /* 0x000098f404067890 */ /* 0x000fc4000fffe0ff */
[----:B------:R-:W-:Y:S01]  /*0e80*/  UIADD3 UR5, UPT, UPT, UR4, 0x8d90, URZ ;  /* 0x00008d9004057890 */ /* 0x000fe2000fffe0ff */
[----:B0-----:R-:W-:Y:S01]  /*0e90*/  VIADD R43, R5, 0x1 ;  /* 0x00000001052b7836 */ /* 0x001fe20000000000 */
[----:B------:R-:W-:Y:S01]  /*0ea0*/  UIADD3 UR4, UPT, UPT, UR4, 0x822c, URZ ;  /* 0x0000822c04047890 */ /* 0x000fe2000fffe0ff */
[----:B-1----:R-:W-:Y:S01]  /*0eb0*/  @!P1 IMAD R21, R8, 0x9, R41 ;  /* 0x0000000908159824 */ /* 0x002fe200078e0229 */
[----:B------:R-:W-:Y:S02]  /*0ec0*/  ULEA UR6, UR18, UR6, 0x18 ;  /* 0x0000000612067291 */ /* 0x000fe4000f8ec0ff */
[----:B------:R-:W-:Y:S01]  /*0ed0*/  ULEA UR5, UR18, UR5, 0x18 ;  /* 0x0000000512057291 */ /* 0x000fe2000f8ec0ff */
[----:B------:R-:W-:Y:S01]  /*0ee0*/  @!P2 IMAD R25, R2, 0x51, R43 ;  /* 0x000000510219a824 */ /* 0x000fe200078e022b */
[----:B------:R-:W-:-:S06]  /*0ef0*/  ULEA UR4, UR18, UR4, 0x18 ;  /* 0x0000000412047291 */ /* 0x000fcc000f8ec0ff */
[C---:B------:R-:W-:Y:S02]  /*0f00*/  @!P2 LEA R27, R25.reuse, UR4, 0x2 ;  /* 0x00000004191bac11 */ /* 0x040fe4000f8e10ff */
[----:B------:R-:W-:Y:S01]  /*0f10*/  @!P2 LEA R25, R25, UR6, 0x2 ;  /* 0x000000061919ac11 */ /* 0x000fe2000f8e10ff */
[----:B--2---:R0:W-:Y:S02]  /*0f20*/  STS [R38+0x24], R23 ;  /* 0x0000241726007388 */ /* 0x0041e40000000800 */
[C---:B0-----:R-:W-:Y:S02]  /*0f30*/  @!P1 LEA R23, R21.reuse, UR6, 0x2 ;  /* 0x0000000615179c11 */ /* 0x041fe4000f8e10ff */
[----:B------:R-:W-:Y:S01]  /*0f40*/  @!P1 LEA R21, R21, UR5, 0x2 ;  /* 0x0000000515159c11 */ /* 0x000fe2000f8e10ff */
[----:B----4-:R0:W-:Y:S04]  /*0f50*/  STS [R37+0x24], R0 ;  /* 0x0000240025007388 */ /* 0x0101e80000000800 */
[----:B---3--:R0:W-:Y:S04]  /*0f60*/  STS [R36+0x24], R39 ;  /* 0x0000242724007388 */ /* 0x0081e80000000800 */
[----:B------:R0:W-:Y:S04]  /*0f70*/  @!P1 STS [R23+0x24], R40 ;  /* 0x0000242817009388 */ /* 0x0001e80000000800 */
[----:B-----5:R0:W-:Y:S04]  /*0f80*/  @!P1 STS [R21+0x24], R22 ;  /* 0x0000241615009388 */ /* 0x0201e80000000800 */
[----:B------:R0:W-:Y:S04]  /*0f90*/  @!P2 STS [R27+0x144], R20 ;  /* 0x000144141b00a388 */ /* 0x0001e80000000800 */
[----:B------:R0:W-:Y:S04]  /*0fa0*/  @!P2 STS [R25+0x144], R24 ;  /* 0x000144181900a388 */ /* 0x0001e80000000800 */
[----:B------:R0:W-:Y:S04]  /*0fb0*/  @!P3 STS [R38+-0x120], R35 ;  /* 0xfffee0232600b388 */ /* 0x0001e80000000800 */
[----:B------:R0:W-:Y:S02]  /*0fc0*/  @!P3 STS [R37+-0x120], R26 ;  /* 0xfffee01a2500b388 */ /* 0x0001e40000000800 */
.L_x_12:
[----:B------:R-:W-:Y:S05]  /*0fd0*/  BSYNC.RECONVERGENT B0 ;  /* 0x0000000000007941 */ /* 0x000fea0003800200 */
.L_x_11:
[----:B------:R-:W-:Y:S01]  /*0fe0*/  UMOV UR6, 0x400 ;  /* 0x0000040000067882 */ /* 0x000fe20000000000 */
[----:B0-----:R-:W-:Y:S01]  /*0ff0*/  IMAD R21, R8, 0x9, R5 ;  /* 0x0000000908157824 */ /* 0x001fe200078e0205 */
[----:B------:R-:W-:Y:S01]  /*1000*/  UIADD3 UR4, UPT, UPT, UR6, 0x6000, URZ ;  /* 0x0000600006047890 */ /* 0x000fe2000fffe0ff */
[----:B------:R-:W-:Y:S01]  /*1010*/  BSSY.RECONVERGENT B0, `(.L_x_13) ;  /* 0x000004f000007945 */ /* 0x000fe20003800200 */
[----:B------:R-:W-:Y:S01]  /*1020*/  UIADD3 UR5, UPT, UPT, UR6, 0x6b64, URZ ;  /* 0x00006b6406057890 */ /* 0x000fe2000fffe0ff */
[----:B------:R-:W-:Y:S01]  /*1030*/  IMAD R21, R2, 0x51, R21 ;  /* 0x0000005102157824 */ /* 0x000fe200078e0215 */
[----:B------:R-:W-:Y:S02]  /*1040*/  UIADD3 UR6, UPT, UPT, UR6, 0x76c8, URZ ;  /* 0x000076c806067890 */ /* 0x000fe4000fffe0ff */
[----:B------:R-:W-:Y:S02]  /*1050*/  ULEA UR4, UR18, UR4, 0x18 ;  /* 0x0000000412047291 */ /* 0x000fe4000f8ec0ff */
[----:B------:R-:W-:-:S02]  /*1060*/  ULEA UR5, UR18, UR5, 0x18 ;  /* 0x0000000512057291 */ /* 0x000fc4000f8ec0ff */
[----:B------:R-:W-:Y:S02]  /*1070*/  ULEA UR6, UR18, UR6, 0x18 ;  /* 0x0000000612067291 */ /* 0x000fe4000f8ec0ff */
[C---:B------:R-:W-:Y:S02]  /*1080*/  LEA R0, R21.reuse, UR4, 0x2 ;  /* 0x0000000415007c11 */ /* 0x040fe4000f8e10ff */
[C---:B------:R-:W-:Y:S02]  /*1090*/  LEA R2, R21.reuse, UR5, 0x2 ;  /* 0x0000000515027c11 */ /* 0x040fe4000f8e10ff */
[----:B------:R-:W-:Y:S01]  /*10a0*/  LEA R39, R21, UR6, 0x2 ;  /* 0x0000000615277c11 */ /* 0x000fe2000f8e10ff */
[----:B------:R-:W-:Y:S06]  /*10b0*/  @!P0 BRA `(.L_x_14) ;  /* 0x0000000400108947 */ /* 0x000fec0003800000 */
[----:B------:R-:W0:Y:S08]  /*10c0*/  LDC.64 R24, c[0x0][0x380] ;  /* 0x0000e000ff187b82 */ /* 0x000e300000000a00 */
[----:B------:R-:W1:Y:S08]  /*10d0*/  LDC.64 R22, c[0x0][0x388] ;  /* 0x0000e200ff167b82 */ /* 0x000e700000000a00 */
[----:B------:R-:W2:Y:S01]  /*10e0*/  LDC.64 R20, c[0x0][0x390] ;  /* 0x0000e400ff147b82 */ /* 0x000ea20000000a00 */
[----:B0-----:R-:W-:-:S05]  /*10f0*/  IMAD.WIDE R24, R33, 0x4, R24 ;  /* 0x0000000421187825 */ /* 0x001fca00078e0218 */
[----:B------:R-:W3:Y:S01]  /*1100*/  LDG.E R27, desc[UR16][R24.64] ;  /* 0x00000010181b7981 */ /* 0x000ee2000c1e1900 */
[----:B-1----:R-:W-:-:S05]  /*1110*/  IMAD.WIDE R22, R33, 0x4, R22 ;  /* 0x0000000421167825 */ /* 0x002fca00078e0216 */
[----:B------:R-:W4:Y:S01]  /*1120*/  LDG.E R35, desc[UR16][R22.64] ;  /* 0x0000001016237981 */ /* 0x000f22000c1e1900 */
[----:B--2---:R-:W-:-:S05]  /*1130*/  IMAD.WIDE R20, R33, 0x4, R20 ;  /* 0x0000000421147825 */ /* 0x004fca00078e0214 */
[----:B------:R-:W2:Y:S01]  /*1140*/  LDG.E R26, desc[UR16][R20.64] ;  /* 0x00000010141a7981 */ /* 0x000ea2000c1e1900 */
[----:B------:R-:W-:Y:S01]  /*1150*/  IADD3 R41, PT, PT, R3, -0x1, RZ ;  /* 0xffffffff03297810 */ /* 0x000fe20007ffe0ff */
[----:B------:R-:W0:Y:S03]  /*1160*/  S2R R40, SR_TID.X ;  /* 0x0000000000287919 */ /* 0x000e260000002100 */
[----:B------:R-:W-:-:S04]  /*1170*/  ISETP.GE.AND P1, PT, R12, R41, PT ;  /* 0x000000290c00720c */ /* 0x000fc80003f26270 */
[----:B------:R-:W-:Y:S01]  /*1180*/  ISETP.NE.OR P1, PT, R5, 0x7, P1 ;  /* 0x000000070500780c */ /* 0x000fe20000f25670 */
[----:B------:R-:W-:Y:S01]  /*1190*/  BSSY.RECONVERGENT B1, `(.L_x_15) ;  /* 0x0000018000017945 */ /* 0x000fe20003800200 */
[----:B---3--:R1:W-:Y:S04]  /*11a0*/  STS [R0], R27 ;  /* 0x0000001b00007388 */ /* 0x0083e80000000800 */
[----:B----4-:R1:W-:Y:S04]  /*11b0*/  STS [R2], R35 ;  /* 0x0000002302007388 */ /* 0x0103e80000000800 */
[----:B--2---:R1:W-:Y:S03]  /*11c0*/  STS [R39], R26 ;  /* 0x0000001a27007388 */ /* 0x0043e60000000800 */
[----:B0-----:R-:W-:Y:S05]  /*11d0*/  @P1 BRA `(.L_x_16) ;  /* 0x00000000004c1947 */ /* 0x001fea0003800000 */
[----:B------:R-:W0:Y:S01]  /*11e0*/  LDCU.64 UR8, c[0x0][0x390] ;  /* 0x00007200ff0877ac */ /* 0x000e220008000a00 */
[----:B-1----:R-:W-:Y:S02]  /*11f0*/  SHF.R.S32.HI R26, RZ, 0x1f, R29 ;  /* 0x0000001fff1a7819 */ /* 0x002fe4000001141d */
[--C-:B------:R-:W-:Y:S01]  /*1200*/  IADD3 R29, P1, P2, R29, R12, R19.reuse ;  /* 0x0000000c1d1d7210 */ /* 0x100fe20007a3e013 */
[----:B------:R-:W1:Y:S01]  /*1210*/  LDCU.64 UR10, c[0x0][0x388] ;  /* 0x00007100ff0a77ac */ /* 0x000e620008000a00 */
[----:B------:R-:W-:Y:S02]  /*1220*/  SHF.R.S32.HI R19, RZ, 0x1f, R19 ;  /* 0x0000001fff137819 */ /* 0x000fe40000011413 */
[----:B------:R-:W-:Y:S02]  /*1230*/  SHF.L.U32 R27, R29, 0x2, RZ ;  /* 0x000000021d1b7819 */ /* 0x000fe400000006ff */
[----:B------:R-:W-:-:S04]  /*1240*/  IADD3.X R26, PT, PT, R26, RZ, R19, P1, P2 ;  /* 0x000000ff1a1a7210 */ /* 0x000fc80000fe4413 */
[----:B------:R-:W-:Y:S02]  /*1250*/  SHF.L.U64.HI R29, R29, 0x2, R26 ;  /* 0x000000021d1d7819 */ /* 0x000fe4000001021a */
[C---:B0-----:R-:W-:Y:S02]  /*1260*/  IADD3 R34, P1, PT, R27.reuse, UR8, RZ ;  /* 0x000000081b227c10 */ /* 0x041fe4000ff3e0ff */
[----:B-1----:R-:W-:Y:S02]  /*1270*/  IADD3 R26, P2, PT, R27, UR10, RZ ;  /* 0x0000000a1b1a7c10 */ /* 0x002fe4000ff5e0ff */
        /* <DEDUP_REMOVED lines=9> */
.L_x_16:
[----:B------:R-:W-:Y:S05]  /*1310*/  BSYNC.RECONVERGENT B1 ;  /* 0x0000000000017941 */ /* 0x000fea0003800200 */
.L_x_15:
[----:B------:R-:W2:Y:S01]  /*1320*/  LDCU UR7, c[0x0][0x44c] ;  /* 0x00008980ff0777ac */ /* 0x000ea20008000800 */
[----:B01----:R-:W-:Y:S01]  /*1330*/  VIADD R26, R6, 0xffffffff ;  /* 0xffffffff061a7836 */ /* 0x003fe20000000000 */
[----:B------:R-:W-:-:S04]  /*1340*/  SHF.R.U32.HI R19, RZ, 0x6, R40 ;  /* 0x00000006ff137819 */ /* 0x000fc80000011628 */
[----:B------:R-:W-:-:S04]  /*1350*/  ISETP.GE.AND P1, PT, R11, R26, PT ;  /* 0x0000001a0b00720c */ /* 0x000fc80003f26270 */
[----:B------:R-:W-:Y:S01]  /*1360*/  ISETP.NE.OR P1, PT, R8, 0x7, P1 ;  /* 0x000000070800780c */ /* 0x000fe20000f25670 */
[----:B--2---:R-:W-:-:S12]  /*1370*/  UIADD3 UR7, UPT, UPT, UR7, -0x1, URZ ;  /* 0xffffffff07077890 */ /* 0x004fd8000fffe0ff */
[----:B------:R-:W-:Y:S01]  /*1380*/  @!P1 IMAD.WIDE R26, R3, 0x4, R24 ;  /* 0x00000004031a9825 */ /* 0x000fe200078e0218 */
[----:B------:R-:W-:-:S03]  /*1390*/  ISETP.GE.AND P2, PT, R4, UR7, PT ;  /* 0x0000000704007c0c */ /* 0x000fc6000bf46270 */
[----:B------:R-:W-:Y:S01]  /*13a0*/  @!P1 IMAD.WIDE R20, R3, 0x4, R20 ;  /* 0x0000000403149825 */ /* 0x000fe200078e0214 */
[----:B------:R-:W-:Y:S01]  /*13b0*/  ISETP.NE.OR P2, PT, R19, 0x7, P2 ;  /* 0x000000071300780c */ /* 0x000fe20001745670 */
[----:B------:R-:W2:Y:S02]  /*13c0*/  @!P1 LDG.E R26, desc[UR16][R26.64] ;  /* 0x000000101a1a9981 */ /* 0x000ea4000c1e1900 */
[----:B------:R-:W-:Y:S02]  /*13d0*/  IMAD R19, R3, R6, RZ ;  /* 0x0000000603137224 */ /* 0x000fe400078e02ff */
[----:B------:R0:W3:Y:S08]  /*13e0*/  @!P1 LDG.E R20, desc[UR16][R20.64] ;  /* 0x0000001014149981 */ /* 0x0000f0000c1e1900 */
[----:B------:R-:W-:-:S04]  /*13f0*/  @!P2 IMAD.WIDE R24, R19, 0x4, R24 ;  /* 0x000000041318a825 */ /* 0x000fc800078e0218 */
[----:B------:R-:W-:Y:S02]  /*1400*/  @!P2 IMAD.WIDE R22, R19, 0x4, R22 ;  /* 0x000000041316a825 */ /* 0x000fe400078e0216 */
[----:B------:R-:W4:Y:S04]  /*1410*/  @!P2 LDG.E R24, desc[UR16][R24.64] ;  /* 0x000000101818a981 */ /* 0x000f28000c1e1900 */
[----:B------:R-:W5:Y:S01]  /*1420*/  @!P2 LDG.E R22, desc[UR16][R22.64] ;  /* 0x000000101616a981 */ /* 0x000f62000c1e1900 */
[----:B------:R-:W-:Y:S02]  /*1430*/  SHF.R.U32.HI R8, RZ, 0x3, R40 ;  /* 0x00000003ff087819 */ /* 0x000fe40000011628 */
[----:B------:R-:W-:Y:S02]  /*1440*/  LOP3.LUT R40, R40, 0x7, RZ, 0xc0, !PT ;  /* 0x0000000728287812 */ /* 0x000fe400078ec0ff */
[----:B------:R-:W-:-:S02]  /*1450*/  LOP3.LUT R19, R8, 0x7, RZ, 0xc0, !PT ;  /* 0x0000000708137812 */ /* 0x000fc400078ec0ff */
[----:B------:R-:W-:-:S03]  /*1460*/  @!P1 IADD3 R5, PT, PT, R5, R9, RZ ;  /* 0x0000000905059210 */ /* 0x000fc60007ffe0ff */
[----:B------:R-:W-:Y:S01]  /*1470*/  IMAD R40, R19, 0x9, R40 ;  /* 0x0000000913287824 */ /* 0x000fe200078e0228 */
[C---:B------:R-:W-:Y:S02]  /*1480*/  @!P1 LEA R9, R5.reuse, UR4, 0x2 ;  /* 0x0000000405099c11 */ /* 0x040fe4000f8e10ff */
[----:B------:R-:W-:Y:S02]  /*1490*/  @!P1 LEA R5, R5, UR6, 0x2 ;  /* 0x0000000605059c11 */ /* 0x000fe4000f8e10ff */
[C---:B------:R-:W-:Y:S02]  /*14a0*/  @!P2 LEA R19, R40.reuse, UR4, 0x2 ;  /* 0x000000042813ac11 */ /* 0x040fe4000f8e10ff */
[----:B0-----:R-:W-:Y:S01]  /*14b0*/  @!P2 LEA R21, R40, UR5, 0x2 ;  /* 0x000000052815ac11 */ /* 0x001fe2000f8e10ff */
[----:B--2---:R0:W-:Y:S04]  /*14c0*/  @!P1 STS [R9+0x120], R26 ;  /* 0x0001201a09009388 */ /* 0x0041e80000000800 */
[----:B---3--:R0:W-:Y:S04]  /*14d0*/  @!P1 STS [R5+0x120], R20 ;  /* 0x0001201405009388 */ /* 0x0081e80000000800 */
[----:B----4-:R0:W-:Y:S04]  /*14e0*/  @!P2 STS [R19+0xa20], R24 ;  /* 0x000a20181300a388 */ /* 0x0101e80000000800 */
[----:B-----5:R0:W-:Y:S02]  /*14f0*/  @!P2 STS [R21+0xa20], R22 ;  /* 0x000a20161500a388 */ /* 0x0201e40000000800 */
.L_x_14:
[----:B------:R-:W-:Y:S05]  /*1500*/  BSYNC.RECONVERGENT B0 ;  /* 0x0000000000007941 */ /* 0x000fea0003800200 */
.L_x_13:
[----:B------:R-:W-:Y:S01]  /*1510*/  IADD3 R3, PT, PT, R3, -0x2, RZ ;  /* 0xfffffffe03037810 */ /* 0x000fe20007ffe0ff */
[----:B------:R-:W1:Y:S01]  /*1520*/  LDCU UR4, c[0x0][0x44c] ;  /* 0x00008980ff0477ac */ /* 0x000e620008000800 */
[C---:B0-----:R-:W-:Y:S01]  /*1530*/  VIMNMX R5, PT, PT, R12.reuse, R11, PT ;  /* 0x0000000b0c057248 */ /* 0x041fe20003fe0100 */
[----:B------:R-:W-:Y:S01]  /*1540*/  BAR.SYNC.DEFER_BLOCKING 0x0 ;  /* 0x0000000000007b1d */ /* 0x000fe20000010000 */
[----:B------:R-:W-:-:S04]  /*1550*/  ISETP.GT.AND P1, PT, R12, R3, PT ;  /* 0x000000030c00720c */ /* 0x000fc80003f24270 */
[----:B------:R-:W-:Y:S01]  /*1560*/  ISETP.LT.OR P1, PT, R5, 0x1, P1 ;  /* 0x000000010500780c */ /* 0x000fe20000f21670 */
[----:B-1----:R-:W-:-:S12]  /*1570*/  UIADD3 UR4, UPT, UPT, UR4, -0x2, URZ ;  /* 0xfffffffe04047890 */ /* 0x002fd8000fffe0ff */
[----:B------:R-:W-:-:S05]  /*1580*/  @!P1 VIADD R6, R6, 0xfffffffe ;  /* 0xfffffffe06069836 */ /* 0x000fca0000000000 */
[----:B------:R-:W-:-:S04]  /*1590*/  ISETP.LE.AND P1, PT, R11, R6, !P1 ;  /* 0x000000060b00720c */ /* 0x000fc80004f23270 */
[----:B------:R-:W-:-:S04]  /*15a0*/  ISETP.LT.OR P1, PT, R4, 0x1, !P1 ;  /* 0x000000010400780c */ /* 0x000fc80004f21670 */
[----:B------:R-:W-:-:S13]  /*15b0*/  ISETP.GT.OR P1, PT, R4, UR4, P1 ;  /* 0x0000000404007c0c */ /* 0x000fda0008f24670 */
[----:B------:R-:W-:Y:S05]  /*15c0*/  @P1 BRA `(.L_x_17) ;  /* 0x0000000400a01947 */ /* 0x000fea0003800000 */
[----:B------:R-:W0:Y:S01]  /*15d0*/  LDC.64 R26, c[0x0][0x410] ;  /* 0x00010400ff1a7b82 */ /* 0x000e220000000a00 */
[----:B------:R-:W-:-:S07]  /*15e0*/  MOV R3, RZ ;  /* 0x000000ff00037202 */ /* 0x000fce0000000f00 */
[----:B------:R-:W1:Y:S08]  /*15f0*/  LDC.64 R24, c[0x0][0x418] ;  /* 0x00010600ff187b82 */ /* 0x000e700000000a00 */
[----:B------:R-:W2:Y:S08]  /*1600*/  LDC.64 R22, c[0x0][0x420] ;  /* 0x00010800ff167b82 */ /* 0x000eb00000000a00 */
[----:B------:R-:W3:Y:S01]  /*1610*/  LDC.64 R4, c[0x0][0x428] ;  /* 0x00010a00ff047b82 */ /* 0x000ee20000000a00 */
[----:B0-----:R-:W-:-:S07]  /*1620*/  IMAD.WIDE R26, R33, 0x4, R26 ;  /* 0x00000004211a7825 */ /* 0x001fce00078e021a */
[----:B------:R-:W0:Y:S01]  /*1630*/  LDC.64 R8, c[0x0][0x430] ;  /* 0x00010c00ff087b82 */ /* 0x000e220000000a00 */
[----:B-1----:R-:W-:-:S07]  /*1640*/  IMAD.WIDE R24, R33, 0x4, R24 ;  /* 0x0000000421187825 */ /* 0x002fce00078e0218 */
[----:B------:R-:W1:Y:S01]  /*1650*/  LDC.64 R20, c[0x0][0x438] ;  /* 0x00010e00ff147b82 */ /* 0x000e620000000a00 */
[----:B--2---:R-:W-:-:S04]  /*1660*/  IMAD.WIDE R22, R33, 0x4, R22 ;  /* 0x0000000421167825 */ /* 0x004fc800078e0216 */
[----:B---3--:R-:W-:-:S04]  /*1670*/  IMAD.WIDE R4, R33, 0x4, R4 ;  /* 0x0000000421047825 */ /* 0x008fc800078e0204 */
[----:B0-----:R-:W-:-:S04]  /*1680*/  IMAD.WIDE R8, R33, 0x4, R8 ;  /* 0x0000000421087825 */ /* 0x001fc800078e0208 */
[----:B-1----:R-:W-:-:S07]  /*1690*/  IMAD.WIDE R20, R33, 0x4, R20 ;  /* 0x0000000421147825 */ /* 0x002fce00078e0214 */
.L_x_18:
[----:B------:R-:W2:Y:S04]  /*16a0*/  LDG.E R41, desc[UR16][R26.64] ;  /* 0x000000101a297981 */ /* 0x000ea8000c1e1900 */
[----:B------:R-:W3:Y:S04]  /*16b0*/  LDG.E R19, desc[UR16][R24.64] ;  /* 0x0000001018137981 */ /* 0x000ee8000c1e1900 */
[----:B------:R-:W4:Y:S01]  /*16c0*/  LDG.E R11, desc[UR16][R22.64] ;  /* 0x00000010160b7981 */ /* 0x000f22000c1e1900 */
[----:B------:R-:W-:Y:S05]  /*16d0*/  WARPSYNC.ALL ;  /* 0x0000000000007948 */ /* 0x000fea0003800000 */
[----:B0-----:R-:W-:Y:S04]  /*16e0*/  LDS R29, [R36+0x24] ;  /* 0x00002400241d7984 */ /* 0x001fe80000000800 */
[----:B------:R-:W0:Y:S04]  /*16f0*/  LDS R6, [R36] ;  /* 0x0000000024067984 */ /* 0x000e280000000800 */
[----:B------:R-:W-:Y:S04]  /*1700*/  LDS R12, [R37+0x24] ;  /* 0x00002400250c7984 */ /* 0x000fe80000000800 */
[----:B------:R-:W1:Y:S04]  /*1710*/  LDS R43, [R37+-0x120] ;  /* 0xfffee000252b7984 */ /* 0x000e680000000800 */
[----:B------:R-:W5:Y:S04]  /*1720*/  LDS R40, [R14] ;  /* 0x000000000e287984 */ /* 0x000f680000000800 */
[----:B------:R-:W-:Y:S04]  /*1730*/  LDS R34, [R7] ;  /* 0x0000000007227984 */ /* 0x000fe80000000800 */
[----:B------:R-:W5:Y:S01]  /*1740*/  LDS R35, [R0] ;  /* 0x0000000000237984 */ /* 0x000f620000000800 */
[----:B0-----:R-:W-:Y:S01]  /*1750*/  FADD R6, R29, -R6 ;  /* 0x800000061d067221 */ /* 0x001fe20000000000 */
[----:B-1----:R-:W-:-:S04]  /*1760*/  FADD R43, R12, -R43 ;  /* 0x8000002b0c2b7221 */ /* 0x002fc80000000000 */
[----:B------:R-:W-:Y:S02]  /*1770*/  FADD R42, R6, -R43 ;  /* 0x8000002b062a7221 */ /* 0x000fe40000000000 */
[----:B------:R-:W2:Y:S02]  /*1780*/  LDC R6, c[0x0][0x440] ;  /* 0x00011000ff067b82 */ /* 0x000ea40000000800 */
[----:B--2---:R-:W-:-:S04]  /*1790*/  FFMA R41, -R41, R6, R42 ;  /* 0x0000000629297223 */ /* 0x004fc8000000012a */
[----:B-----5:R-:W-:-:S04]  /*17a0*/  FMUL R41, R40, R41 ;  /* 0x0000002928297220 */ /* 0x020fc80000400000 */
[----:B------:R-:W-:-:S05]  /*17b0*/  FFMA R35, R34, R35, R41 ;  /* 0x0000002322237223 */ /* 0x000fca0000000029 */
[----:B------:R-:W-:Y:S04]  /*17c0*/  STS [R0], R35 ;  /* 0x0000002300007388 */ /* 0x000fe80000000800 */
[----:B------:R-:W0:Y:S04]  /*17d0*/  LDS R40, [R36+0x20] ;  /* 0x0000200024287984 */ /* 0x000e280000000800 */
[----:B------:R-:W-:Y:S04]  /*17e0*/  LDS R34, [R38+0x24] ;  /* 0x0000240026227984 */ /* 0x000fe80000000800 */
[----:B------:R-:W1:Y:S04]  /*17f0*/  LDS R43, [R38+-0x120] ;  /* 0xfffee000262b7984 */ /* 0x000e680000000800 */
[----:B------:R-:W2:Y:S01]  /*1800*/  LDS R41, [R15] ;  /* 0x000000000f297984 */ /* 0x000ea20000000800 */
[----:B0-----:R-:W-:-:S03]  /*1810*/  FADD R42, R29, -R40 ;  /* 0x800000281d2a7221 */ /* 0x001fc60000000000 */
[----:B------:R-:W-:Y:S04]  /*1820*/  LDS R29, [R10] ;  /* 0x000000000a1d7984 */ /* 0x000fe80000000800 */
[----:B------:R-:W0:Y:S01]  /*1830*/  LDS R40, [R2] ;  /* 0x0000000002287984 */ /* 0x000e220000000800 */
[----:B-1----:R-:W-:-:S04]  /*1840*/  FADD R43, R34, -R43 ;  /* 0x8000002b222b7221 */ /* 0x002fc80000000000 */
[----:B------:R-:W-:-:S04]  /*1850*/  FADD R42, R43, -R42 ;  /* 0x8000002a2b2a7221 */ /* 0x000fc80000000000 */
[----:B---3--:R-:W-:-:S04]  /*1860*/  FFMA R42, -R19, R6, R42 ;  /* 0x00000006132a7223 */ /* 0x008fc8000000012a */
[----:B--2---:R-:W-:-:S04]  /*1870*/  FMUL R42, R41, R42 ;  /* 0x0000002a292a7220 */ /* 0x004fc80000400000 */
[----:B0-----:R-:W-:-:S05]  /*1880*/  FFMA R29, R29, R40, R42 ;  /* 0x000000281d1d7223 */ /* 0x001fca000000002a */
[----:B------:R-:W-:Y:S04]  /*1890*/  STS [R2], R29 ;  /* 0x0000001d02007388 */ /* 0x000fe80000000800 */
[----:B------:R-:W0:Y:S04]  /*18a0*/  LDS R41, [R37+0x20] ;  /* 0x0000200025297984 */ /* 0x000e280000000800 */
[----:B------:R-:W1:Y:S04]  /*18b0*/  LDS R43, [R38] ;  /* 0x00000000262b7984 */ /* 0x000e680000000800 */
[----:B------:R-:W2:Y:S04]  /*18c0*/  LDS R35, [R16] ;  /* 0x0000000010237984 */ /* 0x000ea80000000800 */
[----:B------:R-:W-:Y:S04]  /*18d0*/  LDS R19, [R13] ;  /* 0x000000000d137984 */ /* 0x000fe80000000800 */
[----:B------:R-:W3:Y:S01]  /*18e0*/  LDS R40, [R39] ;  /* 0x0000000027287984 */ /* 0x000ee20000000800 */
[----:B0-----:R-:W-:Y:S01]  /*18f0*/  FADD R41, R12, -R41 ;  /* 0x800000290c297221 */ /* 0x001fe20000000000 */
[----:B-1----:R-:W-:-:S04]  /*1900*/  FADD R34, R34, -R43 ;  /* 0x8000002b22227221 */ /* 0x002fc80000000000 */
[----:B------:R-:W-:-:S04]  /*1910*/  FADD R34, R41, -R34 ;  /* 0x8000002229227221 */ /* 0x000fc80000000000 */
[----:B----4-:R-:W-:-:S04]  /*1920*/  FFMA R34, -R11, R6, R34 ;  /* 0x000000060b227223 */ /* 0x010fc80000000122 */
[----:B--2---:R-:W-:-:S04]  /*1930*/  FMUL R34, R35, R34 ;  /* 0x0000002223227220 */ /* 0x004fc80000400000 */
[----:B---3--:R-:W-:-:S05]  /*1940*/  FFMA R34, R19, R40, R34 ;  /* 0x0000002813227223 */ /* 0x008fca0000000022 */
[----:B------:R-:W-:Y:S01]  /*1950*/  STS [R39], R34 ;  /* 0x0000002227007388 */ /* 0x000fe20000000800 */
[----:B------:R-:W-:Y:S06]  /*1960*/  BAR.SYNC.DEFER_BLOCKING 0x0 ;  /* 0x0000000000007b1d */ /* 0x000fec0000010000 */
[----:B------:R-:W2:Y:S04]  /*1970*/  LDG.E R35, desc[UR16][R4.64] ;  /* 0x0000001004237981 */ /* 0x000ea8000c1e1900 */
[----:B------:R-:W3:Y:S04]  /*1980*/  LDG.E R29, desc[UR16][R8.64] ;  /* 0x00000010081d7981 */ /* 0x000ee8000c1e1900 */
[----:B------:R-:W4:Y:S01]  /*1990*/  LDG.E R19, desc[UR16][R20.64] ;  /* 0x0000001014137981 */ /* 0x000f22000c1e1900 */
[----:B------:R-:W-:-:S03]  /*19a0*/  IADD3 R3, PT, PT, R3, 0x1, RZ ;  /* 0x0000000103037810 */ /* 0x000fc60007ffe0ff */
[----:B------:R-:W-:Y:S01]  /*19b0*/  LDS R40, [R2+0x144] ;  /* 0x0001440002287984 */ /* 0x000fe20000000800 */
[----:B------:R-:W-:-:S03]  /*19c0*/  ISETP.NE.AND P1, PT, R3, 0x4, PT ;  /* 0x000000040300780c */ /* 0x000fc60003f25270 */
[----:B------:R-:W0:Y:S04]  /*19d0*/  LDS R11, [R2] ;  /* 0x00000000020b7984 */ /* 0x000e280000000800 */
[----:B------:R-:W-:Y:S04]  /*19e0*/  LDS R41, [R39+0x24] ;  /* 0x0000240027297984 */ /* 0x000fe80000000800 */
[----:B------:R-:W1:Y:S04]  /*19f0*/  LDS R12, [R39] ;  /* 0x00000000270c7984 */ /* 0x000e680000000800 */
[----:B------:R-:W-:Y:S01]  /*1a00*/  LDS R34, [R17] ;  /* 0x0000000011227984 */ /* 0x000fe20000000800 */
[----:B0-----:R-:W-:Y:S01]  /*1a10*/  FADD R40, R40, -R11 ;  /* 0x8000000b28287221 */ /* 0x001fe20000000000 */
[----:B-1----:R-:W-:-:S04]  /*1a20*/  FADD R41, R41, -R12 ;  /* 0x8000000c29297221 */ /* 0x002fc80000000000 */
[----:B------:R-:W-:Y:S02]  /*1a30*/  FADD R42, R40, -R41 ;  /* 0x80000029282a7221 */ /* 0x000fe40000000000 */
[----:B------:R-:W0:Y:S04]  /*1a40*/  LDS R40, [R30] ;  /* 0x000000001e287984 */ /* 0x000e280000000800 */
[----:B------:R-:W1:Y:S01]  /*1a50*/  LDS R41, [R38+0x24] ;  /* 0x0000240026297984 */ /* 0x000e620000000800 */
[----:B--2---:R-:W-:-:S04]  /*1a60*/  FFMA R35, -R35, R6, R42 ;  /* 0x0000000623237223 */ /* 0x004fc8000000012a */
[----:B0-----:R-:W-:-:S04]  /*1a70*/  FMUL R35, R40, R35 ;  /* 0x0000002328237220 */ /* 0x001fc80000400000 */
[----:B-1----:R-:W-:-:S05]  /*1a80*/  FFMA R41, R34, R41, R35 ;  /* 0x0000002922297223 */ /* 0x002fca0000000023 */
[----:B------:R-:W-:Y:S04]  /*1a90*/  STS [R38+0x24], R41 ;  /* 0x0000242926007388 */ /* 0x000fe80000000800 */
[----:B------:R-:W0:Y:S04]  /*1aa0*/  LDS R35, [R39+0x4] ;  /* 0x0000040027237984 */ /* 0x000e280000000800 */
[----:B------:R-:W-:Y:S04]  /*1ab0*/  LDS R43, [R0+0x144] ;  /* 0x00014400002b7984 */ /* 0x000fe80000000800 */
[----:B------:R-:W1:Y:S04]  /*1ac0*/  LDS R34, [R0] ;  /* 0x0000000000227984 */ /* 0x000e680000000800 */
[----:B------:R-:W2:Y:S01]  /*1ad0*/  LDS R40, [R31] ;  /* 0x000000001f287984 */ /* 0x000ea20000000800 */
[----:B0-----:R-:W-:-:S03]  /*1ae0*/  FADD R42, -R12, R35 ;  /* 0x000000230c2a7221 */ /* 0x001fc60000000100 */
[----:B------:R-:W-:Y:S04]  /*1af0*/  LDS R12, [R18] ;  /* 0x00000000120c7984 */ /* 0x000fe80000000800 */
[----:B------:R-:W0:Y:S01]  /*1b00*/  LDS R35, [R37+0x24] ;  /* 0x0000240025237984 */ /* 0x000e220000000800 */
[----:B-1----:R-:W-:-:S04]  /*1b10*/  FADD R43, R43, -R34 ;  /* 0x800000222b2b7221 */ /* 0x002fc80000000000 */
[----:B------:R-:W-:-:S04]  /*1b20*/  FADD R42, R42, -R43 ;  /* 0x8000002b2a2a7221 */ /* 0x000fc80000000000 */
[----:B---3--:R-:W-:-:S04]  /*1b30*/  FFMA R29, -R29, R6, R42 ;  /* 0x000000061d1d7223 */ /* 0x008fc8000000012a */
[----:B--2---:R-:W-:-:S04]  /*1b40*/  FMUL R29, R40, R29 ;  /* 0x0000001d281d7220 */ /* 0x004fc80000400000 */
[----:B0-----:R-:W-:-:S05]  /*1b50*/  FFMA R40, R12, R35, R29 ;  /* 0x000000230c287223 */ /* 0x001fca000000001d */
[----:B------:R-:W-:Y:S04]  /*1b60*/  STS [R37+0x24], R40 ;  /* 0x0000242825007388 */ /* 0x000fe80000000800 */
[----:B------:R-:W0:Y:S04]  /*1b70*/  LDS R41, [R0+0x24] ;  /* 0x0000240000297984 */ /* 0x000e280000000800 */
[----:B------:R-:W1:Y:S04]  /*1b80*/  LDS R42, [R2+0x4] ;  /* 0x00000400022a7984 */ /* 0x000e680000000800 */
[----:B------:R-:W2:Y:S04]  /*1b90*/  LDS R35, [R32] ;  /* 0x0000000020237984 */ /* 0x000ea80000000800 */
[----:B------:R-:W-:Y:S04]  /*1ba0*/  LDS R12, [R28] ;  /* 0x000000001c0c7984 */ /* 0x000fe80000000800 */
[----:B------:R-:W3:Y:S01]  /*1bb0*/  LDS R29, [R36+0x24] ;  /* 0x00002400241d7984 */ /* 0x000ee20000000800 */
[----:B0-----:R-:W-:Y:S01]  /*1bc0*/  FADD R41, -R34, R41 ;  /* 0x0000002922297221 */ /* 0x001fe20000000100 */
[----:B-1----:R-:W-:-:S04]  /*1bd0*/  FADD R42, -R11, R42 ;  /* 0x0000002a0b2a7221 */ /* 0x002fc80000000100 */
[----:B------:R-:W-:-:S04]  /*1be0*/  FADD R42, R41, -R42 ;  /* 0x8000002a292a7221 */ /* 0x000fc80000000000 */
[----:B----4-:R-:W-:-:S04]  /*1bf0*/  FFMA R42, -R19, R6, R42 ;  /* 0x00000006132a7223 */ /* 0x010fc8000000012a */
[----:B--2---:R-:W-:-:S04]  /*1c00*/  FMUL R35, R35, R42 ;  /* 0x0000002a23237220 */ /* 0x004fc80000400000 */
[----:B---3--:R-:W-:-:S05]  /*1c10*/  FFMA R29, R12, R29, R35 ;  /* 0x0000001d0c1d7223 */ /* 0x008fca0000000023 */
[----:B------:R0:W-:Y:S01]  /*1c20*/  STS [R36+0x24], R29 ;  /* 0x0000241d24007388 */ /* 0x0001e20000000800 */
[----:B------:R-:W-:Y:S06]  /*1c30*/  BAR.SYNC.DEFER_BLOCKING 0x0 ;  /* 0x0000000000007b1d */ /* 0x000fec0000010000 */
[----:B------:R-:W-:Y:S05]  /*1c40*/  @P1 BRA `(.L_x_18) ;  /* 0xfffffff800941947 */ /* 0x000fea000383ffff */
.L_x_17:
[----:B------:R-:W-:Y:S05]  /*1c50*/  @!P0 EXIT ;  /* 0x000000000000894d */ /* 0x000fea0003800000 */
[----:B------:R-:W1:Y:S01]  /*1c60*/  LDS R3, [R0] ;  /* 0x0000000000037984 */ /* 0x000e620000000800 */
[----:B------:R-:W2:Y:S03]  /*1c70*/  LDC.64 R4, c[0x0][0x380] ;  /* 0x0000e000ff047b82 */ /* 0x000ea60000000a00 */
[----:B------:R-:W3:Y:S04]  /*1c80*/  LDS R17, [R2] ;  /* 0x0000000002117984 */ /* 0x000ee80000000800 */
[----:B------:R-:W4:Y:S01]  /*1c90*/  LDS R39, [R39] ;  /* 0x0000000027277984 */ /* 0x000f220000000800 */
[----:B------:R-:W5:Y:S03]  /*1ca0*/  LDC.64 R6, c[0x0][0x388] ;  /* 0x0000e200ff067b82 */ /* 0x000f660000000a00 */
[----:B------:R-:W0:Y:S04]  /*1cb0*/  LDS R19, [R38+0x24] ;  /* 0x0000240026137984 */ /* 0x000e280000000800 */
[----:B------:R-:W0:Y:S01]  /*1cc0*/  LDS R37, [R37+0x24] ;  /* 0x0000240025257984 */ /* 0x000e220000000800 */
[----:B------:R-:W3:Y:S03]  /*1cd0*/  LDC.64 R8, c[0x0][0x390] ;  /* 0x0000e400ff087b82 */ /* 0x000ee60000000a00 */
[----:B------:R-:W0:Y:S05]  /*1ce0*/  LDS R21, [R36+0x24] ;  /* 0x0000240024157984 */ /* 0x000e2a0000000800 */
[----:B------:R-:W0:Y:S01]  /*1cf0*/  LDC.64 R10, c[0x0][0x398] ;  /* 0x0000e600ff0a7b82 */ /* 0x000e220000000a00 */
[----:B--2---:R-:W-:-:S07]  /*1d00*/  IMAD.WIDE R4, R33, 0x4, R4 ;  /* 0x0000000421047825 */ /* 0x004fce00078e0204 */
[----:B------:R-:W2:Y:S01]  /*1d10*/  LDC.64 R12, c[0x0][0x3a0] ;  /* 0x0000e800ff0c7b82 */ /* 0x000ea20000000a00 */
[C---:B-----5:R-:W-:Y:S01]  /*1d20*/  IMAD.WIDE R6, R33.reuse, 0x4, R6 ;  /* 0x0000000421067825 */ /* 0x060fe200078e0206 */
[----:B-1----:R-:W-:Y:S06]  /*1d30*/  STG.E desc[UR16][R4.64], R3 ;  /* 0x0000000304007986 */ /* 0x002fec000c101910 */
[----:B------:R-:W1:Y:S01]  /*1d40*/  LDC.64 R14, c[0x0][0x3a8] ;  /* 0x0000ea00ff0e7b82 */ /* 0x000e620000000a00 */
[C---:B---3--:R-:W-:Y:S01]  /*1d50*/  IMAD.WIDE R8, R33.reuse, 0x4, R8 ;  /* 0x0000000421087825 */ /* 0x048fe200078e0208 */
[----:B------:R-:W-:Y:S04]  /*1d60*/  STG.E desc[UR16][R6.64], R17 ;  /* 0x0000001106007986 */ /* 0x000fe8000c101910 */
[----:B----4-:R-:W-:Y:S01]  /*1d70*/  STG.E desc[UR16][R8.64], R39 ;  /* 0x0000002708007986 */ /* 0x010fe2000c101910 */
[----:B0-----:R-:W-:-:S05]  /*1d80*/  IMAD.WIDE R10, R33, 0x4, R10 ;  /* 0x00000004210a7825 */ /* 0x001fca00078e020a */
[----:B------:R-:W-:Y:S01]  /*1d90*/  STG.E desc[UR16][R10.64], R19 ;  /* 0x000000130a007986 */ /* 0x000fe2000c101910 */
[----:B--2---:R-:W-:-:S05]  /*1da0*/  IMAD.WIDE R12, R33, 0x4, R12 ;  /* 0x00000004210c7825 */ /* 0x004fca00078e020c */
[----:B------:R-:W-:Y:S01]  /*1db0*/  STG.E desc[UR16][R12.64], R37 ;  /* 0x000000250c007986 */ /* 0x000fe2000c101910 */
[----:B-1----:R-:W-:-:S05]  /*1dc0*/  IMAD.WIDE R14, R33, 0x4, R14 ;  /* 0x00000004210e7825 */ /* 0x002fca00078e020e */
[----:B------:R-:W-:Y:S01]  /*1dd0*/  STG.E desc[UR16][R14.64], R21 ;  /* 0x000000150e007986 */ /* 0x000fe2000c101910 */
[----:B------:R-:W-:Y:S05]  /*1de0*/  EXIT ;  /* 0x000000000000794d */ /* 0x000fea0003800000 */
.L_x_19:
        /* <DEDUP_REMOVED lines=9> */
.L_x_31:


//--------------------- .text._Z17updateH_3Dmap_fixPfS_S_S_S_S_S_S_S_S_S_S_S_S_S_fiii --------------------------
	.section	.text._Z17updateH_3Dmap_fixPfS_S_S_S_S_S_S_S_S_S_S_S_S_S_fiii,"ax",@progbits
	.align	128
        .global         _Z17updateH_3Dmap_fixPfS_S_S_S_S_S_S_S_S_S_S_S_S_S_fiii
        .type           _Z17updateH_3Dmap_fixPfS_S_S_S_S_S_S_S_S_S_S_S_S_S_fiii,@function
        .size           _Z17updateH_3Dmap_fixPfS_S_S_S_S_S_S_S_S_S_S_S_S_S_fiii,(.L_x_32 - _Z17updateH_3Dmap_fixPfS_S_S_S_S_S_S_S_S_S_S_S_S_S_fiii)
        .other          _Z17updateH_3Dmap_fixPfS_S_S_S_S_S_S_S_S_S_S_S_S_S_fiii,@"STO_CUDA_ENTRY STV_DEFAULT"
_Z17updateH_3Dmap_fixPfS_S_S_S_S_S_S_S_S_S_S_S_S_S_fiii:
.text._Z17updateH_3Dmap_fixPfS_S_S_S_S_S_S_S_S_S_S_S_S_S_fiii:
[----:B------:R-:W-:Y:S08]  /*0000*/  LDC R1, c[0x0][0x37c] ;  /* 0x0000df00ff017b82 */ /* 0x000ff00000000800 */
[----:B------:R-:W0:Y:S01]  /*0010*/  LDC R9, c[0x0][0x3fc] ;  /* 0x0000ff00ff097b82 */ /* 0x000e220000000800 */
[----:B------:R-:W1:Y:S01]  /*0020*/  S2R R11, SR_TID.X ;  /* 0x00000000000b7919 */ /* 0x000e620000002100 */
[----:B------:R-:W-:-:S06]  /*0030*/  HFMA2 R4, -RZ, RZ, 0, 0 ;  /* 0x00000000ff047431 */ /* 0x000fcc00000001ff */
[----:B------:R-:W2:Y:S08]  /*0040*/  LDC R0, c[0x0][0x400] ;  /* 0x00010000ff007b82 */ /* 0x000eb00000000800 */
[----:B------:R-:W1:Y:S01]  /*0050*/  S2UR UR4, SR_CTAID.X ;  /* 0x00000000000479c3 */ /* 0x000e620000002500 */
[----:B0-----:R-:W0:Y:S07]  /*0060*/  I2F.U32.RP R7, R9 ;  /* 0x0000000900077306 */ /* 0x001e2e0000209000 */
[----:B------:R-:W1:Y:S01]  /*0070*/  LDC R6, c[0x0][0x360] ;  /* 0x0000d800ff067b82 */ /* 0x000e620000000800 */
[----:B--2---:R-:W-:-:S04]  /*0080*/  IMAD R3, R9, R0, RZ ;  /* 0x0000000009037224 */ /* 0x004fc800078e02ff */
[----:B------:R-:W2:Y:S01]  /*0090*/  I2F.U32.RP R2, R3 ;  /* 0x0000000300027306 */ /* 0x000ea20000209000 */
[----:B------:R-:W-:Y:S02]  /*00a0*/  IADD3 R13, PT, PT, RZ, -R3, RZ ;  /* 0x80000003ff0d7210 */ /* 0x000fe40007ffe0ff */
[----:B------:R-:W-:-:S05]  /*00b0*/  ISETP.NE.U32.AND P2, PT, R3, RZ, PT ;  /* 0x000000ff0300720c */ /* 0x000fca0003f45070 */
[----:B0-----:R-:W-:Y:S01]  /*00c0*/  MUFU.RCP R7, R7 ;  /* 0x0000000700077308 */ /* 0x001fe20000001000 */
[----:B-1----:R-:W-:Y:S01]  /*00d0*/  IMAD R6, R6, UR4, R11 ;  /* 0x0000000406067c24 */ /* 0x002fe2000f8e020b */
[----:B------:R-:W0:Y:S06]  /*00e0*/  LDCU UR4, c[0x0][0x404] ;  /* 0x00008080ff0477ac */ /* 0x000e2c0008000800 */
[----:B--2---:R-:W1:Y:S01]  /*00f0*/  MUFU.RCP R2, R2 ;  /* 0x0000000200027308 */ /* 0x004e620000001000 */
[----:B0-----:R-:W-:Y:S01]  /*0100*/  UIADD3 UR4, UPT, UPT, UR4, -0x1, URZ ;  /* 0xffffffff04047890 */ /* 0x001fe2000fffe0ff */
[----:B-1----:R-:W-:-:S06]  /*0110*/  IADD3 R8, PT, PT, R2, 0xffffffe, RZ ;  /* 0x0ffffffe02087810 */ /* 0x002fcc0007ffe0ff */
[----:B------:R-:W0:Y:S02]  /*0120*/  F2I.FTZ.U32.TRUNC.NTZ R5, R8 ;  /* 0x0000000800057305 */ /* 0x000e24000021f000 */
[----:B0-----:R-:W-:-:S04]  /*0130*/  IMAD R13, R13, R5, RZ ;  /* 0x000000050d0d7224 */ /* 0x001fc800078e02ff */
[----:B------:R-:W-:Y:S01]  /*0140*/  IMAD.HI.U32 R5, R5, R13, R4 ;  /* 0x0000000d05057227 */ /* 0x000fe200078e0004 */
[----:B------:R-:W-:-:S05]  /*0150*/  IADD3 R4, PT, PT, R7, 0xffffffe, RZ ;  /* 0x0ffffffe07047810 */ /* 0x000fca0007ffe0ff */
[----:B------:R-:W-:Y:S02]  /*0160*/  IMAD.HI.U32 R2, R5, R6, RZ ;  /* 0x0000000605027227 */ /* 0x000fe400078e00ff */
[----:B------:R0:W1:Y:S03]  /*0170*/  F2I.FTZ.U32.TRUNC.NTZ R5, R4 ;  /* 0x0000000400057305 */ /* 0x000066000021f000 */
[----:B------:R-:W-:-:S05]  /*0180*/  IADD3 R8, PT, PT, -R2, RZ, RZ ;  /* 0x000000ff02087210 */ /* 0x000fca0007ffe1ff */
[----:B------:R-:W-:Y:S01]  /*0190*/  IMAD R8, R3, R8, R6 ;  /* 0x0000000803087224 */ /* 0x000fe200078e0206 */
[----:B0-----:R-:W-:-:S04]  /*01a0*/  MOV R4, RZ ;  /* 0x000000ff00047202 */ /* 0x001fc80000000f00 */
[----:B------:R-:W-:Y:S02]  /*01b0*/  ISETP.GE.U32.AND P0, PT, R8, R3, PT ;  /* 0x000000030800720c */ /* 0x000fe40003f06070 */
[----:B-1----:R-:W-:-:S05]  /*01c0*/  IADD3 R10, PT, PT, RZ, -R5, RZ ;  /* 0x80000005ff0a7210 */ /* 0x002fca0007ffe0ff */
[----:B------:R-:W-:-:S04]  /*01d0*/  IMAD R7, R10, R9, RZ ;  /* 0x000000090a077224 */ /* 0x000fc800078e02ff */
[----:B------:R-:W-:Y:S01]  /*01e0*/  IMAD.HI.U32 R5, R5, R7, R4 ;  /* 0x0000000705057227 */ /* 0x000fe200078e0004 */
[----:B------:R-:W-:Y:S02]  /*01f0*/  IADD3 R7, PT, PT, R9, -0x1, RZ ;  /* 0xffffffff09077810 */ /* 0x000fe40007ffe0ff */
[----:B------:R-:W-:Y:S02]  /*0200*/  @P0 IADD3 R8, PT, PT, -R3, R8, RZ ;  /* 0x0000000803080210 */ /* 0x000fe40007ffe1ff */
[----:B------:R-:W-:Y:S01]  /*0210*/  @P0 IADD3 R2, PT, PT, R2, 0x1, RZ ;  /* 0x0000000102020810 */ /* 0x000fe20007ffe0ff */
[----:B------:R-:W-:Y:S01]  /*0220*/  IMAD.HI.U32 R4, R5, R6, RZ ;  /* 0x0000000605047227 */ /* 0x000fe200078e00ff */
[----:B------:R-:W-:-:S04]  /*0230*/  ISETP.GE.U32.AND P1, PT, R8, R3, PT ;  /* 0x000000030800720c */ /* 0x000fc80003f26070 */
[----:B------:R-:W-:-:S05]  /*0240*/  IADD3 R4, PT, PT, -R4, RZ, RZ ;  /* 0x000000ff04047210 */ /* 0x000fca0007ffe1ff */
[----:B------:R-:W-:-:S04]  /*0250*/  IMAD R4, R9, R4, R6 ;  /* 0x0000000409047224 */ /* 0x000fc800078e0206 */
[----:B------:R-:W-:Y:S02]  /*0260*/  @P1 IADD3 R2, PT, PT, R2, 0x1, RZ ;  /* 0x0000000102021810 */ /* 0x000fe40007ffe0ff */
[----:B------:R-:W-:Y:S02]  /*0270*/  @!P2 LOP3.LUT R2, RZ, R3, RZ, 0x33, !PT ;  /* 0x00000003ff02a212 */ /* 0x000fe400078e33ff */
[----:B------:R-:W-:Y:S02]  /*0280*/  ISETP.GE.U32.AND P0, PT, R4, R9, PT ;  /* 0x000000090400720c */ /* 0x000fe40003f06070 */
[----:B------:R-:W-:Y:S02]  /*0290*/  IADD3 R10, PT, PT, -R2, RZ, RZ ;  /* 0x000000ff020a7210 */ /* 0x000fe40007ffe1ff */
[----:B------:R-:W-:-:S03]  /*02a0*/  ISETP.NE.U32.AND P2, PT, R9, RZ, PT ;  /* 0x000000ff0900720c */ /* 0x000fc60003f45070 */
[----:B------:R-:W-:-:S04]  /*02b0*/  IMAD R10, R3, R10, R6 ;  /* 0x0000000a030a7224 */ /* 0x000fc800078e0206 */
[----:B------:R-:W-:Y:S01]  /*02c0*/  IMAD.HI.U32 R12, R5, R10, RZ ;  /* 0x0000000a050c7227 */ /* 0x000fe200078e00ff */
[-C--:B------:R-:W-:Y:S02]  /*02d0*/  LOP3.LUT R5, RZ, R9.reuse, RZ, 0x33, !PT ;  /* 0x00000009ff057212 */ /* 0x080fe400078e33ff */
[-C--:B------:R-:W-:Y:S02]  /*02e0*/  @P0 IADD3 R4, PT, PT, R4, -R9.reuse, RZ ;  /* 0x8000000904040210 */ /* 0x080fe40007ffe0ff */
[----:B------:R-:W-:Y:S02]  /*02f0*/  IADD3 R14, PT, PT, -R12, RZ, RZ ;  /* 0x000000ff0c0e7210 */ /* 0x000fe40007ffe1ff */
[----:B------:R-:W-:-:S03]  /*0300*/  ISETP.GE.U32.AND P0, PT, R4, R9, PT ;  /* 0x000000090400720c */ /* 0x000fc60003f06070 */
[----:B------:R-:W-:-:S05]  /*0310*/  IMAD R14, R9, R14, R10 ;  /* 0x0000000e090e7224 */ /* 0x000fca00078e020a */
[----:B------:R-:W-:-:S05]  /*0320*/  ISETP.GE.U32.AND P1, PT, R14, R9, PT ;  /* 0x000000090e00720c */ /* 0x000fca0003f26070 */
[----:B------:R-:W-:-:S04]  /*0330*/  @P0 IADD3 R4, PT, PT, R4, -R9, RZ ;  /* 0x8000000904040210 */ /* 0x000fc80007ffe0ff */
[----:B------:R-:W-:-:S04]  /*0340*/  SEL R8, R5, R4, !P2 ;  /* 0x0000000405087207 */ /* 0x000fc80005000000 */
[----:B------:R-:W-:Y:S02]  /*0350*/  ISETP.GE.U32.AND P0, PT, R8, R7, PT ;  /* 0x000000070800720c */ /* 0x000fe40003f06070 */
[-C--:B------:R-:W-:Y:S02]  /*0360*/  @P1 IADD3 R14, PT, PT, R14, -R9.reuse, RZ ;  /* 0x800000090e0e1210 */ /* 0x080fe40007ffe0ff */
[----:B------:R-:W-:Y:S02]  /*0370*/  ISETP.EQ.OR P0, PT, R8, RZ, P0 ;  /* 0x000000ff0800720c */ /* 0x000fe40000702670 */
[-C--:B------:R-:W-:Y:S02]  /*0380*/  ISETP.GE.U32.AND P3, PT, R14, R9.reuse, PT ;  /* 0x000000090e00720c */ /* 0x080fe40003f66070 */
[----:B------:R-:W-:Y:S02]  /*0390*/  ISETP.LT.U32.OR P0, PT, R10, R9, P0 ;  /* 0x000000090a00720c */ /* 0x000fe40000701470 */
[----:B------:R-:W-:-:S09]  /*03a0*/  @P1 IADD3 R12, PT, PT, R12, 0x1, RZ ;  /* 0x000000010c0c1810 */ /* 0x000fd20007ffe0ff */
[----:B------:R-:W-:Y:S02]  /*03b0*/  @P3 IADD3 R12, PT, PT, R12, 0x1, RZ ;  /* 0x000000010c0c3810 */ /* 0x000fe40007ffe0ff */
[----:B------:R-:W-:Y:S02]  /*03c0*/  @!P0 IADD3 R7, PT, PT, R0, -0x1, RZ ;  /* 0xffffffff00078810 */ /* 0x000fe40007ffe0ff */
[----:B------:R-:W-:-:S04]  /*03d0*/  SEL R12, R5, R12, !P2 ;  /* 0x0000000c050c7207 */ /* 0x000fc80005000000 */
[----:B------:R-:W-:-:S04]  /*03e0*/  ISETP.LT.U32.AND P0, PT, R12, R7, !P0 ;  /* 0x000000070c00720c */ /* 0x000fc80004701070 */
[----:B------:R-:W-:-:S04]  /*03f0*/  ISETP.GT.U32.OR P0, PT, R3, R6, !P0 ;  /* 0x000000060300720c */ /* 0x000fc80004704470 */
[----:B------:R-:W-:-:S13]  /*0400*/  ISETP.GE.U32.OR P0, PT, R2, UR4, P0 ;  /* 0x0000000402007c0c */ /* 0x000fda0008706470 */
[----:B------:R-:W-:Y:S05]  /*0410*/  @P0 EXIT ;  /* 0x000000000000094d */ /* 0x000fea0003800000 */
[----:B------:R-:W0:Y:S01]  /*0420*/  LDC.64 R4, c[0x0][0x388] ;  /* 0x0000e200ff047b82 */ /* 0x000e220000000a00 */
[----:B------:R-:W-:Y:S01]  /*0430*/  IMAD R0, R12, R9, R8 ;  /* 0x000000090c007224 */ /* 0x000fe200078e0208 */
[----:B------:R-:W1:Y:S03]  /*0440*/  LDCU.64 UR4, c[0x0][0x358] ;  /* 0x00006b00ff0477ac */ /* 0x000e660008000a00 */
[C---:B------:R-:W-:Y:S01]  /*0450*/  IMAD R0, R3.reuse, R2, R0 ;  /* 0x0000000203007224 */ /* 0x040fe200078e0200 */
[----:B------:R-:W2:Y:S02]  /*0460*/  LDCU UR6, c[0x0][0x3f8] ;  /* 0x00007f00ff0677ac */ /* 0x000ea40008000800 */
[----:B------:R-:W3:Y:S02]  /*0470*/  LDC.64 R16, c[0x0][0x390] ;  /* 0x0000e400ff107b82 */ /* 0x000ee40000000a00 */
[----:B------:R-:W-:-:S02]  /*0480*/  IADD3 R8, PT, PT, R3, R0, RZ ;  /* 0x0000000003087210 */ /* 0x000fc40007ffe0ff */
[----:B------:R-:W-:-:S04]  /*0490*/  IADD3 R27, PT, PT, R0, R9, RZ ;  /* 0x00000009001b7210 */ /* 0x000fc80007ffe0ff */
[----:B------:R-:W4:Y:S08]  /*04a0*/  LDC.64 R12, c[0x0][0x3e0] ;  /* 0x0000f800ff0c7b82 */ /* 0x000f300000000a00 */
[----:B------:R-:W5:Y:S01]  /*04b0*/  LDC.64 R14, c[0x0][0x3b8] ;  /* 0x0000ee00ff0e7b82 */ /* 0x000f620000000a00 */
[----:B0-----:R-:W-:-:S04]  /*04c0*/  IMAD.WIDE R24, R8, 0x4, R4 ;  /* 0x0000000408187825 */ /* 0x001fc800078e0204 */
[----:B------:R-:W-:-:S03]  /*04d0*/  IMAD.WIDE R4, R0, 0x4, R4 ;  /* 0x0000000400047825 */ /* 0x000fc600078e0204 */
[----:B------:R-:W0:Y:S01]  /*04e0*/  LDC.64 R10, c[0x0][0x3b0] ;  /* 0x0000ec00ff0a7b82 */ /* 0x000e220000000a00 */
[----:B---3--:R-:W-:-:S04]  /*04f0*/  IMAD.WIDE R26, R27, 0x4, R16 ;  /* 0x000000041b1a7825 */ /* 0x008fc800078e0210 */
[C---:B------:R-:W-:Y:S01]  /*0500*/  IMAD.WIDE R2, R0.reuse, 0x4, R16 ;  /* 0x0000000400027825 */ /* 0x040fe200078e0210 */
[----:B-1----:R-:W3:Y:S02]  /*0510*/  LDG.E R20, desc[UR4][R26.64] ;  /* 0x000000041a147981 */ /* 0x002ee4000c1e1900 */
[----:B------:R-:W1:Y:S02]  /*0520*/  LDC.64 R6, c[0x0][0x398] ;  /* 0x0000e600ff067b82 */ /* 0x000e640000000a00 */
[----:B------:R-:W2:Y:S04]  /*0530*/  LDG.E R16, desc[UR4][R24.64] ;  /* 0x0000000418107981 */ /* 0x000ea8000c1e1900 */
[----:B------:R-:W2:Y:S01]  /*0540*/  LDG.E R17, desc[UR4][R4.64] ;  /* 0x0000000404117981 */ /* 0x000ea2000c1e1900 */
[----:B----4-:R-:W-:-:S03]  /*0550*/  IMAD.WIDE R12, R0, 0x4, R12 ;  /* 0x00000004000c7825 */ /* 0x010fc600078e020c */
[----:B------:R-:W3:Y:S01]  /*0560*/  LDG.E R19, desc[UR4][R2.64] ;  /* 0x0000000402137981 */ /* 0x000ee2000c1e1900 */
[----:B-----5:R-:W-:-:S03]  /*0570*/  IMAD.WIDE R14, R0, 0x4, R14 ;  /* 0x00000004000e7825 */ /* 0x020fc600078e020e */
[----:B------:R4:W5:Y:S01]  /*0580*/  LDG.E R18, desc[UR4][R12.64] ;  /* 0x000000040c127981 */ /* 0x000962000c1e1900 */
[----:B0-----:R-:W-:-:S03]  /*0590*/  IMAD.WIDE R22, R0, 0x4, R10 ;  /* 0x0000000400167825 */ /* 0x001fc600078e020a */
[----:B------:R-:W5:Y:S01]  /*05a0*/  LDG.E R14, desc[UR4][R14.64] ;  /* 0x000000040e0e7981 */ /* 0x000f62000c1e1900 */
[----:B------:R-:W0:Y:S03]  /*05b0*/  LDC.64 R10, c[0x0][0x380] ;  /* 0x0000e000ff0a7b82 */ /* 0x000e260000000a00 */
[----:B------:R-:W5:Y:S01]  /*05c0*/  LDG.E R22, desc[UR4][R22.64] ;  /* 0x0000000416167981 */ /* 0x000f62000c1e1900 */
[----:B-1----:R-:W-:-:S04]  /*05d0*/  IMAD.WIDE R6, R0, 0x4, R6 ;  /* 0x0000000400067825 */ /* 0x002fc800078e0206 */
[----:B----4-:R-:W1:Y:S01]  /*05e0*/  LDC.64 R12, c[0x0][0x3e8] ;  /* 0x0000fa00ff0c7b82 */ /* 0x010e620000000a00 */
[----:B------:R-:W4:Y:S01]  /*05f0*/  LDG.E R21, desc[UR4][R6.64] ;  /* 0x0000000406157981 */ /* 0x000f22000c1e1900 */
[----:B-1----:R-:W-:-:S04]  /*0600*/  IMAD.WIDE R26, R0, 0x4, R12 ;  /* 0x00000004001a7825 */ /* 0x002fc800078e020c */
[----:B--2---:R-:W-:Y:S01]  /*0610*/  FADD R16, R16, -R17 ;  /* 0x8000001110107221 */ /* 0x004fe20000000000 */
[----:B---3--:R-:W-:-:S04]  /*0620*/  FADD R19, R20, -R19 ;  /* 0x8000001314137221 */ /* 0x008fc80000000000 */
[----:B------:R-:W-:Y:S02]  /*0630*/  FADD R19, R16, -R19 ;  /* 0x8000001310137221 */ /* 0x000fe40000000000 */
[----:B------:R-:W1:Y:S02]  /*0640*/  LDC.64 R16, c[0x0][0x3c8] ;  /* 0x0000f200ff107b82 */ /* 0x000e640000000a00 */
[----:B-----5:R-:W-:-:S04]  /*0650*/  FFMA R19, -R18, UR6, R19 ;  /* 0x0000000612137c23 */ /* 0x020fc80008000113 */
[----:B------:R-:W-:Y:S02]  /*0660*/  FMUL R25, R14, R19 ;  /* 0x000000130e197220 */ /* 0x000fe40000400000 */
[----:B------:R-:W2:Y:S02]  /*0670*/  LDC.64 R14, c[0x0][0x3c0] ;  /* 0x0000f000ff0e7b82 */ /* 0x000ea40000000a00 */
[----:B----4-:R-:W-:Y:S01]  /*0680*/  FFMA R29, R22, R21, R25 ;  /* 0x00000015161d7223 */ /* 0x010fe20000000019 */
[----:B0-----:R-:W-:-:S05]  /*0690*/  IMAD.WIDE R20, R8, 0x4, R10 ;  /* 0x0000000408147825 */ /* 0x001fca00078e020a */
[----:B------:R-:W0:Y:S01]  /*06a0*/  LDC.64 R18, c[0x0][0x3a0] ;  /* 0x0000e800ff127b82 */ /* 0x000e220000000a00 */
[C---:B------:R-:W-:Y:S01]  /*06b0*/  IMAD.WIDE R10, R0.reuse, 0x4, R10 ;  /* 0x00000004000a7825 */ /* 0x040fe200078e020a */
[----:B------:R3:W-:Y:S04]  /*06c0*/  STG.E desc[UR4][R6.64], R29 ;  /* 0x0000001d06007986 */ /* 0x0007e8000c101904 */
[----:B------:R-:W4:Y:S04]  /*06d0*/  LDG.E R8, desc[UR4][R2.64+0x4] ;  /* 0x0000040402087981 */ /* 0x000f28000c1e1900 */
[----:B------:R-:W4:Y:S04]  /*06e0*/  LDG.E R23, desc[UR4][R2.64] ;  /* 0x0000000402177981 */ /* 0x000f28000c1e1900 */
[----:B------:R-:W5:Y:S01]  /*06f0*/  LDG.E R20, desc[UR4][R20.64] ;  /* 0x0000000414147981 */ /* 0x000f62000c1e1900 */
[C---:B-1----:R-:W-:Y:S01]  /*0700*/  IMAD.WIDE R12, R0.reuse, 0x4, R16 ;  /* 0x00000004000c7825 */ /* 0x042fe200078e0210 */
[----:B---3--:R-:W1:Y:S02]  /*0710*/  LDC.64 R6, c[0x0][0x3f0] ;  /* 0x0000fc00ff067b82 */ /* 0x008e640000000a00 */
[----:B------:R-:W5:Y:S04]  /*0720*/  LDG.E R25, desc[UR4][R10.64] ;  /* 0x000000040a197981 */ /* 0x000f68000c1e1900 */
[----:B------:R-:W3:Y:S01]  /*0730*/  LDG.E R27, desc[UR4][R26.64] ;  /* 0x000000041a1b7981 */ /* 0x000ee2000c1e1900 */
[----:B--2---:R-:W-:-:S02]  /*0740*/  IMAD.WIDE R16, R0, 0x4, R14 ;  /* 0x0000000400107825 */ /* 0x004fc400078e020e */
[----:B------:R-:W2:Y:S01]  /*0750*/  LDC.64 R14, c[0x0][0x3d8] ;  /* 0x0000f600ff0e7b82 */ /* 0x000ea20000000a00 */
[----:B------:R-:W3:Y:S01]  /*0760*/  LDG.E R12, desc[UR4][R12.64] ;  /* 0x000000040c0c7981 */ /* 0x000ee2000c1e1900 */
[----:B0-----:R-:W-:-:S03]  /*0770*/  IMAD.WIDE R18, R0, 0x4, R18 ;  /* 0x0000000400127825 */ /* 0x001fc600078e0212 */
[----:B------:R-:W3:Y:S04]  /*0780*/  LDG.E R16, desc[UR4][R16.64] ;  /* 0x0000000410107981 */ /* 0x000ee8000c1e1900 */
[----:B------:R-:W3:Y:S01]  /*0790*/  LDG.E R29, desc[UR4][R18.64] ;  /* 0x00000004121d7981 */ /* 0x000ee2000c1e1900 */
[----:B-1----:R-:W-:-:S04]  /*07a0*/  IMAD.WIDE R6, R0, 0x4, R6 ;  /* 0x0000000400067825 */ /* 0x002fc800078e0206 */
[----:B--2---:R-:W-:-:S04]  /*07b0*/  IMAD.WIDE R14, R0, 0x4, R14 ;  /* 0x00000004000e7825 */ /* 0x004fc800078e020e */
[----:B----4-:R-:W-:Y:S01]  /*07c0*/  FADD R8, R8, -R23 ;  /* 0x8000001708087221 */ /* 0x010fe20000000000 */
[----:B-----5:R-:W-:-:S04]  /*07d0*/  FADD R25, R20, -R25 ;  /* 0x8000001914197221 */ /* 0x020fc80000000000 */
[----:B------:R-:W-:-:S04]  /*07e0*/  FADD R8, R8, -R25 ;  /* 0x8000001908087221 */ /* 0x000fc80000000000 */
[----:B---3--:R-:W-:-:S04]  /*07f0*/  FFMA R3, -R27, UR6, R8 ;  /* 0x000000061b037c23 */ /* 0x008fc80008000108 */
[----:B------:R-:W-:Y:S02]  /*0800*/  FMUL R21, R12, R3 ;  /* 0x000000030c157220 */ /* 0x000fe40000400000 */
[----:B------:R-:W0:Y:S01]  /*0810*/  LDC.64 R12, c[0x0][0x3d0] ;  /* 0x0000f400ff0c7b82 */ /* 0x000e220000000a00 */
[----:B------:R-:W-:-:S07]  /*0820*/  IMAD.WIDE R8, R9, 0x4, R10 ;  /* 0x0000000409087825 */ /* 0x000fce00078e020a */
[----:B------:R-:W1:Y:S01]  /*0830*/  LDC.64 R2, c[0x0][0x3a8] ;  /* 0x0000ea00ff027b82 */ /* 0x000e620000000a00 */
[----:B------:R-:W-:-:S05]  /*0840*/  FFMA R21, R16, R29, R21 ;  /* 0x0000001d10157223 */ /* 0x000fca0000000015 */
[----:B------:R-:W-:Y:S04]  /*0850*/  STG.E desc[UR4][R18.64], R21 ;  /* 0x0000001512007986 */ /* 0x000fe8000c101904 */
[----:B------:R-:W2:Y:S04]  /*0860*/  LDG.E R8, desc[UR4][R8.64] ;  /* 0x0000000408087981 */ /* 0x000ea8000c1e1900 */
[----:B------:R-:W2:Y:S04]  /*0870*/  LDG.E R11, desc[UR4][R10.64] ;  /* 0x000000040a0b7981 */ /* 0x000ea8000c1e1900 */
[----:B------:R-:W3:Y:S04]  /*0880*/  LDG.E R16, desc[UR4][R4.64+0x4] ;  /* 0x0000040404107981 */ /* 0x000ee8000c1e1900 */
[----:B------:R-:W3:Y:S01]  /*0890*/  LDG.E R17, desc[UR4][R4.64] ;  /* 0x0000000404117981 */ /* 0x000ee2000c1e1900 */
[----:B0-----:R-:W-:-:S03]  /*08a0*/  IMAD.WIDE R12, R0, 0x4, R12 ;  /* 0x00000004000c7825 */ /* 0x001fc600078e020c */
[----:B------:R-:W4:Y:S01]  /*08b0*/  LDG.E R7, desc[UR4][R6.64] ;  /* 0x0000000406077981 */ /* 0x000f22000c1e1900 */
[----:B-1----:R-:W-:-:S03]  /*08c0*/  IMAD.WIDE R2, R0, 0x4, R2 ;  /* 0x0000000400027825 */ /* 0x002fc600078e0202 */
[----:B------:R-:W5:Y:S04]  /*08d0*/  LDG.E R14, desc[UR4][R14.64] ;  /* 0x000000040e0e7981 */ /* 0x000f68000c1e1900 */
[----:B------:R-:W5:Y:S04]  /*08e0*/  LDG.E R12, desc[UR4][R12.64] ;  /* 0x000000040c0c7981 */ /* 0x000f68000c1e1900 */
[----:B------:R-:W5:Y:S01]  /*08f0*/  LDG.E R9, desc[UR4][R2.64] ;  /* 0x0000000402097981 */ /* 0x000f62000c1e1900 */
[----:B--2---:R-:W-:Y:S01]  /*0900*/  FADD R8, R8, -R11 ;  /* 0x8000000b08087221 */ /* 0x004fe20000000000 */
[----:B---3--:R-:W-:-:S04]  /*0910*/  FADD R17, R16, -R17 ;  /* 0x8000001110117221 */ /* 0x008fc80000000000 */
[----:B------:R-:W-:-:S04]  /*0920*/  FADD R8, R8, -R17 ;  /* 0x8000001108087221 */ /* 0x000fc80000000000 */
[----:B----4-:R-:W-:-:S04]  /*0930*/  FFMA R5, -R7, UR6, R8 ;  /* 0x0000000607057c23 */ /* 0x010fc80008000108 */
[----:B-----5:R-:W-:-:S04]  /*0940*/  FMUL R5, R14, R5 ;  /* 0x000000050e057220 */ /* 0x020fc80000400000 */
[----:B------:R-:W-:-:S05]  /*0950*/  FFMA R5, R12, R9, R5 ;  /* 0x000000090c057223 */ /* 0x000fca0000000005 */
[----:B------:R-:W-:Y:S01]  /*0960*/  STG.E desc[UR4][R2.64], R5 ;  /* 0x0000000502007986 */ /* 0x000fe2000c101904 */
[----:B------:R-:W-:Y:S05]  /*0970*/  EXIT ;  /* 0x000000000000794d */ /* 0x000fea0003800000 */
.L_x_20:
        /* <DEDUP_REMOVED lines=16> */
.L_x_32:


//--------------------- .text._Z17updateE_3Dmap_fixPfS_S_S_S_S_S_S_S_S_S_S_S_S_S_fiii --------------------------
	.section	.text._Z17updateE_3Dmap_fixPfS_S_S_S_S_S_S_S_S_S_S_S_S_S_fiii,"ax",@progbits
	.align	128
        .global         _Z17updateE_3Dmap_fixPfS_S_S_S_S_S_S_S_S_S_S_S_S_S_fiii
        .type           _Z17updateE_3Dmap_fixPfS_S_S_S_S_S_S_S_S_S_S_S_S_S_fiii,@function
        .size           _Z17updateE_3Dmap_fixPfS_S_S_S_S_S_S_S_S_S_S_S_S_S_fiii,(.L_x_33 - _Z17updateE_3Dmap_fixPfS_S_S_S_S_S_S_S_S_S_S_S_S_S_fiii)
        .other          _Z17updateE_3Dmap_fixPfS_S_S_S_S_S_S_S_S_S_S_S_S_S_fiii,@"STO_CUDA_ENTRY STV_DEFAULT"
_Z17updateE_3Dmap_fixPfS_S_S_S_S_S_S_S_S_S_S_S_S_S_fiii:
.text._Z17updateE_3Dmap_fixPfS_S_S_S_S_S_S_S_S_S_S_S_S_S_fiii:
[----:B------:R-:W-:Y:S08]  /*0000*/  LDC R1, c[0x0][0x37c] ;  /* 0x0000df00ff017b82 */ /* 0x000ff00000000800 */
[----:B------:R-:W0:Y:S01]  /*0010*/  LDC R0, c[0x0][0x400] ;  /* 0x00010000ff007b82 */ /* 0x000e220000000800 */
[----:B------:R-:W1:Y:S01]  /*0020*/  LDCU UR6, c[0x0][0x3fc] ;  /* 0x00007f80ff0677ac */ /* 0x000e620008000800 */
[----:B------:R-:W2:Y:S01]  /*0030*/  S2R R9, SR_TID.X ;  /* 0x0000000000097919 */ /* 0x000ea20000002100 */
[----:B------:R-:W-:-:S05]  /*0040*/  HFMA2 R2, -RZ, RZ, 0, 0 ;  /* 0x00000000ff027431 */ /* 0x000fca00000001ff */
[----:B------:R-:W2:Y:S08]  /*0050*/  S2UR UR4, SR_CTAID.X ;  /* 0x00000000000479c3 */ /* 0x000eb00000002500 */
[----:B------:R-:W2:Y:S01]  /*0060*/  LDC R6, c[0x0][0x360] ;  /* 0x0000d800ff067b82 */ /* 0x000ea20000000800 */
[----:B-1----:R-:W1:Y:S01]  /*0070*/  I2F.U32.RP R5, UR6 ;  /* 0x0000000600057d06 */ /* 0x002e620008209000 */
[----:B0-----:R-:W-:-:S07]  /*0080*/  IMAD R7, R0, UR6, RZ ;  /* 0x0000000600077c24 */ /* 0x001fce000f8e02ff */
[----:B------:R-:W0:Y:S01]  /*0090*/  I2F.U32.RP R4, R7 ;  /* 0x0000000700047306 */ /* 0x000e220000209000 */
[----:B------:R-:W-:Y:S02]  /*00a0*/  IADD3 R11, PT, PT, RZ, -R7, RZ ;  /* 0x80000007ff0b7210 */ /* 0x000fe40007ffe0ff */
[----:B------:R-:W-:-:S05]  /*00b0*/  ISETP.NE.U32.AND P2, PT, R7, RZ, PT ;  /* 0x000000ff0700720c */ /* 0x000fca0003f45070 */
[----:B-1----:R-:W-:Y:S08]  /*00c0*/  MUFU.RCP R5, R5 ;  /* 0x0000000500057308 */ /* 0x002ff00000001000 */
[----:B0-----:R-:W0:Y:S02]  /*00d0*/  MUFU.RCP R4, R4 ;  /* 0x0000000400047308 */ /* 0x001e240000001000 */
[----:B0-----:R-:W-:Y:S01]  /*00e0*/  IADD3 R8, PT, PT, R4, 0xffffffe, RZ ;  /* 0x0ffffffe04087810 */ /* 0x001fe20007ffe0ff */
[----:B--2---:R-:W-:Y:S01]  /*00f0*/  IMAD R4, R6, UR4, R9 ;  /* 0x0000000406047c24 */ /* 0x004fe2000f8e0209 */
[----:B------:R-:W-:-:S04]  /*0100*/  UIADD3 UR4, UPT, UPT, UR6, -0x1, URZ ;  /* 0xffffffff06047890 */ /* 0x000fc8000fffe0ff */
        /* <DEDUP_REMOVED lines=11> */
[----:B------:R-:W-:-:S04]  /*01c0*/  IMAD R5, R5, UR6, RZ ;  /* 0x0000000605057c24 */ /* 0x000fc8000f8e02ff */
[----:B------:R-:W-:Y:S02]  /*01d0*/  IMAD.HI.U32 R3, R3, R5, R2 ;  /* 0x0000000503037227 */ /* 0x000fe400078e0002 */
[----:B------:R-:W-:Y:S02]  /*01e0*/  @P0 IADD3 R8, PT, PT, -R7, R8, RZ ;  /* 0x0000000807080210 */ /* 0x000fe40007ffe1ff */
[----:B------:R-:W-:Y:S02]  /*01f0*/  @P0 IADD3 R6, PT, PT, R6, 0x1, RZ ;  /* 0x0000000106060810 */ /* 0x000fe40007ffe0ff */
[----:B------:R-:W-:Y:S01]  /*0200*/  ISETP.GE.U32.AND P1, PT, R8, R7, PT ;  /* 0x000000070800720c */ /* 0x000fe20003f26070 */
[----:B------:R-:W-:-:S05]  /*0210*/  IMAD.HI.U32 R2, R3, R4, RZ ;  /* 0x0000000403027227 */ /* 0x000fca00078e00ff */
[----:B------:R-:W-:-:S05]  /*0220*/  IADD3 R5, PT, PT, -R2, RZ, RZ ;  /* 0x000000ff02057210 */ /* 0x000fca0007ffe1ff */
[----:B------:R-:W-:Y:S02]  /*0230*/  IMAD R2, R5, UR6, R4 ;  /* 0x0000000605027c24 */ /* 0x000fe4000f8e0204 */
[----:B------:R-:W-:Y:S02]  /*0240*/  @P1 IADD3 R6, PT, PT, R6, 0x1, RZ ;  /* 0x0000000106061810 */ /* 0x000fe40007ffe0ff */
[----:B------:R-:W-:Y:S02]  /*0250*/  @!P2 LOP3.LUT R6, RZ, R7, RZ, 0x33, !PT ;  /* 0x00000007ff06a212 */ /* 0x000fe400078e33ff */
[----:B------:R-:W-:Y:S02]  /*0260*/  ISETP.GE.U32.AND P0, PT, R2, UR6, PT ;  /* 0x0000000602007c0c */ /* 0x000fe4000bf06070 */
[----:B------:R-:W-:Y:S02]  /*0270*/  IADD3 R10, PT, PT, -R6, RZ, RZ ;  /* 0x000000ff060a7210 */ /* 0x000fe40007ffe1ff */
[----:B------:R-:W-:-:S03]  /*0280*/  ISETP.NE.U32.AND P2, PT, RZ, UR6, PT ;  /* 0x00000006ff007c0c */ /* 0x000fc6000bf45070 */
[----:B------:R-:W-:-:S04]  /*0290*/  IMAD R10, R7, R10, R4 ;  /* 0x0000000a070a7224 */ /* 0x000fc800078e0204 */
[----:B------:R-:W-:Y:S01]  /*02a0*/  IMAD.HI.U32 R12, R3, R10, RZ ;  /* 0x0000000a030c7227 */ /* 0x000fe200078e00ff */
[----:B------:R-:W-:Y:S02]  /*02b0*/  LOP3.LUT R3, RZ, UR6, RZ, 0x33, !PT ;  /* 0x00000006ff037c12 */ /* 0x000fe4000f8e33ff */
[----:B------:R-:W-:Y:S02]  /*02c0*/  @P0 IADD3 R2, PT, PT, R2, -UR6, RZ ;  /* 0x8000000602020c10 */ /* 0x000fe4000fffe0ff */
[----:B------:R-:W-:Y:S02]  /*02d0*/  IADD3 R5, PT, PT, -R12, RZ, RZ ;  /* 0x000000ff0c057210 */ /* 0x000fe40007ffe1ff */
[----:B------:R-:W-:-:S03]  /*02e0*/  ISETP.GE.U32.AND P0, PT, R2, UR6, PT ;  /* 0x0000000602007c0c */ /* 0x000fc6000bf06070 */
[----:B------:R-:W-:-:S05]  /*02f0*/  IMAD R5, R5, UR6, R10 ;  /* 0x0000000605057c24 */ /* 0x000fca000f8e020a */
[----:B------:R-:W-:-:S05]  /*0300*/  ISETP.GE.U32.AND P1, PT, R5, UR6, PT ;  /* 0x0000000605007c0c */ /* 0x000fca000bf26070 */
[----:B------:R-:W-:-:S04]  /*0310*/  @P0 IADD3 R2, PT, PT, R2, -UR6, RZ ;  /* 0x8000000602020c10 */ /* 0x000fc8000fffe0ff */
[----:B------:R-:W-:-:S04]  /*0320*/  SEL R8, R3, R2, !P2 ;  /* 0x0000000203087207 */ /* 0x000fc80005000000 */
[C---:B------:R-:W-:Y:S01]  /*0330*/  ISETP.GE.U32.AND P0, PT, R8.reuse, UR4, PT ;  /* 0x0000000408007c0c */ /* 0x040fe2000bf06070 */
[----:B------:R-:W0:Y:S01]  /*0340*/  LDCU UR4, c[0x0][0x404] ;  /* 0x00008080ff0477ac */ /* 0x000e220008000800 */
[----:B------:R-:W-:Y:S02]  /*0350*/  @P1 IADD3 R5, PT, PT, R5, -UR6, RZ ;  /* 0x8000000605051c10 */ /* 0x000fe4000fffe0ff */
[----:B------:R-:W-:Y:S02]  /*0360*/  ISETP.EQ.OR P0, PT, R8, RZ, P0 ;  /* 0x000000ff0800720c */ /* 0x000fe40000702670 */
[----:B------:R-:W-:Y:S02]  /*0370*/  ISETP.GE.U32.AND P3, PT, R5, UR6, PT ;  /* 0x0000000605007c0c */ /* 0x000fe4000bf66070 */
[----:B------:R-:W-:Y:S02]  /*0380*/  ISETP.LT.U32.OR P0, PT, R10, UR6, P0 ;  /* 0x000000060a007c0c */ /* 0x000fe40008701470 */
[----:B------:R-:W-:-:S09]  /*0390*/  @P1 IADD3 R12, PT, PT, R12, 0x1, RZ ;  /* 0x000000010c0c1810 */ /* 0x000fd20007ffe0ff */
[----:B------:R-:W-:Y:S01]  /*03a0*/  @P3 IADD3 R12, PT, PT, R12, 0x1, RZ ;  /* 0x000000010c0c3810 */ /* 0x000fe20007ffe0ff */
[----:B0-----:R-:W-:Y:S01]  /*03b0*/  UIADD3 UR4, UPT, UPT, UR4, -0x1, URZ ;  /* 0xffffffff04047890 */ /* 0x001fe2000fffe0ff */
[----:B------:R-:W-:Y:S02]  /*03c0*/  @!P0 IADD3 R0, PT, PT, R0, -0x1, RZ ;  /* 0xffffffff00008810 */ /* 0x000fe40007ffe0ff */
[----:B------:R-:W-:-:S04]  /*03d0*/  SEL R9, R3, R12, !P2 ;  /* 0x0000000c03097207 */ /* 0x000fc80005000000 */
[----:B------:R-:W-:-:S04]  /*03e0*/  ISETP.LT.U32.AND P0, PT, R9, R0, !P0 ;  /* 0x000000000900720c */ /* 0x000fc80004701070 */
[----:B------:R-:W-:-:S04]  /*03f0*/  ISETP.GT.U32.OR P0, PT, R7, R4, !P0 ;  /* 0x000000040700720c */ /* 0x000fc80004704470 */
[----:B------:R-:W-:-:S13]  /*0400*/  ISETP.GE.U32.OR P0, PT, R6, UR4, P0 ;  /* 0x0000000406007c0c */ /* 0x000fda0008706470 */
[----:B------:R-:W-:Y:S05]  /*0410*/  @P0 EXIT ;  /* 0x000000000000094d */ /* 0x000fea0003800000 */
[----:B------:R-:W0:Y:S01]  /*0420*/  LDC.64 R2, c[0x0][0x3a8] ;  /* 0x0000ea00ff027b82 */ /* 0x000e220000000a00 */
[----:B------:R-:W-:Y:S01]  /*0430*/  IMAD R0, R9, UR6, R8 ;  /* 0x0000000609007c24 */ /* 0x000fe2000f8e0208 */
[----:B------:R-:W1:Y:S03]  /*0440*/  LDCU.64 UR4, c[0x0][0x358] ;  /* 0x00006b00ff0477ac */ /* 0x000e660008000a00 */
[----:B------:R-:W-:Y:S01]  /*0450*/  IMAD R0, R7, R6, R0 ;  /* 0x0000000607007224 */ /* 0x000fe200078e0200 */
[----:B------:R-:W2:Y:S02]  /*0460*/  LDCU UR7, c[0x0][0x3f8] ;  /* 0x00007f00ff0777ac */ /* 0x000ea40008000800 */
[----:B------:R-:W3:Y:S02]  /*0470*/  LDC.64 R4, c[0x0][0x3a0] ;  /* 0x0000e800ff047b82 */ /* 0x000ee40000000a00 */
[----:B------:R-:W-:-:S02]  /*0480*/  IADD3 R6, PT, PT, R0, -UR6, RZ ;  /* 0x8000000600067c10 */ /* 0x000fc4000fffe0ff */
[----:B------:R-:W-:-:S04]  /*0490*/  IADD3 R7, PT, PT, -R7, R0, RZ ;  /* 0x0000000007077210 */ /* 0x000fc80007ffe1ff */
[----:B------:R-:W4:Y:S08]  /*04a0*/  LDC.64 R12, c[0x0][0x3e0] ;  /* 0x0000f800ff0c7b82 */ /* 0x000f300000000a00 */
[----:B------:R-:W5:Y:S01]  /*04b0*/  LDC.64 R14, c[0x0][0x3b8] ;  /* 0x0000ee00ff0e7b82 */ /* 0x000f620000000a00 */
[----:B0-----:R-:W-:-:S04]  /*04c0*/  IMAD.WIDE R24, R6, 0x4, R2 ;  /* 0x0000000406187825 */ /* 0x001fc800078e0202 */
[C---:B------:R-:W-:Y:S01]  /*04d0*/  IMAD.WIDE R2, R0.reuse, 0x4, R2 ;  /* 0x0000000400027825 */ /* 0x040fe200078e0202 */
[----:B-1----:R-:W2:Y:S02]  /*04e0*/  LDG.E R17, desc[UR4][R24.64] ;  /* 0x0000000418117981 */ /* 0x002ea4000c1e1900 */
[----:B------:R-:W0:Y:S01]  /*04f0*/  LDC.64 R10, c[0x0][0x3b0] ;  /* 0x0000ec00ff0a7b82 */ /* 0x000e220000000a00 */
[--C-:B---3--:R-:W-:Y:S01]  /*0500*/  IMAD.WIDE R26, R7, 0x4, R4.reuse ;  /* 0x00000004071a7825 */ /* 0x108fe200078e0204 */
[----:B------:R-:W2:Y:S03]  /*0510*/  LDG.E R16, desc[UR4][R2.64] ;  /* 0x0000000402107981 */ /* 0x000ea6000c1e1900 */
[C---:B------:R-:W-:Y:S01]  /*0520*/  IMAD.WIDE R4, R0.reuse, 0x4, R4 ;  /* 0x0000000400047825 */ /* 0x040fe200078e0204 */
[----:B------:R1:W3:Y:S02]  /*0530*/  LDG.E R19, desc[UR4][R26.64] ;  /* 0x000000041a137981 */ /* 0x0002e4000c1e1900 */
[----:B------:R-:W1:Y:S02]  /*0540*/  LDC.64 R8, c[0x0][0x380] ;  /* 0x0000e000ff087b82 */ /* 0x000e640000000a00 */
[----:B------:R-:W3:Y:S01]  /*0550*/  LDG.E R20, desc[UR4][R4.64] ;  /* 0x0000000404147981 */ /* 0x000ee2000c1e1900 */
[----:B----4-:R-:W-:-:S04]  /*0560*/  IMAD.WIDE R28, R0, 0x4, R12 ;  /* 0x00000004001c7825 */ /* 0x010fc800078e020c */
[C---:B-----5:R-:W-:Y:S01]  /*0570*/  IMAD.WIDE R12, R0.reuse, 0x4, R14 ;  /* 0x00000004000c7825 */ /* 0x060fe200078e020e */
[----:B------:R-:W4:Y:S01]  /*0580*/  LDG.E R18, desc[UR4][R28.64] ;  /* 0x000000041c127981 */ /* 0x000f22000c1e1900 */
[----:B------:R-:W5:Y:S04]  /*0590*/  LDC.64 R14, c[0x0][0x3c8] ;  /* 0x0000f200ff0e7b82 */ /* 0x000f680000000a00 */
[----:B------:R-:W5:Y:S01]  /*05a0*/  LDG.E R12, desc[UR4][R12.64] ;  /* 0x000000040c0c7981 */ /* 0x000f62000c1e1900 */
[----:B0-----:R-:W-:-:S03]  /*05b0*/  IMAD.WIDE R22, R0, 0x4, R10 ;  /* 0x0000000400167825 */ /* 0x001fc600078e020a */
[----:B------:R-:W0:Y:S03]  /*05c0*/  LDC.64 R10, c[0x0][0x398] ;  /* 0x0000e600ff0a7b82 */ /* 0x000e260000000a00 */
[----:B------:R-:W5:Y:S01]  /*05d0*/  LDG.E R23, desc[UR4][R22.64] ;  /* 0x0000000416177981 */ /* 0x000f62000c1e1900 */
[----:B-1----:R-:W-:-:S05]  /*05e0*/  IMAD.WIDE R8, R0, 0x4, R8 ;  /* 0x0000000400087825 */ /* 0x002fca00078e0208 */
[----:B------:R-:W5:Y:S01]  /*05f0*/  LDG.E R24, desc[UR4][R8.64] ;  /* 0x0000000408187981 */ /* 0x000f62000c1e1900 */
[----:B0-----:R-:W-:-:S04]  /*0600*/  IMAD.WIDE R26, R7, 0x4, R10 ;  /* 0x00000004071a7825 */ /* 0x001fc800078e020a */
[----:B--2---:R-:W-:Y:S01]  /*0610*/  FADD R16, R16, -R17 ;  /* 0x8000001110107221 */ /* 0x004fe20000000000 */
[----:B---3--:R-:W-:Y:S02]  /*0620*/  FADD R19, R20, -R19 ;  /* 0x8000001314137221 */ /* 0x008fe40000000000 */
[----:B------:R-:W0:Y:S02]  /*0630*/  LDC.64 R20, c[0x0][0x388] ;  /* 0x0000e200ff147b82 */ /* 0x000e240000000a00 */
[----:B------:R-:W-:-:S06]  /*0640*/  FADD R19, R16, -R19 ;  /* 0x8000001310137221 */ /* 0x000fcc0000000000 */
[----:B------:R-:W1:Y:S01]  /*0650*/  LDC.64 R16, c[0x0][0x3e8] ;  /* 0x0000fa00ff107b82 */ /* 0x000e620000000a00 */
[----:B----4-:R-:W-:-:S04]  /*0660*/  FFMA R19, -R18, UR7, R19 ;  /* 0x0000000712137c23 */ /* 0x010fc80008000113 */
[----:B-----5:R-:W-:-:S03]  /*0670*/  FMUL R12, R12, R19 ;  /* 0x000000130c0c7220 */ /* 0x020fc60000400000 */
[----:B------:R-:W2:Y:S01]  /*0680*/  LDC.64 R18, c[0x0][0x3c0] ;  /* 0x0000f000ff127b82 */ /* 0x000ea20000000a00 */
[----:B------:R-:W-:Y:S01]  /*0690*/  FFMA R25, R23, R24, R12 ;  /* 0x0000001817197223 */ /* 0x000fe2000000000c */
[----:B------:R-:W-:-:S04]  /*06a0*/  IMAD.WIDE R12, R0, 0x4, R10 ;  /* 0x00000004000c7825 */ /* 0x000fc800078e020a */
[----:B------:R3:W-:Y:S04]  /*06b0*/  STG.E desc[UR4][R8.64], R25 ;  /* 0x0000001908007986 */ /* 0x0007e8000c101904 */
[----:B------:R-:W4:Y:S04]  /*06c0*/  LDG.E R7, desc[UR4][R2.64] ;  /* 0x0000000402077981 */ /* 0x000f28000c1e1900 */
[----:B------:R-:W4:Y:S04]  /*06d0*/  LDG.E R22, desc[UR4][R2.64+-0x4] ;  /* 0xfffffc0402167981 */ /* 0x000f28000c1e1900 */
[----:B------:R1:W5:Y:S01]  /*06e0*/  LDG.E R23, desc[UR4][R26.64] ;  /* 0x000000041a177981 */ /* 0x000362000c1e1900 */
[C---:B--2---:R-:W-:Y:S01]  /*06f0*/  IMAD.WIDE R28, R0.reuse, 0x4, R18 ;  /* 0x00000004001c7825 */ /* 0x044fe200078e0212 */
[----:B---3--:R-:W2:Y:S02]  /*0700*/  LDC.64 R8, c[0x0][0x390] ;  /* 0x0000e400ff087b82 */ /* 0x008ea40000000a00 */
[----:B------:R-:W5:Y:S01]  /*0710*/  LDG.E R24, desc[UR4][R12.64] ;  /* 0x000000040c187981 */ /* 0x000f62000c1e1900 */
[----:B0-----:R-:W-:-:S03]  /*0720*/  IMAD.WIDE R20, R0, 0x4, R20 ;  /* 0x0000000400147825 */ /* 0x001fc600078e0214 */
[----:B------:R-:W3:Y:S01]  /*0730*/  LDG.E R18, desc[UR4][R28.64] ;  /* 0x000000041c127981 */ /* 0x000ee2000c1e1900 */
[C---:B-1----:R-:W-:Y:S01]  /*0740*/  IMAD.WIDE R26, R0.reuse, 0x4, R16 ;  /* 0x00000004001a7825 */ /* 0x042fe200078e0210 */
[----:B------:R-:W0:Y:S02]  /*0750*/  LDC.64 R2, c[0x0][0x3f0] ;  /* 0x0000fc00ff027b82 */ /* 0x000e240000000a00 */
[----:B------:R-:W3:Y:S01]  /*0760*/  LDG.E R19, desc[UR4][R20.64] ;  /* 0x0000000414137981 */ /* 0x000ee2000c1e1900 */
[----:B------:R-:W-:-:S03]  /*0770*/  IMAD.WIDE R16, R0, 0x4, R14 ;  /* 0x0000000400107825 */ /* 0x000fc600078e020e */
[----:B------:R-:W3:Y:S04]  /*0780*/  LDG.E R14, desc[UR4][R26.64] ;  /* 0x000000041a0e7981 */ /* 0x000ee8000c1e1900 */
[----:B------:R-:W3:Y:S01]  /*0790*/  LDG.E R16, desc[UR4][R16.64] ;  /* 0x0000000410107981 */ /* 0x000ee2000c1e1900 */
[----:B------:R-:W-:-:S04]  /*07a0*/  IMAD.WIDE R10, R6, 0x4, R10 ;  /* 0x00000004060a7825 */ /* 0x000fc800078e020a */
[----:B--2---:R-:W-:-:S04]  /*07b0*/  IMAD.WIDE R8, R0, 0x4, R8 ;  /* 0x0000000400087825 */ /* 0x004fc800078e0208 */
[----:B0-----:R-:W-:-:S04]  /*07c0*/  IMAD.WIDE R2, R0, 0x4, R2 ;  /* 0x0000000400027825 */ /* 0x001fc800078e0202 */
[----:B----4-:R-:W-:Y:S01]  /*07d0*/  FADD R22, R7, -R22 ;  /* 0x8000001607167221 */ /* 0x010fe20000000000 */
[----:B-----5:R-:W-:-:S04]  /*07e0*/  FADD R23, R24, -R23 ;  /* 0x8000001718177221 */ /* 0x020fc80000000000 */
[----:B------:R-:W-:-:S04]  /*07f0*/  FADD R23, R23, -R22 ;  /* 0x8000001617177221 */ /* 0x000fc80000000000 */
[----:B---3--:R-:W-:Y:S02]  /*0800*/  FFMA R23, -R14, UR7, R23 ;  /* 0x000000070e177c23 */ /* 0x008fe40008000117 */
[----:B------:R-:W0:Y:S02]  /*0810*/  LDC.64 R14, c[0x0][0x3d8] ;  /* 0x0000f600ff0e7b82 */ /* 0x000e240000000a00 */
[----:B------:R-:W-:-:S06]  /*0820*/  FMUL R23, R16, R23 ;  /* 0x0000001710177220 */ /* 0x000fcc0000400000 */
        /* <DEDUP_REMOVED lines=21> */
.L_x_21:
        /* <DEDUP_REMOVED lines=16> */
.L_x_33:


//--------------------- .text._Z13updateH_3DmapPfS_S_S_S_S_S_S_S_S_S_S_S_S_S_fiii --------------------------
	.section	.text._Z13updateH_3DmapPfS_S_S_S_S_S_S_S_S_S_S_S_S_S_fiii,"ax",@progbits
	.align	128
        .global         _Z13updateH_3DmapPfS_S_S_S_S_S_S_S_S_S_S_S_S_S_fiii
        .type           _Z13updateH_3DmapPfS_S_S_S_S_S_S_S_S_S_S_S_S_S_fiii,@function
        .size           _Z13updateH_3DmapPfS_S_S_S_S_S_S_S_S_S_S_S_S_S_fiii,(.L_x_34 - _Z13updateH_3DmapPfS_S_S_S_S_S_S_S_S_S_S_S_S_S_fiii)
        .other          _Z13updateH_3DmapPfS_S_S_S_S_S_S_S_S_S_S_S_S_S_fiii,@"STO_CUDA_ENTRY STV_DEFAULT"
_Z13updateH_3DmapPfS_S_S_S_S_S_S_S_S_S_S_S_S_S_fiii:
.text._Z13updateH_3DmapPfS_S_S_S_S_S_S_S_S_S_S_S_S_S_fiii:
[----:B------:R-:W-:Y:S01]  /*0000*/  LDC R1, c[0x0][0x37c] ;  /* 0x0000df00ff017b82 */ /* 0x000fe20000000800 */
[----:B------:R-:W0:Y:S07]  /*0010*/  S2R R5, SR_TID.Y ;  /* 0x0000000000057919 */ /* 0x000e2e0000002200 */
[----:B------:R-:W1:Y:S01]  /*0020*/  LDC R0, c[0x0][0x360] ;  /* 0x0000d800ff007b82 */ /* 0x000e620000000800 */
[----:B------:R-:W1:Y:S01]  /*0030*/  S2R R3, SR_TID.X ;  /* 0x0000000000037919 */ /* 0x000e620000002100 */
[----:B------:R-:W2:Y:S06]  /*0040*/  S2R R2, SR_TID.Z ;  /* 0x0000000000027919 */ /* 0x000eac0000002300 */
[----:B------:R-:W0:Y:S08]  /*0050*/  S2UR UR5, SR_CTAID.Y ;  /* 0x00000000000579c3 */ /* 0x000e300000002600 */
[----:B------:R-:W0:Y:S08]  /*0060*/  LDC R6, c[0x0][0x364] ;  /* 0x0000d900ff067b82 */ /* 0x000e300000000800 */
[----:B------:R-:W1:Y:S08]  /*0070*/  S2UR UR4, SR_CTAID.X ;  /* 0x00000000000479c3 */ /* 0x000e700000002500 */
[----:B------:R-:W3:Y:S01]  /*0080*/  LDC R9, c[0x0][0x3fc] ;  /* 0x0000ff00ff097b82 */ /* 0x000ee20000000800 */
[----:B0-----:R-:W-:-:S07]  /*0090*/  IMAD R6, R6, UR5, R5 ;  /* 0x0000000506067c24 */ /* 0x001fce000f8e0205 */
[----:B------:R-:W2:Y:S01]  /*00a0*/  S2UR UR5, SR_CTAID.Z ;  /* 0x00000000000579c3 */ /* 0x000ea20000002700 */
[----:B------:R-:W-:Y:S01]  /*00b0*/  ISETP.NE.AND P0, PT, R6, RZ, PT ;  /* 0x000000ff0600720c */ /* 0x000fe20003f05270 */
[----:B-1----:R-:W-:-:S06]  /*00c0*/  IMAD R0, R0, UR4, R3 ;  /* 0x0000000400007c24 */ /* 0x002fcc000f8e0203 */
[----:B------:R-:W2:Y:S01]  /*00d0*/  LDC R7, c[0x0][0x368] ;  /* 0x0000da00ff077b82 */ /* 0x000ea20000000800 */
[----:B------:R-:W0:Y:S01]  /*00e0*/  LDCU UR4, c[0x0][0x404] ;  /* 0x00008080ff0477ac */ /* 0x000e220008000800 */
[----:B------:R-:W-:Y:S02]  /*00f0*/  ISETP.EQ.OR P0, PT, R0, RZ, !P0 ;  /* 0x000000ff0000720c */ /* 0x000fe40004702670 */
[----:B---3--:R-:W-:-:S04]  /*0100*/  IADD3 R3, PT, PT, R9, -0x1, RZ ;  /* 0xffffffff09037810 */ /* 0x008fc80007ffe0ff */
[----:B------:R-:W-:Y:S01]  /*0110*/  ISETP.GE.U32.OR P0, PT, R0, R3, P0 ;  /* 0x000000030000720c */ /* 0x000fe20000706470 */
[----:B0-----:R-:W-:-:S12]  /*0120*/  UIADD3 UR4, UPT, UPT, UR4, -0x1, URZ ;  /* 0xffffffff04047890 */ /* 0x001fd8000fffe0ff */
[----:B------:R-:W0:Y:S01]  /*0130*/  @!P0 LDC R3, c[0x0][0x400] ;  /* 0x00010000ff038b82 */ /* 0x000e220000000800 */
[----:B--2---:R-:W-:Y:S01]  /*0140*/  IMAD R7, R7, UR5, R2 ;  /* 0x0000000507077c24 */ /* 0x004fe2000f8e0202 */
[----:B0-----:R-:W-:-:S04]  /*0150*/  @!P0 IADD3 R3, PT, PT, R3, -0x1, RZ ;  /* 0xffffffff03038810 */ /* 0x001fc80007ffe0ff */
[----:B------:R-:W-:-:S04]  /*0160*/  ISETP.LT.U32.AND P0, PT, R6, R3, !P0 ;  /* 0x000000030600720c */ /* 0x000fc80004701070 */
[----:B------:R-:W-:-:S04]  /*0170*/  ISETP.EQ.OR P0, PT, R7, RZ, !P0 ;  /* 0x000000ff0700720c */ /* 0x000fc80004702670 */
[----:B------:R-:W-:-:S13]  /*0180*/  ISETP.GE.U32.OR P0, PT, R7, UR4, P0 ;  /* 0x0000000407007c0c */ /* 0x000fda0008706470 */
[----:B------:R-:W-:Y:S05]  /*0190*/  @P0 EXIT ;  /* 0x000000000000094d */ /* 0x000fea0003800000 */
[----:B------:R-:W0:Y:S01]  /*01a0*/  LDCU UR4, c[0x0][0x400] ;  /* 0x00008000ff0477ac */ /* 0x000e220008000800 */
[----:B------:R-:W1:Y:S01]  /*01b0*/  LDC.64 R4, c[0x0][0x388] ;  /* 0x0000e200ff047b82 */ /* 0x000e620000000a00 */
[----:B------:R-:W-:Y:S01]  /*01c0*/  IMAD R0, R6, R9, R0 ;  /* 0x0000000906007224 */ /* 0x000fe200078e0200 */
[----:B------:R-:W2:Y:S06]  /*01d0*/  LDCU UR6, c[0x0][0x3f8] ;  /* 0x00007f00ff0677ac */ /* 0x000eac0008000800 */
[----:B------:R-:W3:Y:S08]  /*01e0*/  LDC.64 R2, c[0x0][0x390] ;  /* 0x0000e400ff027b82 */ /* 0x000ef00000000a00 */
[----:B------:R-:W4:Y:S01]  /*01f0*/  LDC.64 R12, c[0x0][0x3e0] ;  /* 0x0000f800ff0c7b82 */ /* 0x000f220000000a00 */
[----:B0-----:R-:W-:Y:S01]  /*0200*/  IMAD R17, R9, UR4, RZ ;  /* 0x0000000409117c24 */ /* 0x001fe2000f8e02ff */
[----:B------:R-:W0:Y:S03]  /*0210*/  LDCU.64 UR4, c[0x0][0x358] ;  /* 0x00006b00ff0477ac */ /* 0x000e260008000a00 */
[----:B------:R-:W-:-:S03]  /*0220*/  IMAD R0, R7, R17, R0 ;  /* 0x0000001107007224 */ /* 0x000fc600078e0200 */
[----:B------:R-:W5:Y:S02]  /*0230*/  LDC.64 R14, c[0x0][0x3b8] ;  /* 0x0000ee00ff0e7b82 */ /* 0x000f640000000a00 */
[----:B------:R-:W-:Y:S02]  /*0240*/  IADD3 R8, PT, PT, R17, R0, RZ ;  /* 0x0000000011087210 */ /* 0x000fe40007ffe0ff */
[----:B------:R-:W-:-:S03]  /*0250*/  IADD3 R27, PT, PT, R0, R9, RZ ;  /* 0x00000009001b7210 */ /* 0x000fc60007ffe0ff */
[----:B-1----:R-:W-:Y:S01]  /*0260*/  IMAD.WIDE R24, R8, 0x4, R4 ;  /* 0x0000000408187825 */ /* 0x002fe200078e0204 */
[----:B------:R-:W1:Y:S03]  /*0270*/  LDC.64 R10, c[0x0][0x3b0] ;  /* 0x0000ec00ff0a7b82 */ /* 0x000e660000000a00 */
[----:B---3--:R-:W-:Y:S01]  /*0280*/  IMAD.WIDE R26, R27, 0x4, R2 ;  /* 0x000000041b1a7825 */ /* 0x008fe200078e0202 */
[----:B0-----:R-:W3:Y:S03]  /*0290*/  LDG.E R16, desc[UR4][R24.64] ;  /* 0x0000000418107981 */ /* 0x001ee6000c1e1900 */
[C---:B------:R-:W-:Y:S01]  /*02a0*/  IMAD.WIDE R4, R0.reuse, 0x4, R4 ;  /* 0x0000000400047825 */ /* 0x040fe200078e0204 */
[----:B------:R-:W0:Y:S01]  /*02b0*/  LDC.64 R6, c[0x0][0x398] ;  /* 0x0000e600ff067b82 */ /* 0x000e220000000a00 */
[----:B------:R-:W2:Y:S02]  /*02c0*/  LDG.E R20, desc[UR4][R26.64] ;  /* 0x000000041a147981 */ /* 0x000ea4000c1e1900 */
[----:B------:R-:W-:-:S02]  /*02d0*/  IMAD.WIDE R2, R0, 0x4, R2 ;  /* 0x0000000400027825 */ /* 0x000fc400078e0202 */
[----:B------:R-:W3:Y:S04]  /*02e0*/  LDG.E R17, desc[UR4][R4.64] ;  /* 0x0000000404117981 */ /* 0x000ee8000c1e1900 */
[----:B------:R-:W2:Y:S01]  /*02f0*/  LDG.E R19, desc[UR4][R2.64] ;  /* 0x0000000402137981 */ /* 0x000ea2000c1e1900 */
[----:B----4-:R-:W-:-:S04]  /*0300*/  IMAD.WIDE R12, R0, 0x4, R12 ;  /* 0x00000004000c7825 */ /* 0x010fc800078e020c */
[C---:B-----5:R-:W-:Y:S01]  /*0310*/  IMAD.WIDE R14, R0.reuse, 0x4, R14 ;  /* 0x00000004000e7825 */ /* 0x060fe200078e020e */
[----:B------:R4:W5:Y:S03]  /*0320*/  LDG.E R18, desc[UR4][R12.64] ;  /* 0x000000040c127981 */ /* 0x000966000c1e1900 */
[C---:B-1----:R-:W-:Y:S02]  /*0330*/  IMAD.WIDE R22, R0.reuse, 0x4, R10 ;  /* 0x0000000400167825 */ /* 0x042fe400078e020a */
[----:B------:R-:W5:Y:S01]  /*0340*/  LDG.E R14, desc[UR4][R14.64] ;  /* 0x000000040e0e7981 */ /* 0x000f62000c1e1900 */
[----:B------:R-:W1:Y:S01]  /*0350*/  LDC.64 R10, c[0x0][0x380] ;  /* 0x0000e000ff0a7b82 */ /* 0x000e620000000a00 */
[C---:B0-----:R-:W-:Y:S02]  /*0360*/  IMAD.WIDE R6, R0.reuse, 0x4, R6 ;  /* 0x0000000400067825 */ /* 0x041fe400078e0206 */
[----:B------:R-:W5:Y:S04]  /*0370*/  LDG.E R22, desc[UR4][R22.64] ;  /* 0x0000000416167981 */ /* 0x000f68000c1e1900 */
[----:B------:R-:W5:Y:S01]  /*0380*/  LDG.E R21, desc[UR4][R6.64] ;  /* 0x0000000406157981 */ /* 0x000f62000c1e1900 */
[----:B----4-:R-:W0:Y:S02]  /*0390*/  LDC.64 R12, c[0x0][0x3e8] ;  /* 0x0000fa00ff0c7b82 */ /* 0x010e240000000a00 */
[----:B0-----:R-:W-:-:S04]  /*03a0*/  IMAD.WIDE R26, R0, 0x4, R12 ;  /* 0x00000004001a7825 */ /* 0x001fc800078e020c */
[----:B---3--:R-:W-:Y:S01]  /*03b0*/  FADD R16, R16, -R17 ;  /* 0x8000001110107221 */ /* 0x008fe20000000000 */
[----:B--2---:R-:W-:-:S04]  /*03c0*/  FADD R19, R20, -R19 ;  /* 0x8000001314137221 */ /* 0x004fc80000000000 */
[----:B------:R-:W-:Y:S02]  /*03d0*/  FADD R19, R16, -R19 ;  /* 0x8000001310137221 */ /* 0x000fe40000000000 */
[----:B------:R-:W0:Y:S02]  /*03e0*/  LDC.64 R16, c[0x0][0x3c8] ;  /* 0x0000f200ff107b82 */ /* 0x000e240000000a00 */
[----:B-----5:R-:W-:-:S04]  /*03f0*/  FFMA R19, -R18, UR6, R19 ;  /* 0x0000000612137c23 */ /* 0x020fc80008000113 */
[----:B------:R-:W-:Y:S02]  /*0400*/  FMUL R25, R14, R19 ;  /* 0x000000130e197220 */ /* 0x000fe40000400000 */
[----:B------:R-:W2:Y:S02]  /*0410*/  LDC.64 R14, c[0x0][0x3c0] ;  /* 0x0000f000ff0e7b82 */ /* 0x000ea40000000a00 */
[----:B------:R-:W-:-:S06]  /*0420*/  FFMA R29, R22, R21, R25 ;  /* 0x00000015161d7223 */ /* 0x000fcc0000000019 */
[----:B------:R-:W3:Y:S01]  /*0430*/  LDC.64 R18, c[0x0][0x3a0] ;  /* 0x0000e800ff127b82 */ /* 0x000ee20000000a00 */
[----:B-1----:R-:W-:-:S04]  /*0440*/  IMAD.WIDE R20, R8, 0x4, R10 ;  /* 0x0000000408147825 */ /* 0x002fc800078e020a */
[C---:B------:R-:W-:Y:S01]  /*0450*/  IMAD.WIDE R10, R0.reuse, 0x4, R10 ;  /* 0x00000004000a7825 */ /* 0x040fe200078e020a */
[----:B------:R1:W-:Y:S04]  /*0460*/  STG.E desc[UR4][R6.64], R29 ;  /* 0x0000001d06007986 */ /* 0x0003e8000c101904 */
[----:B------:R-:W4:Y:S04]  /*0470*/  LDG.E R8, desc[UR4][R2.64+0x4] ;  /* 0x0000040402087981 */ /* 0x000f28000c1e1900 */
[----:B------:R-:W4:Y:S04]  /*0480*/  LDG.E R23, desc[UR4][R2.64] ;  /* 0x0000000402177981 */ /* 0x000f28000c1e1900 */
[----:B------:R-:W5:Y:S01]  /*0490*/  LDG.E R20, desc[UR4][R20.64] ;  /* 0x0000000414147981 */ /* 0x000f62000c1e1900 */
[C---:B0-----:R-:W-:Y:S01]  /*04a0*/  IMAD.WIDE R12, R0.reuse, 0x4, R16 ;  /* 0x00000004000c7825 */ /* 0x041fe200078e0210 */
[----:B-1----:R-:W0:Y:S02]  /*04b0*/  LDC.64 R6, c[0x0][0x3f0] ;  /* 0x0000fc00ff067b82 */ /* 0x002e240000000a00 */
[----:B------:R-:W5:Y:S04]  /*04c0*/  LDG.E R25, desc[UR4][R10.64] ;  /* 0x000000040a197981 */ /* 0x000f68000c1e1900 */
[----:B------:R-:W5:Y:S01]  /*04d0*/  LDG.E R27, desc[UR4][R26.64] ;  /* 0x000000041a1b7981 */ /* 0x000f62000c1e1900 */
[----:B--2---:R-:W-:-:S02]  /*04e0*/  IMAD.WIDE R16, R0, 0x4, R14 ;  /* 0x0000000400107825 */ /* 0x004fc400078e020e */
[----:B------:R-:W1:Y:S01]  /*04f0*/  LDC.64 R14, c[0x0][0x3d8] ;  /* 0x0000f600ff0e7b82 */ /* 0x000e620000000a00 */
[----:B------:R-:W2:Y:S01]  /*0500*/  LDG.E R12, desc[UR4][R12.64] ;  /* 0x000000040c0c7981 */ /* 0x000ea2000c1e1900 */
[----:B---3--:R-:W-:-:S03]  /*0510*/  IMAD.WIDE R18, R0, 0x4, R18 ;  /* 0x0000000400127825 */ /* 0x008fc600078e0212 */
[----:B------:R-:W3:Y:S04]  /*0520*/  LDG.E R16, desc[UR4][R16.64] ;  /* 0x0000000410107981 */ /* 0x000ee8000c1e1900 */
[----:B------:R-:W3:Y:S01]  /*0530*/  LDG.E R29, desc[UR4][R18.64] ;  /* 0x00000004121d7981 */ /* 0x000ee2000c1e1900 */
[----:B0-----:R-:W-:-:S04]  /*0540*/  IMAD.WIDE R6, R0, 0x4, R6 ;  /* 0x0000000400067825 */ /* 0x001fc800078e0206 */
[----:B-1----:R-:W-:-:S04]  /*0550*/  IMAD.WIDE R14, R0, 0x4, R14 ;  /* 0x00000004000e7825 */ /* 0x002fc800078e020e */
[----:B----4-:R-:W-:Y:S01]  /*0560*/  FADD R8, R8, -R23 ;  /* 0x8000001708087221 */ /* 0x010fe20000000000 */
[----:B-----5:R-:W-:-:S04]  /*0570*/  FADD R25, R20, -R25 ;  /* 0x8000001914197221 */ /* 0x020fc80000000000 */
[----:B------:R-:W-:-:S04]  /*0580*/  FADD R8, R8, -R25 ;  /* 0x8000001908087221 */ /* 0x000fc80000000000 */
[----:B------:R-:W-:-:S04]  /*0590*/  FFMA R3, -R27, UR6, R8 ;  /* 0x000000061b037c23 */ /* 0x000fc80008000108 */
[----:B--2---:R-:W-:Y:S02]  /*05a0*/  FMUL R21, R12, R3 ;  /* 0x000000030c157220 */ /* 0x004fe40000400000 */
[----:B------:R-:W0:Y:S01]  /*05b0*/  LDC.64 R12, c[0x0][0x3d0] ;  /* 0x0000f400ff0c7b82 */ /* 0x000e220000000a00 */
[----:B------:R-:W-:-:S07]  /*05c0*/  IMAD.WIDE R8, R9, 0x4, R10 ;  /* 0x0000000409087825 */ /* 0x000fce00078e020a */
[----:B------:R-:W1:Y:S01]  /*05d0*/  LDC.64 R2, c[0x0][0x3a8] ;  /* 0x0000ea00ff027b82 */ /* 0x000e620000000a00 */
[----:B---3--:R-:W-:-:S05]  /*05e0*/  FFMA R21, R16, R29, R21 ;  /* 0x0000001d10157223 */ /* 0x008fca0000000015 */
        /* <DEDUP_REMOVED lines=19> */
.L_x_22:
        /* <DEDUP_REMOVED lines=14> */
.L_x_34:


//--------------------- .text._Z13updateE_3DmapPfS_S_S_S_S_S_S_S_S_S_S_S_S_S_fiii --------------------------
	.section	.text._Z13updateE_3DmapPfS_S_S_S_S_S_S_S_S_S_S_S_S_S_fiii,"ax",@progbits
	.align	128
        .global         _Z13updateE_3DmapPfS_S_S_S_S_S_S_S_S_S_S_S_S_S_fiii
        .type           _Z13updateE_3DmapPfS_S_S_S_S_S_S_S_S_S_S_S_S_S_fiii,@function
        .size           _Z13updateE_3DmapPfS_S_S_S_S_S_S_S_S_S_S_S_S_S_fiii,(.L_x_35 - _Z13updateE_3DmapPfS_S_S_S_S_S_S_S_S_S_S_S_S_S_fiii)
        .other          _Z13updateE_3DmapPfS_S_S_S_S_S_S_S_S_S_S_S_S_S_fiii,@"STO_CUDA_ENTRY STV_DEFAULT"
_Z13updateE_3DmapPfS_S_S_S_S_S_S_S_S_S_S_S_S_S_fiii:
.text._Z13updateE_3DmapPfS_S_S_S_S_S_S_S_S_S_S_S_S_S_fiii:
[----:B------:R-:W-:Y:S01]  /*0000*/  LDC R1, c[0x0][0x37c] ;  /* 0x0000df00ff017b82 */ /* 0x000fe20000000800 */
[----:B------:R-:W0:Y:S07]  /*0010*/  S2R R2, SR_TID.Y ;  /* 0x0000000000027919 */ /* 0x000e2e0000002200 */
[----:B------:R-:W1:Y:S01]  /*0020*/  LDC R0, c[0x0][0x360] ;  /* 0x0000d800ff007b82 */ /* 0x000e620000000800 */
[----:B------:R-:W2:Y:S01]  /*0030*/  LDCU UR8, c[0x0][0x3fc] ;  /* 0x00007f80ff0877ac */ /* 0x000ea20008000800 */
[----:B------:R-:W1:Y:S06]  /*0040*/  S2R R3, SR_TID.X ;  /* 0x0000000000037919 */ /* 0x000e6c0000002100 */
[----:B------:R-:W0:Y:S08]  /*0050*/  S2UR UR5, SR_CTAID.Y ;  /* 0x00000000000579c3 */ /* 0x000e300000002600 */
[----:B------:R-:W0:Y:S08]  /*0060*/  LDC R7, c[0x0][0x364] ;  /* 0x0000d900ff077b82 */ /* 0x000e300000000800 */
[----:B------:R-:W1:Y:S08]  /*0070*/  S2UR UR4, SR_CTAID.X ;  /* 0x00000000000479c3 */ /* 0x000e700000002500 */
[----:B------:R-:W3:Y:S01]  /*0080*/  LDC R6, c[0x0][0x368] ;  /* 0x0000da00ff067b82 */ /* 0x000ee20000000800 */
[----:B0-----:R-:W-:-:S07]  /*0090*/  IMAD R7, R7, UR5, R2 ;  /* 0x0000000507077c24 */ /* 0x001fce000f8e0202 */
[----:B------:R-:W3:Y:S01]  /*00a0*/  S2UR UR5, SR_CTAID.Z ;  /* 0x00000000000579c3 */ /* 0x000ee20000002700 */
[----:B------:R-:W-:Y:S01]  /*00b0*/  ISETP.NE.AND P0, PT, R7, RZ, PT ;  /* 0x000000ff0700720c */ /* 0x000fe20003f05270 */
[----:B-1----:R-:W-:Y:S01]  /*00c0*/  IMAD R0, R0, UR4, R3 ;  /* 0x0000000400007c24 */ /* 0x002fe2000f8e0203 */
[----:B--2---:R-:W-:Y:S01]  /*00d0*/  UIADD3 UR4, UPT, UPT, UR8, -0x1, URZ ;  /* 0xffffffff08047890 */ /* 0x004fe2000fffe0ff */
[----:B------:R-:W3:Y:S03]  /*00e0*/  S2R R3, SR_TID.Z ;  /* 0x0000000000037919 */ /* 0x000ee60000002300 */
[----:B------:R-:W-:-:S04]  /*00f0*/  ISETP.EQ.OR P0, PT, R0, RZ, !P0 ;  /* 0x000000ff0000720c */ /* 0x000fc80004702670 */
[----:B------:R-:W-:-:S03]  /*0100*/  ISETP.GE.U32.OR P0, PT, R0, UR4, P0 ;  /* 0x0000000400007c0c */ /* 0x000fc60008706470 */
[----:B------:R-:W0:Y:S10]  /*0110*/  LDCU UR4, c[0x0][0x404] ;  /* 0x00008080ff0477ac */ /* 0x000e340008000800 */
[----:B------:R-:W1:Y:S01]  /*0120*/  @!P0 LDC R2, c[0x0][0x400] ;  /* 0x00010000ff028b82 */ /* 0x000e620000000800 */
[----:B0-----:R-:W-:Y:S01]  /*0130*/  UIADD3 UR4, UPT, UPT, UR4, -0x1, URZ ;  /* 0xffffffff04047890 */ /* 0x001fe2000fffe0ff */
[----:B---3--:R-:W-:Y:S01]  /*0140*/  IMAD R6, R6, UR5, R3 ;  /* 0x0000000506067c24 */ /* 0x008fe2000f8e0203 */
[----:B-1----:R-:W-:-:S04]  /*0150*/  @!P0 IADD3 R2, PT, PT, R2, -0x1, RZ ;  /* 0xffffffff02028810 */ /* 0x002fc80007ffe0ff */
[----:B------:R-:W-:-:S04]  /*0160*/  ISETP.LT.U32.AND P0, PT, R7, R2, !P0 ;  /* 0x000000020700720c */ /* 0x000fc80004701070 */
[----:B------:R-:W-:-:S04]  /*0170*/  ISETP.EQ.OR P0, PT, R6, RZ, !P0 ;  /* 0x000000ff0600720c */ /* 0x000fc80004702670 */
[----:B------:R-:W-:-:S13]  /*0180*/  ISETP.GE.U32.OR P0, PT, R6, UR4, P0 ;  /* 0x0000000406007c0c */ /* 0x000fda0008706470 */
[----:B------:R-:W-:Y:S05]  /*0190*/  @P0 EXIT ;  /* 0x000000000000094d */ /* 0x000fea0003800000 */
[----:B------:R-:W0:Y:S01]  /*01a0*/  LDCU UR4, c[0x0][0x400] ;  /* 0x00008000ff0477ac */ /* 0x000e220008000800 */
[----:B------:R-:W1:Y:S01]  /*01b0*/  LDC.64 R2, c[0x0][0x3a8] ;  /* 0x0000ea00ff027b82 */ /* 0x000e620000000a00 */
[----:B------:R-:W-:Y:S01]  /*01c0*/  IMAD R7, R7, UR8, R0 ;  /* 0x0000000807077c24 */ /* 0x000fe2000f8e0200 */
[----:B------:R-:W2:Y:S06]  /*01d0*/  LDCU.64 UR6, c[0x0][0x358] ;  /* 0x00006b00ff0677ac */ /* 0x000eac0008000a00 */
[----:B------:R-:W3:Y:S08]  /*01e0*/  LDC.64 R4, c[0x0][0x3a0] ;  /* 0x0000e800ff047b82 */ /* 0x000ef00000000a00 */
[----:B------:R-:W4:Y:S01]  /*01f0*/  LDC.64 R12, c[0x0][0x3e0] ;  /* 0x0000f800ff0c7b82 */ /* 0x000f220000000a00 */
[----:B0-----:R-:W-:-:S06]  /*0200*/  UIMAD UR4, UR8, UR4, URZ ;  /* 0x00000004080472a4 */ /* 0x001fcc000f8e02ff */
[----:B------:R-:W-:Y:S01]  /*0210*/  IMAD R0, R6, UR4, R7 ;  /* 0x0000000406007c24 */ /* 0x000fe2000f8e0207 */
[----:B------:R-:W0:Y:S04]  /*0220*/  LDC.64 R14, c[0x0][0x3b8] ;  /* 0x0000ee00ff0e7b82 */ /* 0x000e280000000a00 */
[C---:B------:R-:W-:Y:S02]  /*0230*/  IADD3 R6, PT, PT, R0.reuse, -UR8, RZ ;  /* 0x8000000800067c10 */ /* 0x040fe4000fffe0ff */
[----:B------:R-:W-:Y:S01]  /*0240*/  IADD3 R7, PT, PT, R0, -UR4, RZ ;  /* 0x8000000400077c10 */ /* 0x000fe2000fffe0ff */
[----:B------:R-:W5:Y:S01]  /*0250*/  LDCU UR4, c[0x0][0x3f8] ;  /* 0x00007f00ff0477ac */ /* 0x000f620008000800 */
[----:B------:R-:W5:Y:S01]  /*0260*/  LDC.64 R10, c[0x0][0x3b0] ;  /* 0x0000ec00ff0a7b82 */ /* 0x000f620000000a00 */
[----:B-1----:R-:W-:-:S04]  /*0270*/  IMAD.WIDE R24, R6, 0x4, R2 ;  /* 0x0000000406187825 */ /* 0x002fc800078e0202 */
[----:B---3--:R-:W-:Y:S01]  /*0280*/  IMAD.WIDE R26, R7, 0x4, R4 ;  /* 0x00000004071a7825 */ /* 0x008fe200078e0204 */
[----:B--2---:R-:W2:Y:S02]  /*0290*/  LDG.E R17, desc[UR6][R24.64] ;  /* 0x0000000618117981 */ /* 0x004ea4000c1e1900 */
[----:B------:R-:W1:Y:S01]  /*02a0*/  LDC.64 R8, c[0x0][0x380] ;  /* 0x0000e000ff087b82 */ /* 0x000e620000000a00 */
[C---:B------:R-:W-:Y:S01]  /*02b0*/  IMAD.WIDE R2, R0.reuse, 0x4, R2 ;  /* 0x0000000400027825 */ /* 0x040fe200078e0202 */
[----:B------:R3:W2:Y:S03]  /*02c0*/  LDG.E R19, desc[UR6][R26.64] ;  /* 0x000000061a137981 */ /* 0x0006a6000c1e1900 */
[C---:B------:R-:W-:Y:S01]  /*02d0*/  IMAD.WIDE R4, R0.reuse, 0x4, R4 ;  /* 0x0000000400047825 */ /* 0x040fe200078e0204 */
[----:B------:R-:W2:Y:S04]  /*02e0*/  LDG.E R16, desc[UR6][R2.64] ;  /* 0x0000000602107981 */ /* 0x000ea8000c1e1900 */
[----:B------:R-:W2:Y:S01]  /*02f0*/  LDG.E R20, desc[UR6][R4.64] ;  /* 0x0000000604147981 */ /* 0x000ea2000c1e1900 */
[----:B----4-:R-:W-:-:S04]  /*0300*/  IMAD.WIDE R28, R0, 0x4, R12 ;  /* 0x00000004001c7825 */ /* 0x010fc800078e020c */
[C---:B0-----:R-:W-:Y:S01]  /*0310*/  IMAD.WIDE R12, R0.reuse, 0x4, R14 ;  /* 0x00000004000c7825 */ /* 0x041fe200078e020e */
[----:B------:R-:W4:Y:S01]  /*0320*/  LDG.E R18, desc[UR6][R28.64] ;  /* 0x000000061c127981 */ /* 0x000f22000c1e1900 */
[----:B------:R-:W0:Y:S02]  /*0330*/  LDC.64 R14, c[0x0][0x3c8] ;  /* 0x0000f200ff0e7b82 */ /* 0x000e240000000a00 */
[C---:B-----5:R-:W-:Y:S02]  /*0340*/  IMAD.WIDE R22, R0.reuse, 0x4, R10 ;  /* 0x0000000400167825 */ /* 0x060fe400078e020a */
[----:B------:R-:W5:Y:S02]  /*0350*/  LDG.E R12, desc[UR6][R12.64] ;  /* 0x000000060c0c7981 */ /* 0x000f64000c1e1900 */
[----:B-1----:R-:W-:Y:S02]  /*0360*/  IMAD.WIDE R8, R0, 0x4, R8 ;  /* 0x0000000400087825 */ /* 0x002fe400078e0208 */
[----:B------:R-:W5:Y:S01]  /*0370*/  LDG.E R23, desc[UR6][R22.64] ;  /* 0x0000000616177981 */ /* 0x000f62000c1e1900 */
[----:B------:R-:W3:Y:S03]  /*0380*/  LDC.64 R10, c[0x0][0x398] ;  /* 0x0000e600ff0a7b82 */ /* 0x000ee60000000a00 */
[----:B------:R-:W5:Y:S01]  /*0390*/  LDG.E R24, desc[UR6][R8.64] ;  /* 0x0000000608187981 */ /* 0x000f62000c1e1900 */
[----:B---3--:R-:W-:-:S04]  /*03a0*/  IMAD.WIDE R26, R7, 0x4, R10 ;  /* 0x00000004071a7825 */ /* 0x008fc800078e020a */
[----:B--2---:R-:W-:Y:S01]  /*03b0*/  FADD R16, R16, -R17 ;  /* 0x8000001110107221 */ /* 0x004fe20000000000 */
[----:B------:R-:W-:Y:S02]  /*03c0*/  FADD R19, R20, -R19 ;  /* 0x8000001314137221 */ /* 0x000fe40000000000 */
[----:B------:R-:W1:Y:S02]  /*03d0*/  LDC.64 R20, c[0x0][0x388] ;  /* 0x0000e200ff147b82 */ /* 0x000e640000000a00 */
[----:B------:R-:W-:-:S06]  /*03e0*/  FADD R19, R16, -R19 ;  /* 0x8000001310137221 */ /* 0x000fcc0000000000 */
[----:B------:R-:W2:Y:S01]  /*03f0*/  LDC.64 R16, c[0x0][0x3e8] ;  /* 0x0000fa00ff107b82 */ /* 0x000ea20000000a00 */
[----:B----4-:R-:W-:-:S04]  /*0400*/  FFMA R19, -R18, UR4, R19 ;  /* 0x0000000412137c23 */ /* 0x010fc80008000113 */
[----:B-----5:R-:W-:-:S03]  /*0410*/  FMUL R12, R12, R19 ;  /* 0x000000130c0c7220 */ /* 0x020fc60000400000 */
[----:B------:R-:W3:Y:S01]  /*0420*/  LDC.64 R18, c[0x0][0x3c0] ;  /* 0x0000f000ff127b82 */ /* 0x000ee20000000a00 */
[----:B------:R-:W-:Y:S01]  /*0430*/  FFMA R25, R23, R24, R12 ;  /* 0x0000001817197223 */ /* 0x000fe2000000000c */
[----:B------:R-:W-:-:S04]  /*0440*/  IMAD.WIDE R12, R0, 0x4, R10 ;  /* 0x00000004000c7825 */ /* 0x000fc800078e020a */
[----:B------:R4:W-:Y:S04]  /*0450*/  STG.E desc[UR6][R8.64], R25 ;  /* 0x0000001908007986 */ /* 0x0009e8000c101906 */
[----:B------:R-:W5:Y:S04]  /*0460*/  LDG.E R7, desc[UR6][R2.64] ;  /* 0x0000000602077981 */ /* 0x000f68000c1e1900 */
[----:B------:R-:W5:Y:S04]  /*0470*/  LDG.E R22, desc[UR6][R2.64+-0x4] ;  /* 0xfffffc0602167981 */ /* 0x000f68000c1e1900 */
[----:B------:R2:W5:Y:S01]  /*0480*/  LDG.E R23, desc[UR6][R26.64] ;  /* 0x000000061a177981 */ /* 0x000562000c1e1900 */
[C---:B-1----:R-:W-:Y:S01]  /*0490*/  IMAD.WIDE R20, R0.reuse, 0x4, R20 ;  /* 0x0000000400147825 */ /* 0x042fe200078e0214 */
[----:B----4-:R-:W1:Y:S02]  /*04a0*/  LDC.64 R8, c[0x0][0x390] ;  /* 0x0000e400ff087b82 */ /* 0x010e640000000a00 */
[----:B------:R-:W4:Y:S01]  /*04b0*/  LDG.E R24, desc[UR6][R12.64] ;  /* 0x000000060c187981 */ /* 0x000f22000c1e1900 */
[----:B--2---:R-:W-:-:S05]  /*04c0*/  IMAD.WIDE R26, R0, 0x4, R16 ;  /* 0x00000004001a7825 */ /* 0x004fca00078e0210 */
[----:B------:R-:W2:Y:S01]  /*04d0*/  LDC.64 R2, c[0x0][0x3f0] ;  /* 0x0000fc00ff027b82 */ /* 0x000ea20000000a00 */
[C---:B0-----:R-:W-:Y:S02]  /*04e0*/  IMAD.WIDE R16, R0.reuse, 0x4, R14 ;  /* 0x0000000400107825 */ /* 0x041fe400078e020e */
[----:B------:R-:W4:Y:S04]  /*04f0*/  LDG.E R14, desc[UR6][R26.64] ;  /* 0x000000061a0e7981 */ /* 0x000f28000c1e1900 */
[----:B------:R-:W4:Y:S01]  /*0500*/  LDG.E R16, desc[UR6][R16.64] ;  /* 0x0000000610107981 */ /* 0x000f22000c1e1900 */
[----:B---3--:R-:W-:-:S03]  /*0510*/  IMAD.WIDE R28, R0, 0x4, R18 ;  /* 0x00000004001c7825 */ /* 0x008fc600078e0212 */
[----:B------:R-:W3:Y:S04]  /*0520*/  LDG.E R19, desc[UR6][R20.64] ;  /* 0x0000000614137981 */ /* 0x000ee8000c1e1900 */
[----:B------:R-:W3:Y:S01]  /*0530*/  LDG.E R18, desc[UR6][R28.64] ;  /* 0x000000061c127981 */ /* 0x000ee2000c1e1900 */
[----:B------:R-:W-:-:S04]  /*0540*/  IMAD.WIDE R10, R6, 0x4, R10 ;  /* 0x00000004060a7825 */ /* 0x000fc800078e020a */
[----:B--2---:R-:W-:-:S04]  /*0550*/  IMAD.WIDE R2, R0, 0x4, R2 ;  /* 0x0000000400027825 */ /* 0x004fc800078e0202 */
[----:B-1----:R-:W-:-:S04]  /*0560*/  IMAD.WIDE R8, R0, 0x4, R8 ;  /* 0x0000000400087825 */ /* 0x002fc800078e0208 */
[----:B-----5:R-:W-:Y:S01]  /*0570*/  FADD R22, R7, -R22 ;  /* 0x8000001607167221 */ /* 0x020fe20000000000 */
[----:B----4-:R-:W-:-:S04]  /*0580*/  FADD R23, R24, -R23 ;  /* 0x8000001718177221 */ /* 0x010fc80000000000 */
[----:B------:R-:W-:-:S04]  /*0590*/  FADD R23, R23, -R22 ;  /* 0x8000001617177221 */ /* 0x000fc80000000000 */
[----:B------:R-:W-:Y:S02]  /*05a0*/  FFMA R23, -R14, UR4, R23 ;  /* 0x000000040e177c23 */ /* 0x000fe40008000117 */
[----:B------:R-:W0:Y:S02]  /*05b0*/  LDC.64 R14, c[0x0][0x3d8] ;  /* 0x0000f600ff0e7b82 */ /* 0x000e240000000a00 */
[----:B------:R-:W-:-:S06]  /*05c0*/  FMUL R23, R16, R23 ;  /* 0x0000001710177220 */ /* 0x000fcc0000400000 */
        /* <DEDUP_REMOVED lines=21> */
.L_x_23:
        /* <DEDUP_REMOVED lines=14> */
.L_x_35:


//--------------------- .text._Z13updateH_2DmapPfS_S_S_S_S_S_S_S_S_S_S_S_S_S_fiii --------------------------
	.section	.text._Z13updateH_2DmapPfS_S_S_S_S_S_S_S_S_S_S_S_S_S_fiii,"ax",@progbits
	.align	128
        .global         _Z13updateH_2DmapPfS_S_S_S_S_S_S_S_S_S_S_S_S_S_fiii
        .type           _Z13updateH_2DmapPfS_S_S_S_S_S_S_S_S_S_S_S_S_S_fiii,@function
        .size           _Z13updateH_2DmapPfS_S_S_S_S_S_S_S_S_S_S_S_S_S_fiii,(.L_x_36 - _Z13updateH_2DmapPfS_S_S_S_S_S_S_S_S_S_S_S_S_S_fiii)
        .other          _Z13updateH_2DmapPfS_S_S_S_S_S_S_S_S_S_S_S_S_S_fiii,@"STO_CUDA_ENTRY STV_DEFAULT"
_Z13updateH_2DmapPfS_S_S_S_S_S_S_S_S_S_S_S_S_S_fiii:
.text._Z13updateH_2DmapPfS_S_S_S_S_S_S_S_S_S_S_S_S_S_fiii:
[----:B------:R-:W-:Y:S01]  /*0000*/  LDC R1, c[0x0][0x37c] ;  /* 0x0000df00ff017b82 */ /* 0x000fe20000000800 */
[----:B------:R-:W0:Y:S07]  /*0010*/  S2R R5, SR_TID.X ;  /* 0x0000000000057919 */ /* 0x000e2e0000002100 */
[----:B------:R-:W0:Y:S01]  /*0020*/  S2UR UR6, SR_CTAID.X ;  /* 0x00000000000679c3 */ /* 0x000e220000002500 */
[----:B------:R-:W1:Y:S07]  /*0030*/  S2R R9, SR_TID.Y ;  /* 0x0000000000097919 */ /* 0x000e6e0000002200 */
[----:B------:R-:W0:Y:S01]  /*0040*/  LDC R0, c[0x0][0x360] ;  /* 0x0000d800ff007b82 */ /* 0x000e220000000800 */
[----:B------:R-:W2:Y:S07]  /*0050*/  LDCU UR5, c[0x0][0x364] ;  /* 0x00006c80ff0577ac */ /* 0x000eae0008000800 */
[----:B------:R-:W3:Y:S08]  /*0060*/  LDC R3, c[0x0][0x3fc] ;  /* 0x0000ff00ff037b82 */ /* 0x000ef00000000800 */
[----:B------:R-:W2:Y:S08]  /*0070*/  S2UR UR4, SR_CTAID.Y ;  /* 0x00000000000479c3 */ /* 0x000eb00000002600 */
[----:B------:R-:W4:Y:S01]  /*0080*/  LDC.64 R6, c[0x0][0x400] ;  /* 0x00010000ff067b82 */ /* 0x000f220000000a00 */
[----:B0-----:R-:W-:Y:S01]  /*0090*/  IMAD R0, R0, UR6, R5 ;  /* 0x0000000600007c24 */ /* 0x001fe2000f8e0205 */
[----:B---3--:R-:W-:-:S04]  /*00a0*/  IADD3 R5, PT, PT, R3, -0x1, RZ ;  /* 0xffffffff03057810 */ /* 0x008fc80007ffe0ff */
[----:B------:R-:W-:Y:S01]  /*00b0*/  ISETP.GE.AND P0, PT, R0, R5, PT ;  /* 0x000000050000720c */ /* 0x000fe20003f06270 */
[----:B--2---:R-:W-:-:S03]  /*00c0*/  UIMAD UR4, UR4, UR5, URZ ;  /* 0x00000005040472a4 */ /* 0x004fc6000f8e02ff */
[----:B------:R-:W-:-:S03]  /*00d0*/  ISETP.LT.OR P0, PT, R0, 0x1, P0 ;  /* 0x000000010000780c */ /* 0x000fc60000701670 */
[----:B-1----:R-:W-:Y:S02]  /*00e0*/  IADD3 R5, PT, PT, R9, UR4, RZ ;  /* 0x0000000409057c10 */ /* 0x002fe4000fffe0ff */
[----:B----4-:R-:W-:Y:S02]  /*00f0*/  IADD3 R2, PT, PT, R6, -0x1, RZ ;  /* 0xffffffff06027810 */ /* 0x010fe40007ffe0ff */
[----:B------:R-:W-:-:S04]  /*0100*/  ISETP.EQ.OR P0, PT, R5, RZ, P0 ;  /* 0x000000ff0500720c */ /* 0x000fc80000702670 */
[----:B------:R-:W-:-:S04]  /*0110*/  ISETP.GE.OR P0, PT, R5, R2, P0 ;  /* 0x000000020500720c */ /* 0x000fc80000706670 */
[----:B------:R-:W-:-:S13]  /*0120*/  ISETP.LT.OR P0, PT, R7, 0x3, P0 ;  /* 0x000000030700780c */ /* 0x000fda0000701670 */
[----:B------:R-:W-:Y:S05]  /*0130*/  @P0 EXIT ;  /* 0x000000000000094d */ /* 0x000fea0003800000 */
[----:B------:R-:W-:Y:S01]  /*0140*/  ISETP.NE.AND P0, PT, R7, 0x3, PT ;  /* 0x000000030700780c */ /* 0x000fe20003f05270 */
[----:B------:R-:W0:Y:S01]  /*0150*/  LDCU.64 UR6, c[0x0][0x358] ;  /* 0x00006b00ff0677ac */ /* 0x000e220008000a00 */
[----:B------:R-:W-:Y:S01]  /*0160*/  IMAD R2, R3, R6, RZ ;  /* 0x0000000603027224 */ /* 0x000fe200078e02ff */
[----:B------:R-:W-:-:S10]  /*0170*/  UMOV UR5, 0x1 ;  /* 0x0000000100057882 */ /* 0x000fd40000000000 */
[----:B------:R-:W-:Y:S05]  /*0180*/  @!P0 BRA `(.L_x_24) ;  /* 0x00000008007c8947 */ /* 0x000fea0003800000 */
[C---:B------:R-:W-:Y:S01]  /*0190*/  IADD3 R8, PT, PT, R6.reuse, UR4, R9 ;  /* 0x0000000406087c10 */ /* 0x040fe2000fffe009 */
[----:B------:R-:W1:Y:S01]  /*01a0*/  LDCU UR8, c[0x0][0x3f8] ;  /* 0x00007f00ff0877ac */ /* 0x000e620008000800 */
[----:B------:R-:W-:Y:S02]  /*01b0*/  LEA R6, R6, R5, 0x1 ;  /* 0x0000000506067211 */ /* 0x000fe400078e08ff */
[----:B------:R-:W-:Y:S01]  /*01c0*/  LOP3.LUT R4, R7, 0x7ffffffe, RZ, 0xc0, !PT ;  /* 0x7ffffffe07047812 */ /* 0x000fe200078ec0ff */
[-C--:B------:R-:W-:Y:S01]  /*01d0*/  IMAD R13, R8, R3.reuse, R3 ;  /* 0x00000003080d7224 */ /* 0x080fe200078e0203 */
[----:B------:R-:W-:Y:S01]  /*01e0*/  UMOV UR5, 0x2 ;  /* 0x0000000200057882 */ /* 0x000fe20000000000 */
[-CC-:B------:R-:W-:Y:S01]  /*01f0*/  IMAD R11, R6, R3.reuse, R0.reuse ;  /* 0x00000003060b7224 */ /* 0x180fe200078e0200 */
[----:B------:R-:W-:Y:S01]  /*0200*/  IADD3 R4, PT, PT, -R4, RZ, RZ ;  /* 0x000000ff04047210 */ /* 0x000fe20007ffe1ff */
[----:B------:R-:W-:Y:S01]  /*0210*/  IMAD R9, R8, R3, R0 ;  /* 0x0000000308097224 */ /* 0x000fe200078e0200 */
[----:B------:R-:W-:-:S07]  /*0220*/  IADD3 R13, PT, PT, R0, R13, RZ ;  /* 0x0000000d000d7210 */ /* 0x000fce0007ffe0ff */
.L_x_25:
[----:B--2---:R-:W2:Y:S08]  /*0230*/  LDC.64 R20, c[0x0][0x388] ;  /* 0x0000e200ff147b82 */ /* 0x004eb00000000a00 */
[----:B------:R-:W3:Y:S08]  /*0240*/  LDC.64 R28, c[0x0][0x390] ;  /* 0x0000e400ff1c7b82 */ /* 0x000ef00000000a00 */
[----:B------:R-:W4:Y:S08]  /*0250*/  LDC.64 R42, c[0x0][0x3e0] ;  /* 0x0000f800ff2a7b82 */ /* 0x000f300000000a00 */
[----:B------:R-:W5:Y:S01]  /*0260*/  LDC.64 R40, c[0x0][0x3b8] ;  /* 0x0000ee00ff287b82 */ /* 0x000f620000000a00 */
[----:B--2---:R-:W-:-:S04]  /*0270*/  IMAD.WIDE R18, R11, 0x4, R20 ;  /* 0x000000040b127825 */ /* 0x004fc800078e0214 */
[----:B------:R-:W-:Y:S01]  /*0280*/  IMAD.WIDE R20, R9, 0x4, R20 ;  /* 0x0000000409147825 */ /* 0x000fe200078e0214 */
[----:B0-----:R-:W2:Y:S02]  /*0290*/  LDG.E R10, desc[UR6][R18.64] ;  /* 0x00000006120a7981 */ /* 0x001ea4000c1e1900 */
[----:B------:R-:W0:Y:S01]  /*02a0*/  LDC.64 R38, c[0x0][0x3b0] ;  /* 0x0000ec00ff267b82 */ /* 0x000e220000000a00 */
[--C-:B---3--:R-:W-:Y:S01]  /*02b0*/  IMAD.WIDE R44, R13, 0x4, R28.reuse ;  /* 0x000000040d2c7825 */ /* 0x108fe200078e021c */
[----:B------:R-:W2:Y:S03]  /*02c0*/  LDG.E R23, desc[UR6][R20.64] ;  /* 0x0000000614177981 */ /* 0x000ea6000c1e1900 */
[C---:B------:R-:W-:Y:S01]  /*02d0*/  IMAD.WIDE R28, R9.reuse, 0x4, R28 ;  /* 0x00000004091c7825 */ /* 0x040fe200078e021c */
[----:B------:R-:W3:Y:S02]  /*02e0*/  LDG.E R12, desc[UR6][R44.64] ;  /* 0x000000062c0c7981 */ /* 0x000ee4000c1e1900 */
[----:B------:R-:W1:Y:S02]  /*02f0*/  LDC.64 R30, c[0x0][0x398] ;  /* 0x0000e600ff1e7b82 */ /* 0x000e640000000a00 */
[----:B------:R-:W3:Y:S01]  /*0300*/  LDG.E R25, desc[UR6][R28.64] ;  /* 0x000000061c197981 */ /* 0x000ee2000c1e1900 */
[----:B----4-:R-:W-:-:S04]  /*0310*/  IMAD.WIDE R42, R9, 0x4, R42 ;  /* 0x00000004092a7825 */ /* 0x010fc800078e022a */
[C---:B-----5:R-:W-:Y:S01]  /*0320*/  IMAD.WIDE R40, R9.reuse, 0x4, R40 ;  /* 0x0000000409287825 */ /* 0x060fe200078e0228 */
[----:B------:R-:W4:Y:S01]  /*0330*/  LDG.E R27, desc[UR6][R42.64] ;  /* 0x000000062a1b7981 */ /* 0x000f22000c1e1900 */
[----:B------:R-:W5:Y:S03]  /*0340*/  LDC.64 R14, c[0x0][0x380] ;  /* 0x0000e000ff0e7b82 */ /* 0x000f660000000a00 */
[----:B------:R-:W5:Y:S01]  /*0350*/  LDG.E R8, desc[UR6][R40.64] ;  /* 0x0000000628087981 */ /* 0x000f62000c1e1900 */
[----:B0-----:R-:W-:-:S04]  /*0360*/  IMAD.WIDE R38, R9, 0x4, R38 ;  /* 0x0000000409267825 */ /* 0x001fc800078e0226 */
[----:B------:R-:W0:Y:S01]  /*0370*/  LDC.64 R36, c[0x0][0x3e8] ;  /* 0x0000fa00ff247b82 */ /* 0x000e220000000a00 */
[----:B------:R-:W5:Y:S01]  /*0380*/  LDG.E R6, desc[UR6][R38.64] ;  /* 0x0000000626067981 */ /* 0x000f62000c1e1900 */
[----:B-1----:R-:W-:-:S06]  /*0390*/  IMAD.WIDE R30, R9, 0x4, R30 ;  /* 0x00000004091e7825 */ /* 0x002fcc00078e021e */
[----:B------:R-:W1:Y:S01]  /*03a0*/  LDC.64 R34, c[0x0][0x3c0] ;  /* 0x0000f000ff227b82 */ /* 0x000e620000000a00 */
[----:B------:R-:W5:Y:S07]  /*03b0*/  LDG.E R17, desc[UR6][R30.64] ;  /* 0x000000061e117981 */ /* 0x000f6e000c1e1900 */
[----:B------:R-:W1:Y:S01]  /*03c0*/  LDC.64 R32, c[0x0][0x3a0] ;  /* 0x0000e800ff207b82 */ /* 0x000e620000000a00 */
[----:B--2---:R-:W-:Y:S01]  /*03d0*/  FADD R10, R10, -R23 ;  /* 0x800000170a0a7221 */ /* 0x004fe20000000000 */
[----:B---3--:R-:W-:-:S04]  /*03e0*/  FADD R25, R12, -R25 ;  /* 0x800000190c197221 */ /* 0x008fc80000000000 */
[----:B------:R-:W-:-:S04]  /*03f0*/  FADD R10, R10, -R25 ;  /* 0x800000190a0a7221 */ /* 0x000fc80000000000 */
[----:B----4-:R-:W-:-:S04]  /*0400*/  FFMA R27, -R27, UR8, R10 ;  /* 0x000000081b1b7c23 */ /* 0x010fc8000800010a */
[----:B-----5:R-:W-:-:S04]  /*0410*/  FMUL R27, R8, R27 ;  /* 0x0000001b081b7220 */ /* 0x020fc80000400000 */
[----:B------:R-:W-:Y:S01]  /*0420*/  FFMA R23, R6, R17, R27 ;  /* 0x0000001106177223 */ /* 0x000fe2000000001b */
[--C-:B------:R-:W-:Y:S01]  /*0430*/  IMAD.WIDE R16, R11, 0x4, R14.reuse ;  /* 0x000000040b107825 */ /* 0x100fe200078e020e */
[----:B------:R-:W2:Y:S03]  /*0440*/  LDC.64 R26, c[0x0][0x3c8] ;  /* 0x0000f200ff1a7b82 */ /* 0x000ea60000000a00 */
[C---:B------:R-:W-:Y:S01]  /*0450*/  IMAD.WIDE R14, R9.reuse, 0x4, R14 ;  /* 0x00000004090e7825 */ /* 0x040fe200078e020e */
[----:B------:R3:W-:Y:S04]  /*0460*/  STG.E desc[UR6][R30.64], R23 ;  /* 0x000000171e007986 */ /* 0x0007e8000c101906 */
[----:B------:R-:W4:Y:S04]  /*0470*/  LDG.E R6, desc[UR6][R28.64+0x4] ;  /* 0x000004061c067981 */ /* 0x000f28000c1e1900 */
[----:B------:R-:W4:Y:S04]  /*0480*/  LDG.E R25, desc[UR6][R28.64] ;  /* 0x000000061c197981 */ /* 0x000f28000c1e1900 */
[----:B------:R-:W5:Y:S04]  /*0490*/  LDG.E R8, desc[UR6][R16.64] ;  /* 0x0000000610087981 */ /* 0x000f68000c1e1900 */
[----:B------:R-:W5:Y:S01]  /*04a0*/  LDG.E R10, desc[UR6][R14.64] ;  /* 0x000000060e0a7981 */ /* 0x000f62000c1e1900 */
[----:B0-----:R-:W-:-:S04]  /*04b0*/  IMAD.WIDE R36, R9, 0x4, R36 ;  /* 0x0000000409247825 */ /* 0x001fc800078e0224 */
[C---:B--2---:R-:W-:Y:S01]  /*04c0*/  IMAD.WIDE R26, R9.reuse, 0x4, R26 ;  /* 0x00000004091a7825 */ /* 0x044fe200078e021a */
[----:B---3--:R-:W2:Y:S03]  /*04d0*/  LDG.E R23, desc[UR6][R36.64] ;  /* 0x0000000624177981 */ /* 0x008ea6000c1e1900 */
[----:B-1----:R-:W-:-:S04]  /*04e0*/  IMAD.WIDE R34, R9, 0x4, R34 ;  /* 0x0000000409227825 */ /* 0x002fc800078e0222 */
[----:B------:R-:W-:-:S04]  /*04f0*/  IMAD.WIDE R32, R9, 0x4, R32 ;  /* 0x0000000409207825 */ /* 0x000fc800078e0220 */
[----:B----4-:R-:W-:Y:S01]  /*0500*/  FADD R6, R6, -R25 ;  /* 0x8000001906067221 */ /* 0x010fe20000000000 */
[----:B-----5:R-:W-:Y:S02]  /*0510*/  FADD R25, R8, -R10 ;  /* 0x8000000a08197221 */ /* 0x020fe40000000000 */
[----:B------:R-:W3:Y:S02]  /*0520*/  LDG.E R10, desc[UR6][R26.64] ;  /* 0x000000061a0a7981 */ /* 0x000ee4000c1e1900 */
[----:B------:R-:W-:Y:S02]  /*0530*/  FADD R6, R6, -R25 ;  /* 0x8000001906067221 */ /* 0x000fe40000000000 */
[----:B------:R-:W4:Y:S04]  /*0540*/  LDG.E R8, desc[UR6][R34.64] ;  /* 0x0000000622087981 */ /* 0x000f28000c1e1900 */
[----:B------:R-:W4:Y:S01]  /*0550*/  LDG.E R25, desc[UR6][R32.64] ;  /* 0x0000000620197981 */ /* 0x000f22000c1e1900 */
[----:B--2---:R-:W-:-:S04]  /*0560*/  FFMA R23, -R23, UR8, R6 ;  /* 0x0000000817177c23 */ /* 0x004fc80008000106 */
[----:B---3--:R-:W-:-:S04]  /*0570*/  FMUL R23, R10, R23 ;  /* 0x000000170a177220 */ /* 0x008fc80000400000 */
[----:B----4-:R-:W-:Y:S01]  /*0580*/  FFMA R10, R8, R25, R23 ;  /* 0x00000019080a7223 */ /* 0x010fe20000000017 */
[----:B------:R-:W-:Y:S01]  /*0590*/  IMAD.WIDE R22, R3, 0x4, R14 ;  /* 0x0000000403167825 */ /* 0x000fe200078e020e */
[----:B------:R-:W0:Y:S03]  /*05a0*/  LDC.64 R24, c[0x0][0x3f0] ;  /* 0x0000fc00ff187b82 */ /* 0x000e260000000a00 */
[----:B------:R1:W-:Y:S04]  /*05b0*/  STG.E desc[UR6][R32.64], R10 ;  /* 0x0000000a20007986 */ /* 0x0003e8000c101906 */
[----:B------:R-:W2:Y:S04]  /*05c0*/  LDG.E R22, desc[UR6][R22.64] ;  /* 0x0000000616167981 */ /* 0x000ea8000c1e1900 */
[----:B------:R3:W2:Y:S04]  /*05d0*/  LDG.E R12, desc[UR6][R14.64] ;  /* 0x000000060e0c7981 */ /* 0x0006a8000c1e1900 */
[----:B------:R-:W4:Y:S04]  /*05e0*/  LDG.E R6, desc[UR6][R20.64+0x4] ;  /* 0x0000040614067981 */ /* 0x000f28000c1e1900 */
[----:B------:R5:W4:Y:S01]  /*05f0*/  LDG.E R8, desc[UR6][R20.64] ;  /* 0x0000000614087981 */ /* 0x000b22000c1e1900 */
[----:B---3--:R-:W3:Y:S01]  /*0600*/  LDC.64 R14, c[0x0][0x3d8] ;  /* 0x0000f600ff0e7b82 */ /* 0x008ee20000000a00 */
[----:B0-----:R-:W-:-:S05]  /*0610*/  IMAD.WIDE R24, R9, 0x4, R24 ;  /* 0x0000000409187825 */ /* 0x001fca00078e0218 */
[----:B-1----:R-:W4:Y:S02]  /*0620*/  LDG.E R10, desc[UR6][R24.64] ;  /* 0x00000006180a7981 */ /* 0x002f24000c1e1900 */
[----:B-----5:R-:W0:Y:S01]  /*0630*/  LDC.64 R20, c[0x0][0x3a8] ;  /* 0x0000ea00ff147b82 */ /* 0x020e220000000a00 */
[----:B---3--:R-:W-:-:S04]  /*0640*/  IMAD.WIDE R14, R9, 0x4, R14 ;  /* 0x00000004090e7825 */ /* 0x008fc800078e020e */
[----:B--2---:R-:W-:Y:S02]  /*0650*/  FADD R22, R22, -R12 ;  /* 0x8000000c16167221 */ /* 0x004fe40000000000 */
[----:B------:R-:W2:Y:S01]  /*0660*/  LDG.E R12, desc[UR6][R14.64] ;  /* 0x000000060e0c7981 */ /* 0x000ea2000c1e1900 */
[----:B----4-:R-:W-:-:S04]  /*0670*/  FADD R23, R6, -R8 ;  /* 0x8000000806177221 */ /* 0x010fc80000000000 */
[----:B------:R-:W-:-:S04]  /*0680*/  FADD R22, R22, -R23 ;  /* 0x8000001716167221 */ /* 0x000fc80000000000 */
[----:B------:R-:W-:Y:S01]  /*0690*/  FFMA R23, -R10, UR8, R22 ;  /* 0x000000080a177c23 */ /* 0x000fe20008000116 */
[----:B0-----:R-:W-:-:S05]  /*06a0*/  IMAD.WIDE R20, R9, 0x4, R20 ;  /* 0x0000000409147825 */ /* 0x001fca00078e0214 */
[----:B------:R-:W3:Y:S01]  /*06b0*/  LDG.E R8, desc[UR6][R20.64] ;  /* 0x0000000614087981 */ /* 0x000ee2000c1e1900 */
[----:B--2---:R-:W-:Y:S02]  /*06c0*/  FMUL R12, R12, R23 ;  /* 0x000000170c0c7220 */ /* 0x004fe40000400000 */
[----:B------:R-:W0:Y:S02]  /*06d0*/  LDC.64 R22, c[0x0][0x3d0] ;  /* 0x0000f400ff167b82 */ /* 0x000e240000000a00 */
[----:B0-----:R-:W-:-:S05]  /*06e0*/  IMAD.WIDE R22, R9, 0x4, R22 ;  /* 0x0000000409167825 */ /* 0x001fca00078e0216 */
[----:B------:R-:W3:Y:S01]  /*06f0*/  LDG.E R6, desc[UR6][R22.64] ;  /* 0x0000000616067981 */ /* 0x000ee2000c1e1900 */
[----:B------:R-:W-:-:S04]  /*0700*/  IMAD.WIDE R42, R2, 0x4, R42 ;  /* 0x00000004022a7825 */ /* 0x000fc800078e022a */
[----:B------:R-:W-:-:S04]  /*0710*/  IMAD.WIDE R44, R2, 0x4, R44 ;  /* 0x00000004022c7825 */ /* 0x000fc800078e022c */
[----:B------:R-:W-:-:S04]  /*0720*/  IMAD.WIDE R28, R2, 0x4, R28 ;  /* 0x00000004021c7825 */ /* 0x000fc800078e021c */
[----:B------:R-:W-:-:S04]  /*0730*/  IMAD.WIDE R40, R2, 0x4, R40 ;  /* 0x0000000402287825 */ /* 0x000fc800078e0228 */
[----:B------:R-:W-:-:S04]  /*0740*/  IMAD.WIDE R38, R2, 0x4, R38 ;  /* 0x0000000402267825 */ /* 0x000fc800078e0226 */
[----:B------:R-:W-:-:S04]  /*0750*/  IMAD.WIDE R30, R2, 0x4, R30 ;  /* 0x00000004021e7825 */ /* 0x000fc800078e021e */
[----:B---3--:R-:W-:-:S05]  /*0760*/  FFMA R12, R6, R8, R12 ;  /* 0x00000008060c7223 */ /* 0x008fca000000000c */
[----:B------:R0:W-:Y:S04]  /*0770*/  STG.E desc[UR6][R20.64], R12 ;  /* 0x0000000c14007986 */ /* 0x0001e8000c101906 */
[----:B------:R1:W2:Y:S04]  /*0780*/  LDG.E R8, desc[UR6][R42.64] ;  /* 0x000000062a087981 */ /* 0x0002a8000c1e1900 */
[----:B------:R-:W3:Y:S04]  /*0790*/  LDG.E R45, desc[UR6][R44.64] ;  /* 0x000000062c2d7981 */ /* 0x000ee8000c1e1900 */
[----:B------:R-:W3:Y:S01]  /*07a0*/  LDG.E R10, desc[UR6][R28.64] ;  /* 0x000000061c0a7981 */ /* 0x000ee2000c1e1900 */
[----:B-1----:R-:W-:-:S03]  /*07b0*/  IMAD.WIDE R42, R2, 0x4, R18 ;  /* 0x00000004022a7825 */ /* 0x002fc600078e0212 */
[----:B------:R-:W4:Y:S04]  /*07c0*/  LDG.E R40, desc[UR6][R40.64] ;  /* 0x0000000628287981 */ /* 0x000f28000c1e1900 */
[----:B------:R-:W5:Y:S04]  /*07d0*/  LDG.E R6, desc[UR6][R42.64] ;  /* 0x000000062a067981 */ /* 0x000f68000c1e1900 */
[----:B------:R-:W4:Y:S04]  /*07e0*/  LDG.E R38, desc[UR6][R38.64] ;  /* 0x0000000626267981 */ /* 0x000f28000c1e1900 */
[----:B0-----:R-:W4:Y:S04]  /*07f0*/  LDG.E R12, desc[UR6][R30.64] ;  /* 0x000000061e0c7981 */ /* 0x001f28000c1e1900 */
[----:B------:R-:W5:Y:S01]  /*0800*/  LDG.E R43, desc[UR6][R18.64] ;  /* 0x00000006122b7981 */ /* 0x000f62000c1e1900 */
[----:B------:R-:W-:-:S04]  /*0810*/  IMAD.WIDE R36, R2, 0x4, R36 ;  /* 0x0000000402247825 */ /* 0x000fc800078e0224 */
[----:B------:R-:W-:-:S04]  /*0820*/  IMAD.WIDE R26, R2, 0x4, R26 ;  /* 0x00000004021a7825 */ /* 0x000fc800078e021a */
[----:B------:R-:W-:-:S04]  /*0830*/  IMAD.WIDE R34, R2, 0x4, R34 ;  /* 0x0000000402227825 */ /* 0x000fc800078e0222 */
[----:B------:R-:W-:-:S04]  /*0840*/  IMAD.WIDE R32, R2, 0x4, R32 ;  /* 0x0000000402207825 */ /* 0x000fc800078e0220 */
[----:B---3--:R-:W-:Y:S01]  /*0850*/  FADD R45, R45, -R10 ;  /* 0x8000000a2d2d7221 */ /* 0x008fe20000000000 */
[----:B-----5:R-:W-:-:S04]  /*0860*/  FADD R6, R6, -R43 ;  /* 0x8000002b06067221 */ /* 0x020fc80000000000 */
[----:B------:R-:W-:-:S04]  /*0870*/  FADD R45, R6, -R45 ;  /* 0x8000002d062d7221 */ /* 0x000fc80000000000 */
[----:B--2---:R-:W-:-:S04]  /*0880*/  FFMA R45, -R8, UR8, R45 ;  /* 0x00000008082d7c23 */ /* 0x004fc8000800012d */
[----:B----4-:R-:W-:Y:S01]  /*0890*/  FMUL R45, R40, R45 ;  /* 0x0000002d282d7220 */ /* 0x010fe20000400000 */
[----:B------:R-:W-:-:S04]  /*08a0*/  IMAD.WIDE R40, R2, 0x4, R16 ;  /* 0x0000000402287825 */ /* 0x000fc800078e0210 */
[----:B------:R-:W-:-:S05]  /*08b0*/  FFMA R45, R38, R12, R45 ;  /* 0x0000000c262d7223 */ /* 0x000fca000000002d */
[----:B------:R0:W-:Y:S04]  /*08c0*/  STG.E desc[UR6][R30.64], R45 ;  /* 0x0000002d1e007986 */ /* 0x0001e8000c101906 */
[----:B------:R-:W2:Y:S04]  /*08d0*/  LDG.E R6, desc[UR6][R28.64+0x4] ;  /* 0x000004061c067981 */ /* 0x000ea8000c1e1900 */
[----:B------:R-:W2:Y:S04]  /*08e0*/  LDG.E R39, desc[UR6][R28.64] ;  /* 0x000000061c277981 */ /* 0x000ea8000c1e1900 */
[----:B------:R-:W3:Y:S04]  /*08f0*/  LDG.E R41, desc[UR6][R40.64] ;  /* 0x0000000628297981 */ /* 0x000ee8000c1e1900 */
[----:B------:R-:W3:Y:S04]  /*0900*/  LDG.E R8, desc[UR6][R16.64] ;  /* 0x0000000610087981 */ /* 0x000ee8000c1e1900 */
[----:B------:R-:W4:Y:S04]  /*0910*/  LDG.E R37, desc[UR6][R36.64] ;  /* 0x0000000624257981 */ /* 0x000f28000c1e1900 */
[----:B------:R-:W5:Y:S04]  /*0920*/  LDG.E R26, desc[UR6][R26.64] ;  /* 0x000000061a1a7981 */ /* 0x000f68000c1e1900 */
[----:B------:R-:W5:Y:S04]  /*0930*/  LDG.E R34, desc[UR6][R34.64] ;  /* 0x0000000622227981 */ /* 0x000f68000c1e1900 */
[----:B0-----:R-:W5:Y:S01]  /*0940*/  LDG.E R31, desc[UR6][R32.64] ;  /* 0x00000006201f7981 */ /* 0x001f62000c1e1900 */
[----:B------:R-:W-:-:S04]  /*0950*/  IMAD.WIDE R24, R2, 0x4, R24 ;  /* 0x0000000402187825 */ /* 0x000fc800078e0218 */
[----:B------:R-:W-:-:S04]  /*0960*/  IMAD.WIDE R14, R2, 0x4, R14 ;  /* 0x00000004020e7825 */ /* 0x000fc800078e020e */
[----:B------:R-:W-:-:S04]  /*0970*/  IMAD.WIDE R22, R2, 0x4, R22 ;  /* 0x0000000402167825 */ /* 0x000fc800078e0216 */
[----:B------:R-:W-:-:S04]  /*0980*/  IMAD.WIDE R20, R2, 0x4, R20 ;  /* 0x0000000402147825 */ /* 0x000fc800078e0214 */
[----:B--2---:R-:W-:Y:S01]  /*0990*/  FADD R6, R6, -R39 ;  /* 0x8000002706067221 */ /* 0x004fe20000000000 */
[----:B---3--:R-:W-:-:S04]  /*09a0*/  FADD R41, R41, -R8 ;  /* 0x8000000829297221 */ /* 0x008fc80000000000 */
[----:B------:R-:W-:-:S04]  /*09b0*/  FADD R6, R6, -R41 ;  /* 0x8000002906067221 */ /* 0x000fc80000000000 */
[----:B----4-:R-:W-:-:S04]  /*09c0*/  FFMA R29, -R37, UR8, R6 ;  /* 0x00000008251d7c23 */ /* 0x010fc80008000106 */
[----:B-----5:R-:W-:-:S04]  /*09d0*/  FMUL R29, R26, R29 ;  /* 0x0000001d1a1d7220 */ /* 0x020fc80000400000 */
[----:B------:R-:W-:Y:S01]  /*09e0*/  FFMA R31, R34, R31, R29 ;  /* 0x0000001f221f7223 */ /* 0x000fe2000000001d */
[----:B------:R-:W-:-:S04]  /*09f0*/  IMAD.WIDE R28, R3, 0x4, R16 ;  /* 0x00000004031c7825 */ /* 0x000fc800078e0210 */
[----:B------:R2:W-:Y:S04]  /*0a00*/  STG.E desc[UR6][R32.64], R31 ;  /* 0x0000001f20007986 */ /* 0x0005e8000c101906 */
[----:B------:R-:W3:Y:S04]  /*0a10*/  LDG.E R28, desc[UR6][R28.64] ;  /* 0x000000061c1c7981 */ /* 0x000ee8000c1e1900 */
[----:B------:R-:W3:Y:S04]  /*0a20*/  LDG.E R17, desc[UR6][R16.64] ;  /* 0x0000000610117981 */ /* 0x000ee8000c1e1900 */
[----:B------:R-:W4:Y:S04]  /*0a30*/  LDG.E R6, desc[UR6][R18.64+0x4] ;  /* 0x0000040612067981 */ /* 0x000f28000c1e1900 */
[----:B------:R-:W4:Y:S04]  /*0a40*/  LDG.E R35, desc[UR6][R18.64] ;  /* 0x0000000612237981 */ /* 0x000f28000c1e1900 */
[----:B------:R-:W5:Y:S04]  /*0a50*/  LDG.E R25, desc[UR6][R24.64] ;  /* 0x0000000618197981 */ /* 0x000f68000c1e1900 */
[----:B------:R-:W2:Y:S04]  /*0a60*/  LDG.E R14, desc[UR6][R14.64] ;  /* 0x000000060e0e7981 */ /* 0x000ea8000c1e1900 */
[----:B------:R-:W2:Y:S04]  /*0a70*/  LDG.E R22, desc[UR6][R22.64] ;  /* 0x0000000616167981 */ /* 0x000ea8000c1e1900 */
[----:B------:R-:W2:Y:S01]  /*0a80*/  LDG.E R27, desc[UR6][R20.64] ;  /* 0x00000006141b7981 */ /* 0x000ea2000c1e1900 */
[----:B------:R-:W-:-:S04]  /*0a90*/  IADD3 R4, PT, PT, R4, 0x2, RZ ;  /* 0x0000000204047810 */ /* 0x000fc80007ffe0ff */
[----:B------:R-:W-:Y:S01]  /*0aa0*/  ISETP.NE.AND P0, PT, R4, -0x2, PT ;  /* 0xfffffffe0400780c */ /* 0x000fe20003f05270 */
[----:B------:R-:W-:Y:S01]  /*0ab0*/  UIADD3 UR5, UPT, UPT, UR5, 0x2, URZ ;  /* 0x0000000205057890 */ /* 0x000fe2000fffe0ff */
[C---:B------:R-:W-:Y:S02]  /*0ac0*/  LEA R13, R2.reuse, R13, 0x1 ;  /* 0x0000000d020d7211 */ /* 0x040fe400078e08ff */
[C---:B------:R-:W-:Y:S02]  /*0ad0*/  LEA R11, R2.reuse, R11, 0x1 ;  /* 0x0000000b020b7211 */ /* 0x040fe400078e08ff */
[----:B------:R-:W-:Y:S01]  /*0ae0*/  LEA R9, R2, R9, 0x1 ;  /* 0x0000000902097211 */ /* 0x000fe200078e08ff */
[----:B---3--:R-:W-:Y:S01]  /*0af0*/  FADD R17, R28, -R17 ;  /* 0x800000111c117221 */ /* 0x008fe20000000000 */
[----:B----4-:R-:W-:-:S04]  /*0b00*/  FADD R6, R6, -R35 ;  /* 0x8000002306067221 */ /* 0x010fc80000000000 */
[----:B------:R-:W-:-:S04]  /*0b10*/  FADD R6, R17, -R6 ;  /* 0x8000000611067221 */ /* 0x000fc80000000000 */
[----:B-----5:R-:W-:-:S04]  /*0b20*/  FFMA R17, -R25, UR8, R6 ;  /* 0x0000000819117c23 */ /* 0x020fc80008000106 */
[----:B--2---:R-:W-:-:S04]  /*0b30*/  FMUL R17, R14, R17 ;  /* 0x000000110e117220 */ /* 0x004fc80000400000 */
[----:B------:R-:W-:-:S05]  /*0b40*/  FFMA R17, R22, R27, R17 ;  /* 0x0000001b16117223 */ /* 0x000fca0000000011 */
[----:B------:R2:W-:Y:S01]  /*0b50*/  STG.E desc[UR6][R20.64], R17 ;  /* 0x0000001114007986 */ /* 0x0005e2000c101906 */
[----:B------:R-:W-:Y:S05]  /*0b60*/  @P0 BRA `(.L_x_25) ;  /* 0xfffffff400b00947 */ /* 0x000fea000383ffff */
[----:B------:R-:W-:-:S12]  /*0b70*/  UIADD3 UR5, UPT, UPT, UR5, -0x1, URZ ;  /* 0xffffffff05057890 */ /* 0x000fd8000fffe0ff */
.L_x_24:
[----:B------:R-:W-:-:S04]  /*0b80*/  LOP3.LUT R7, R7, 0x1, RZ, 0xc0, !PT ;  /* 0x0000000107077812 */ /* 0x000fc800078ec0ff */
[----:B------:R-:W-:-:S13]  /*0b90*/  ISETP.NE.U32.AND P0, PT, R7, 0x1, PT ;  /* 0x000000010700780c */ /* 0x000fda0003f05070 */
[----:B0-----:R-:W-:Y:S05]  /*0ba0*/  @P0 EXIT ;  /* 0x000000000000094d */ /* 0x001fea0003800000 */
[----:B------:R-:W0:Y:S01]  /*0bb0*/  LDC.64 R6, c[0x0][0x388] ;  /* 0x0000e200ff067b82 */ /* 0x000e220000000a00 */
[----:B------:R-:W-:Y:S01]  /*0bc0*/  IMAD R5, R5, R3, R0 ;  /* 0x0000000305057224 */ /* 0x000fe200078e0200 */
[----:B------:R-:W1:Y:S03]  /*0bd0*/  LDCU UR4, c[0x0][0x3f8] ;  /* 0x00007f00ff0477ac */ /* 0x000e660008000800 */
[----:B------:R-:W-:-:S03]  /*0be0*/  IMAD R0, R2, UR5, R5 ;  /* 0x0000000502007c24 */ /* 0x000fc6000f8e0205 */
[----:B--2---:R-:W2:Y:S02]  /*0bf0*/  LDC.64 R16, c[0x0][0x390] ;  /* 0x0000e400ff107b82 */ /* 0x004ea40000000a00 */
[----:B------:R-:W-:Y:S02]  /*0c00*/  IADD3 R2, PT, PT, R2, R0, RZ ;  /* 0x0000000002027210 */ /* 0x000fe40007ffe0ff */
[----:B------:R-:W-:-:S04]  /*0c10*/  IADD3 R13, PT, PT, R0, R3, RZ ;  /* 0x00000003000d7210 */ /* 0x000fc80007ffe0ff */
[----:B------:R-:W3:Y:S08]  /*0c20*/  LDC.64 R20, c[0x0][0x3e0] ;  /* 0x0000f800ff147b82 */ /* 0x000ef00000000a00 */
[----:B------:R-:W4:Y:S01]  /*0c30*/  LDC.64 R18, c[0x0][0x3b8] ;  /* 0x0000ee00ff127b82 */ /* 0x000f220000000a00 */
[----:B0-----:R-:W-:-:S04]  /*0c40*/  IMAD.WIDE R10, R2, 0x4, R6 ;  /* 0x00000004020a7825 */ /* 0x001fc800078e0206 */
[C---:B------:R-:W-:Y:S01]  /*0c50*/  IMAD.WIDE R4, R0.reuse, 0x4, R6 ;  /* 0x0000000400047825 */ /* 0x040fe200078e0206 */
[----:B------:R0:W5:Y:S02]  /*0c60*/  LDG.E R22, desc[UR6][R10.64] ;  /* 0x000000060a167981 */ /* 0x000164000c1e1900 */
[----:B------:R-:W1:Y:S01]  /*0c70*/  LDC.64 R14, c[0x0][0x3b0] ;  /* 0x0000ec00ff0e7b82 */ /* 0x000e620000000a00 */
[--C-:B--2---:R-:W-:Y:S01]  /*0c80*/  IMAD.WIDE R12, R13, 0x4, R16.reuse ;  /* 0x000000040d0c7825 */ /* 0x104fe200078e0210 */
[----:B------:R-:W5:Y:S03]  /*0c90*/  LDG.E R23, desc[UR6][R4.64] ;  /* 0x0000000604177981 */ /* 0x000f66000c1e1900 */
[C---:B------:R-:W-:Y:S02]  /*0ca0*/  IMAD.WIDE R6, R0.reuse, 0x4, R16 ;  /* 0x0000000400067825 */ /* 0x040fe400078e0210 */
[----:B------:R-:W2:Y:S01]  /*0cb0*/  LDG.E R12, desc[UR6][R12.64] ;  /* 0x000000060c0c7981 */ /* 0x000ea2000c1e1900 */
[----:B------:R-:W1:Y:S03]  /*0cc0*/  LDC.64 R8, c[0x0][0x398] ;  /* 0x0000e600ff087b82 */ /* 0x000e660000000a00 */
[----:B------:R-:W2:Y:S01]  /*0cd0*/  LDG.E R25, desc[UR6][R6.64] ;  /* 0x0000000606197981 */ /* 0x000ea2000c1e1900 */
[----:B---3--:R-:W-:-:S04]  /*0ce0*/  IMAD.WIDE R16, R0, 0x4, R20 ;  /* 0x0000000400107825 */ /* 0x008fc800078e0214 */
[C---:B----4-:R-:W-:Y:S01]  /*0cf0*/  IMAD.WIDE R18, R0.reuse, 0x4, R18 ;  /* 0x0000000400127825 */ /* 0x050fe200078e0212 */
[----:B------:R3:W4:Y:S01]  /*0d00*/  LDG.E R27, desc[UR6][R16.64] ;  /* 0x00000006101b7981 */ /* 0x000722000c1e1900 */
[----:B0-----:R-:W0:Y:S04]  /*0d10*/  LDC.64 R10, c[0x0][0x380] ;  /* 0x0000e000ff0a7b82 */ /* 0x001e280000000a00 */
[----:B------:R-:W4:Y:S01]  /*0d20*/  LDG.E R18, desc[UR6][R18.64] ;  /* 0x0000000612127981 */ /* 0x000f22000c1e1900 */
[----:B-1----:R-:W-:-:S03]  /*0d30*/  IMAD.WIDE R14, R0, 0x4, R14 ;  /* 0x00000004000e7825 */ /* 0x002fc600078e020e */
[----:B---3--:R-:W1:Y:S02]  /*0d40*/  LDC.64 R16, c[0x0][0x3e8] ;  /* 0x0000fa00ff107b82 */ /* 0x008e640000000a00 */
[----:B------:R3:W4:Y:S01]  /*0d50*/  LDG.E R20, desc[UR6][R14.64] ;  /* 0x000000060e147981 */ /* 0x000722000c1e1900 */
[----:B------:R-:W-:-:S05]  /*0d60*/  IMAD.WIDE R8, R0, 0x4, R8 ;  /* 0x0000000400087825 */ /* 0x000fca00078e0208 */
[----:B------:R-:W4:Y:S01]  /*0d70*/  LDG.E R21, desc[UR6][R8.64] ;  /* 0x0000000608157981 */ /* 0x000f22000c1e1900 */
[----:B---3--:R-:W3:Y:S01]  /*0d80*/  LDC.64 R14, c[0x0][0x3a0] ;  /* 0x0000e800ff0e7b82 */ /* 0x008ee20000000a00 */
[----:B-1----:R-:W-:-:S04]  /*0d90*/  IMAD.WIDE R16, R0, 0x4, R16 ;  /* 0x0000000400107825 */ /* 0x002fc800078e0210 */
[----:B---3--:R-:W-:-:S04]  /*0da0*/  IMAD.WIDE R14, R0, 0x4, R14 ;  /* 0x00000004000e7825 */ /* 0x008fc800078e020e */
[----:B-----5:R-:W-:Y:S01]  /*0db0*/  FADD R22, R22, -R23 ;  /* 0x8000001716167221 */ /* 0x020fe20000000000 */
[----:B--2---:R-:W-:Y:S02]  /*0dc0*/  FADD R25, R12, -R25 ;  /* 0x800000190c197221 */ /* 0x004fe40000000000 */
[----:B------:R-:W1:Y:S02]  /*0dd0*/  LDC.64 R12, c[0x0][0x3c8] ;  /* 0x0000f200ff0c7b82 */ /* 0x000e640000000a00 */
[----:B------:R-:W-:-:S04]  /*0de0*/  FADD R22, R22, -R25 ;  /* 0x8000001916167221 */ /* 0x000fc80000000000 */
[----:B----4-:R-:W-:-:S04]  /*0df0*/  FFMA R27, -R27, UR4, R22 ;  /* 0x000000041b1b7c23 */ /* 0x010fc80008000116 */
[----:B------:R-:W-:Y:S02]  /*0e00*/  FMUL R27, R18, R27 ;  /* 0x0000001b121b7220 */ /* 0x000fe40000400000 */
[----:B------:R-:W2:Y:S02]  /*0e10*/  LDC.64 R18, c[0x0][0x3c0] ;  /* 0x0000f000ff127b82 */ /* 0x000ea40000000a00 */
[----:B------:R-:W-:Y:S01]  /*0e20*/  FFMA R27, R20, R21, R27 ;  /* 0x00000015141b7223 */ /* 0x000fe2000000001b */
[----:B0-----:R-:W-:-:S04]  /*0e30*/  IMAD.WIDE R20, R2, 0x4, R10 ;  /* 0x0000000402147825 */ /* 0x001fc800078e020a */
[C---:B------:R-:W-:Y:S01]  /*0e40*/  IMAD.WIDE R10, R0.reuse, 0x4, R10 ;  /* 0x00000004000a7825 */ /* 0x040fe200078e020a */
[----:B------:R0:W-:Y:S04]  /*0e50*/  STG.E desc[UR6][R8.64], R27 ;  /* 0x0000001b08007986 */ /* 0x0001e8000c101906 */
[----:B------:R-:W3:Y:S04]  /*0e60*/  LDG.E R2, desc[UR6][R6.64+0x4] ;  /* 0x0000040606027981 */ /* 0x000ee8000c1e1900 */
[----:B------:R-:W3:Y:S04]  /*0e70*/  LDG.E R23, desc[UR6][R6.64] ;  /* 0x0000000606177981 */ /* 0x000ee8000c1e1900 */
[----:B------:R-:W4:Y:S01]  /*0e80*/  LDG.E R20, desc[UR6][R20.64] ;  /* 0x0000000614147981 */ /* 0x000f22000c1e1900 */
[C---:B-1----:R-:W-:Y:S01]  /*0e90*/  IMAD.WIDE R12, R0.reuse, 0x4, R12 ;  /* 0x00000004000c7825 */ /* 0x042fe200078e020c */
[----:B0-----:R-:W0:Y:S02]  /*0ea0*/  LDC.64 R8, c[0x0][0x3d8] ;  /* 0x0000f600ff087b82 */ /* 0x001e240000000a00 */
[----:B------:R-:W4:Y:S04]  /*0eb0*/  LDG.E R29, desc[UR6][R10.64] ;  /* 0x000000060a1d7981 */ /* 0x000f28000c1e1900 */
[----:B------:R-:W5:Y:S01]  /*0ec0*/  LDG.E R17, desc[UR6][R16.64] ;  /* 0x0000000610117981 */ /* 0x000f62000c1e1900 */
[----:B--2---:R-:W-:-:S03]  /*0ed0*/  IMAD.WIDE R18, R0, 0x4, R18 ;  /* 0x0000000400127825 */ /* 0x004fc600078e0212 */
[----:B------:R-:W2:Y:S04]  /*0ee0*/  LDG.E R12, desc[UR6][R12.64] ;  /* 0x000000060c0c7981 */ /* 0x000ea8000c1e1900 */
[----:B------:R-:W2:Y:S04]  /*0ef0*/  LDG.E R18, desc[UR6][R18.64] ;  /* 0x0000000612127981 */ /* 0x000ea8000c1e1900 */
[----:B------:R-:W2:Y:S01]  /*0f00*/  LDG.E R25, desc[UR6][R14.64] ;  /* 0x000000060e197981 */ /* 0x000ea2000c1e1900 */
[----:B0-----:R-:W-:-:S04]  /*0f10*/  IMAD.WIDE R8, R0, 0x4, R8 ;  /* 0x0000000400087825 */ /* 0x001fc800078e0208 */
[----:B---3--:R-:W-:Y:S02]  /*0f20*/  FADD R2, R2, -R23 ;  /* 0x8000001702027221 */ /* 0x008fe40000000000 */
[----:B------:R-:W0:Y:S01]  /*0f30*/  LDC.64 R22, c[0x0][0x3f0] ;  /* 0x0000fc00ff167b82 */ /* 0x000e220000000a00 */
[----:B----4-:R-:W-:-:S07]  /*0f40*/  FADD R29, R20, -R29 ;  /* 0x8000001d141d7221 */ /* 0x010fce0000000000 */
[----:B------:R-:W1:Y:S01]  /*0f50*/  LDC.64 R20, c[0x0][0x3a8] ;  /* 0x0000ea00ff147b82 */ /* 0x000e620000000a00 */
[----:B------:R-:W-:-:S04]  /*0f60*/  FADD R2, R2, -R29 ;  /* 0x8000001d02027221 */ /* 0x000fc80000000000 */
[----:B-----5:R-:W-:-:S04]  /*0f70*/  FFMA R7, -R17, UR4, R2 ;  /* 0x0000000411077c23 */ /* 0x020fc80008000102 */
[----:B--2---:R-:W-:Y:S02]  /*0f80*/  FMUL R13, R12, R7 ;  /* 0x000000070c0d7220 */ /* 0x004fe40000400000 */
[----:B------:R-:W2:Y:S02]  /*0f90*/  LDC.64 R6, c[0x0][0x3d0] ;  /* 0x0000f400ff067b82 */ /* 0x000ea40000000a00 */
[----:B------:R-:W-:Y:S01]  /*0fa0*/  FFMA R25, R18, R25, R13 ;  /* 0x0000001912197223 */ /* 0x000fe2000000000d */
[----:B------:R-:W-:-:S04]  /*0fb0*/  IMAD.WIDE R12, R3, 0x4, R10 ;  /* 0x00000004030c7825 */ /* 0x000fc800078e020a */
[----:B------:R-:W-:Y:S01]  /*0fc0*/  STG.E desc[UR6][R14.64], R25 ;  /* 0x000000190e007986 */ /* 0x000fe2000c101906 */
[----:B0-----:R-:W-:-:S03]  /*0fd0*/  IMAD.WIDE R16, R0, 0x4, R22 ;  /* 0x0000000400107825 */ /* 0x001fc600078e0216 */
[----:B------:R-:W3:Y:S04]  /*0fe0*/  LDG.E R12, desc[UR6][R12.64] ;  /* 0x000000060c0c7981 */ /* 0x000ee8000c1e1900 */
[----:B------:R-:W3:Y:S04]  /*0ff0*/  LDG.E R11, desc[UR6][R10.64] ;  /* 0x000000060a0b7981 */ /* 0x000ee8000c1e1900 */
[----:B------:R-:W4:Y:S04]  /*1000*/  LDG.E R18, desc[UR6][R4.64+0x4] ;  /* 0x0000040604127981 */ /* 0x000f28000c1e1900 */
[----:B------:R-:W4:Y:S01]  /*1010*/  LDG.E R19, desc[UR6][R4.64] ;  /* 0x0000000604137981 */ /* 0x000f22000c1e1900 */
[----:B--2---:R-:W-:-:S03]  /*1020*/  IMAD.WIDE R2, R0, 0x4, R6 ;  /* 0x0000000400027825 */ /* 0x004fc600078e0206 */
[----:B------:R-:W2:Y:S01]  /*1030*/  LDG.E R16, desc[UR6][R16.64] ;  /* 0x0000000610107981 */ /* 0x000ea2000c1e1900 */
[----:B-1----:R-:W-:-:S03]  /*1040*/  IMAD.WIDE R6, R0, 0x4, R20 ;  /* 0x0000000400067825 */ /* 0x002fc600078e0214 */
[----:B------:R-:W5:Y:S04]  /*1050*/  LDG.E R8, desc[UR6][R8.64] ;  /* 0x0000000608087981 */ /* 0x000f68000c1e1900 */
[----:B------:R-:W5:Y:S04]  /*1060*/  LDG.E R2, desc[UR6][R2.64] ;  /* 0x0000000602027981 */ /* 0x000f68000c1e1900 */
[----:B------:R-:W5:Y:S01]  /*1070*/  LDG.E R13, desc[UR6][R6.64] ;  /* 0x00000006060d7981 */ /* 0x000f62000c1e1900 */
[----:B---3--:R-:W-:Y:S01]  /*1080*/  FADD R11, R12, -R11 ;  /* 0x8000000b0c0b7221 */ /* 0x008fe20000000000 */
[----:B----4-:R-:W-:-:S04]  /*1090*/  FADD R18, R18, -R19 ;  /* 0x8000001312127221 */ /* 0x010fc80000000000 */
[----:B------:R-:W-:-:S04]  /*10a0*/  FADD R11, R11, -R18 ;  /* 0x800000120b0b7221 */ /* 0x000fc80000000000 */
[----:B--2---:R-:W-:-:S04]  /*10b0*/  FFMA R11, -R16, UR4, R11 ;  /* 0x00000004100b7c23 */ /* 0x004fc8000800010b */
[----:B-----5:R-:W-:-:S04]  /*10c0*/  FMUL R11, R8, R11 ;  /* 0x0000000b080b7220 */ /* 0x020fc80000400000 */
[----:B------:R-:W-:-:S05]  /*10d0*/  FFMA R11, R2, R13, R11 ;  /* 0x0000000d020b7223 */ /* 0x000fca000000000b */
[----:B------:R-:W-:Y:S01]  /*10e0*/  STG.E desc[UR6][R6.64], R11 ;  /* 0x0000000b06007986 */ /* 0x000fe2000c101906 */
[----:B------:R-:W-:Y:S05]  /*10f0*/  EXIT ;  /* 0x000000000000794d */ /* 0x000fea0003800000 */
.L_x_26:
        /* <DEDUP_REMOVED lines=16> */
.L_x_36:


//--------------------- .text._Z13updateE_2DmapPfS_S_S_S_S_S_S_S_S_S_S_S_S_S_fiii --------------------------
	.section	.text._Z13updateE_2DmapPfS_S_S_S_S_S_S_S_S_S_S_S_S_S_fiii,"ax",@progbits
	.align	128
        .global         _Z13updateE_2DmapPfS_S_S_S_S_S_S_S_S_S_S_S_S_S_fiii
        .type           _Z13updateE_2DmapPfS_S_S_S_S_S_S_S_S_S_S_S_S_S_fiii,@function
        .size           _Z13updateE_2DmapPfS_S_S_S_S_S_S_S_S_S_S_S_S_S_fiii,(.L_x_37 - _Z13updateE_2DmapPfS_S_S_S_S_S_S_S_S_S_S_S_S_S_fiii)
        .other          _Z13updateE_2DmapPfS_S_S_S_S_S_S_S_S_S_S_S_S_S_fiii,@"STO_CUDA_ENTRY STV_DEFAULT"
_Z13updateE_2DmapPfS_S_S_S_S_S_S_S_S_S_S_S_S_S_fiii:
.text._Z13updateE_2DmapPfS_S_S_S_S_S_S_S_S_S_S_S_S_S_fiii:
[----:B------:R-:W-:Y:S01]  /*0000*/  LDC R1, c[0x0][0x37c] ;  /* 0x0000df00ff017b82 */ /* 0x000fe20000000800 */
[----:B------:R-:W0:Y:S07]  /*0010*/  S2R R3, SR_TID.X ;  /* 0x0000000000037919 */ /* 0x000e2e0000002100 */
[----:B------:R-:W0:Y:S01]  /*0020*/  S2UR UR7, SR_CTAID.X ;  /* 0x00000000000779c3 */ /* 0x000e220000002500 */
[----:B------:R-:W1:Y:S01]  /*0030*/  LDCU UR8, c[0x0][0x3fc] ;  /* 0x00007f80ff0877ac */ /* 0x000e620008000800 */
[----:B------:R-:W2:Y:S06]  /*0040*/  S2R R9, SR_TID.Y ;  /* 0x0000000000097919 */ /* 0x000eac0000002200 */
[----:B------:R-:W0:Y:S01]  /*0050*/  LDC R2, c[0x0][0x360] ;  /* 0x0000d800ff027b82 */ /* 0x000e220000000800 */
[----:B------:R-:W3:Y:S07]  /*0060*/  LDCU UR5, c[0x0][0x364] ;  /* 0x00006c80ff0577ac */ /* 0x000eee0008000800 */
[----:B------:R-:W3:Y:S01]  /*0070*/  S2UR UR4, SR_CTAID.Y ;  /* 0x00000000000479c3 */ /* 0x000ee20000002600 */
[----:B-1----:R-:W-:-:S07]  /*0080*/  UIADD3 UR6, UPT, UPT, UR8, -0x1, URZ ;  /* 0xffffffff08067890 */ /* 0x002fce000fffe0ff */
[----:B------:R-:W1:Y:S01]  /*0090*/  LDC.64 R4, c[0x0][0x400] ;  /* 0x00010000ff047b82 */ /* 0x000e620000000a00 */
[----:B0-----:R-:W-:-:S05]  /*00a0*/  IMAD R2, R2, UR7, R3 ;  /* 0x0000000702027c24 */ /* 0x001fca000f8e0203 */
[----:B------:R-:W-:Y:S01]  /*00b0*/  ISETP.GE.AND P0, PT, R2, UR6, PT ;  /* 0x0000000602007c0c */ /* 0x000fe2000bf06270 */
[----:B---3--:R-:W-:-:S03]  /*00c0*/  UIMAD UR4, UR4, UR5, URZ ;  /* 0x00000005040472a4 */ /* 0x008fc6000f8e02ff */
[----:B------:R-:W-:-:S03]  /*00d0*/  ISETP.LT.OR P0, PT, R2, 0x1, P0 ;  /* 0x000000010200780c */ /* 0x000fc60000701670 */
[----:B--2---:R-:W-:Y:S02]  /*00e0*/  IADD3 R3, PT, PT, R9, UR4, RZ ;  /* 0x0000000409037c10 */ /* 0x004fe4000fffe0ff */
[----:B-1----:R-:W-:Y:S02]  /*00f0*/  IADD3 R0, PT, PT, R4, -0x1, RZ ;  /* 0xffffffff04007810 */ /* 0x002fe40007ffe0ff */
[----:B------:R-:W-:-:S04]  /*0100*/  ISETP.EQ.OR P0, PT, R3, RZ, P0 ;  /* 0x000000ff0300720c */ /* 0x000fc80000702670 */
[----:B------:R-:W-:-:S04]  /*0110*/  ISETP.GE.OR P0, PT, R3, R0, P0 ;  /* 0x000000000300720c */ /* 0x000fc80000706670 */
[----:B------:R-:W-:-:S13]  /*0120*/  ISETP.LT.OR P0, PT, R5, 0x3, P0 ;  /* 0x000000030500780c */ /* 0x000fda0000701670 */
[----:B------:R-:W-:Y:S05]  /*0130*/  @P0 EXIT ;  /* 0x000000000000094d */ /* 0x000fea0003800000 */
[----:B------:R-:W-:Y:S01]  /*0140*/  ISETP.NE.AND P0, PT, R5, 0x3, PT ;  /* 0x000000030500780c */ /* 0x000fe20003f05270 */
[----:B------:R-:W0:Y:S01]  /*0150*/  LDCU.64 UR6, c[0x0][0x358] ;  /* 0x00006b00ff0677ac */ /* 0x000e220008000a00 */
[----:B------:R-:W-:Y:S02]  /*0160*/  IMAD R0, R3, UR8, R2 ;  /* 0x0000000803007c24 */ /* 0x000fe4000f8e0202 */
[----:B------:R-:W-:Y:S01]  /*0170*/  IMAD R3, R4, UR8, RZ ;  /* 0x0000000804037c24 */ /* 0x000fe2000f8e02ff */
[----:B------:R-:W-:-:S08]  /*0180*/  UMOV UR5, 0x1 ;  /* 0x0000000100057882 */ /* 0x000fd00000000000 */
[----:B------:R-:W-:Y:S05]  /*0190*/  @!P0 BRA `(.L_x_27) ;  /* 0x0000000800788947 */ /* 0x000fea0003800000 */
[----:B------:R-:W-:Y:S01]  /*01a0*/  IADD3 R9, PT, PT, R4, UR4, R9 ;  /* 0x0000000404097c10 */ /* 0x000fe2000fffe009 */
[----:B------:R-:W1:Y:S01]  /*01b0*/  LDCU UR9, c[0x0][0x3f8] ;  /* 0x00007f00ff0977ac */ /* 0x000e620008000800 */
[----:B------:R-:W-:Y:S02]  /*01c0*/  LOP3.LUT R7, R5, 0x7ffffffe, RZ, 0xc0, !PT ;  /* 0x7ffffffe05077812 */ /* 0x000fe400078ec0ff */
[C---:B------:R-:W-:Y:S01]  /*01d0*/  IADD3 R11, PT, PT, R9.reuse, -0x1, RZ ;  /* 0xffffffff090b7810 */ /* 0x040fe20007ffe0ff */
[--C-:B------:R-:W-:Y:S01]  /*01e0*/  IMAD R6, R9, UR8, R2.reuse ;  /* 0x0000000809067c24 */ /* 0x100fe2000f8e0202 */
[----:B------:R-:W-:Y:S01]  /*01f0*/  MOV R4, R0 ;  /* 0x0000000000047202 */ /* 0x000fe20000000f00 */
[----:B------:R-:W-:Y:S01]  /*0200*/  UMOV UR5, 0x2 ;  /* 0x0000000200057882 */ /* 0x000fe20000000000 */
[----:B------:R-:W-:Y:S01]  /*0210*/  IADD3 R7, PT, PT, -R7, RZ, RZ ;  /* 0x000000ff07077210 */ /* 0x000fe20007ffe1ff */
[----:B------:R-:W-:-:S07]  /*0220*/  IMAD R2, R11, UR8, R2 ;  /* 0x000000080b027c24 */ /* 0x000fce000f8e0202 */
.L_x_28:
[----:B--2---:R-:W2:Y:S08]  /*0230*/  LDC.64 R44, c[0x0][0x3a0] ;  /* 0x0000e800ff2c7b82 */ /* 0x004eb00000000a00 */
[----:B------:R-:W3:Y:S08]  /*0240*/  LDC.64 R10, c[0x0][0x3a8] ;  /* 0x0000ea00ff0a7b82 */ /* 0x000ef00000000a00 */
[----:B------:R-:W4:Y:S08]  /*0250*/  LDC.64 R40, c[0x0][0x3e0] ;  /* 0x0000f800ff287b82 */ /* 0x000f300000000a00 */
[----:B------:R-:W5:Y:S01]  /*0260*/  LDC.64 R36, c[0x0][0x3b8] ;  /* 0x0000ee00ff247b82 */ /* 0x000f620000000a00 */
[----:B--2---:R-:W-:-:S04]  /*0270*/  IMAD.WIDE R8, R4, 0x4, R44 ;  /* 0x0000000404087825 */ /* 0x004fc800078e022c */
[C---:B------:R-:W-:Y:S01]  /*0280*/  IMAD.WIDE R44, R6.reuse, 0x4, R44 ;  /* 0x00000004062c7825 */ /* 0x040fe200078e022c */
[----:B0-----:R-:W2:Y:S02]  /*0290*/  LDG.E R19, desc[UR6][R8.64] ;  /* 0x0000000608137981 */ /* 0x001ea4000c1e1900 */
[----:B------:R-:W0:Y:S01]  /*02a0*/  LDC.64 R34, c[0x0][0x3b0] ;  /* 0x0000ec00ff227b82 */ /* 0x000e220000000a00 */
[--C-:B---3--:R-:W-:Y:S01]  /*02b0*/  IMAD.WIDE R24, R6, 0x4, R10.reuse ;  /* 0x0000000406187825 */ /* 0x108fe200078e020a */
[----:B------:R-:W2:Y:S03]  /*02c0*/  LDG.E R18, desc[UR6][R44.64] ;  /* 0x000000062c127981 */ /* 0x000ea6000c1e1900 */
[----:B------:R-:W-:Y:S01]  /*02d0*/  IMAD.WIDE R10, R2, 0x4, R10 ;  /* 0x00000004020a7825 */ /* 0x000fe200078e020a */
[----:B------:R-:W3:Y:S02]  /*02e0*/  LDG.E R16, desc[UR6][R24.64] ;  /* 0x0000000618107981 */ /* 0x000ee4000c1e1900 */
[----:B------:R-:W1:Y:S02]  /*02f0*/  LDC.64 R12, c[0x0][0x380] ;  /* 0x0000e000ff0c7b82 */ /* 0x000e640000000a00 */
[----:B------:R-:W3:Y:S01]  /*0300*/  LDG.E R17, desc[UR6][R10.64] ;  /* 0x000000060a117981 */ /* 0x000ee2000c1e1900 */
[----:B----4-:R-:W-:-:S05]  /*0310*/  IMAD.WIDE R40, R6, 0x4, R40 ;  /* 0x0000000406287825 */ /* 0x010fca00078e0228 */
[----:B------:R-:W4:Y:S01]  /*0320*/  LDG.E R21, desc[UR6][R40.64] ;  /* 0x0000000628157981 */ /* 0x000f22000c1e1900 */
[C---:B-----5:R-:W-:Y:S01]  /*0330*/  IMAD.WIDE R36, R6.reuse, 0x4, R36 ;  /* 0x0000000406247825 */ /* 0x060fe200078e0224 */
[----:B------:R-:W5:Y:S04]  /*0340*/  LDC.64 R22, c[0x0][0x398] ;  /* 0x0000e600ff167b82 */ /* 0x000f680000000a00 */
[----:B------:R-:W4:Y:S01]  /*0350*/  LDG.E R15, desc[UR6][R36.64] ;  /* 0x00000006240f7981 */ /* 0x000f22000c1e1900 */
[----:B0-----:R-:W-:-:S03]  /*0360*/  IMAD.WIDE R34, R6, 0x4, R34 ;  /* 0x0000000406227825 */ /* 0x001fc600078e0222 */
[----:B------:R-:W0:Y:S02]  /*0370*/  LDC.64 R32, c[0x0][0x3e8] ;  /* 0x0000fa00ff207b82 */ /* 0x000e240000000a00 */
[----:B------:R-:W4:Y:S01]  /*0380*/  LDG.E R14, desc[UR6][R34.64] ;  /* 0x00000006220e7981 */ /* 0x000f22000c1e1900 */
[----:B-1----:R-:W-:-:S05]  /*0390*/  IMAD.WIDE R12, R6, 0x4, R12 ;  /* 0x00000004060c7825 */ /* 0x002fca00078e020c */
[----:B------:R-:W1:Y:S01]  /*03a0*/  LDC.64 R30, c[0x0][0x3c0] ;  /* 0x0000f000ff1e7b82 */ /* 0x000e620000000a00 */
[----:B------:R-:W4:Y:S07]  /*03b0*/  LDG.E R9, desc[UR6][R12.64] ;  /* 0x000000060c097981 */ /* 0x000f2e000c1e1900 */
[----:B------:R-:W1:Y:S01]  /*03c0*/  LDC.64 R28, c[0x0][0x388] ;  /* 0x0000e200ff1c7b82 */ /* 0x000e620000000a00 */
[----:B-----5:R-:W-:-:S04]  /*03d0*/  IMAD.WIDE R26, R6, 0x4, R22 ;  /* 0x00000004061a7825 */ /* 0x020fc800078e0216 */
[----:B0-----:R-:W-:-:S04]  /*03e0*/  IMAD.WIDE R32, R6, 0x4, R32 ;  /* 0x0000000406207825 */ /* 0x001fc800078e0220 */
[----:B-1----:R-:W-:-:S04]  /*03f0*/  IMAD.WIDE R30, R6, 0x4, R30 ;  /* 0x00000004061e7825 */ /* 0x002fc800078e021e */
[----:B------:R-:W-:-:S04]  /*0400*/  IMAD.WIDE R28, R6, 0x4, R28 ;  /* 0x00000004061c7825 */ /* 0x000fc800078e021c */
[----:B--2---:R-:W-:Y:S01]  /*0410*/  FADD R19, R18, -R19 ;  /* 0x8000001312137221 */ /* 0x004fe20000000000 */
[----:B---3--:R-:W-:-:S04]  /*0420*/  FADD R16, R16, -R17 ;  /* 0x8000001110107221 */ /* 0x008fc80000000000 */
[----:B------:R-:W-:-:S04]  /*0430*/  FADD R16, R16, -R19 ;  /* 0x8000001310107221 */ /* 0x000fc80000000000 */
[----:B----4-:R-:W-:Y:S02]  /*0440*/  FFMA R16, -R21, UR9, R16 ;  /* 0x0000000915107c23 */ /* 0x010fe40008000110 */
[----:B------:R-:W0:Y:S02]  /*0450*/  LDC.64 R20, c[0x0][0x3c8] ;  /* 0x0000f200ff147b82 */ /* 0x000e240000000a00 */
[----:B------:R-:W-:Y:S01]  /*0460*/  FMUL R15, R15, R16 ;  /* 0x000000100f0f7220 */ /* 0x000fe20000400000 */
[----:B------:R-:W-:-:S04]  /*0470*/  IMAD.WIDE R18, R4, 0x4, R22 ;  /* 0x0000000404127825 */ /* 0x000fc800078e0216 */
[----:B------:R-:W-:-:S05]  /*0480*/  FFMA R17, R14, R9, R15 ;  /* 0x000000090e117223 */ /* 0x000fca000000000f */
[----:B------:R1:W-:Y:S04]  /*0490*/  STG.E desc[UR6][R12.64], R17 ;  /* 0x000000110c007986 */ /* 0x0003e8000c101906 */
[----:B------:R-:W2:Y:S04]  /*04a0*/  LDG.E R14, desc[UR6][R18.64] ;  /* 0x00000006120e7981 */ /* 0x000ea8000c1e1900 */
[----:B------:R-:W3:Y:S04]  /*04b0*/  LDG.E R15, desc[UR6][R24.64] ;  /* 0x00000006180f7981 */ /* 0x000ee8000c1e1900 */
[----:B------:R-:W2:Y:S04]  /*04c0*/  LDG.E R9, desc[UR6][R26.64] ;  /* 0x000000061a097981 */ /* 0x000ea8000c1e1900 */
[----:B------:R-:W3:Y:S01]  /*04d0*/  LDG.E R8, desc[UR6][R24.64+-0x4] ;  /* 0xfffffc0618087981 */ /* 0x000ee2000c1e1900 */
[----:B0-----:R-:W-:-:S03]  /*04e0*/  IMAD.WIDE R20, R6, 0x4, R20 ;  /* 0x0000000406147825 */ /* 0x001fc600078e0214 */
[----:B------:R-:W4:Y:S04]  /*04f0*/  LDG.E R16, desc[UR6][R32.64] ;  /* 0x0000000620107981 */ /* 0x000f28000c1e1900 */
[----:B------:R-:W5:Y:S04]  /*0500*/  LDG.E R38, desc[UR6][R20.64] ;  /* 0x0000000614267981 */ /* 0x000f68000c1e1900 */
[----:B-1----:R-:W5:Y:S04]  /*0510*/  LDG.E R17, desc[UR6][R30.64] ;  /* 0x000000061e117981 */ /* 0x002f68000c1e1900 */
[----:B------:R-:W5:Y:S01]  /*0520*/  LDG.E R18, desc[UR6][R28.64] ;  /* 0x000000061c127981 */ /* 0x000f62000c1e1900 */
[----:B------:R-:W-:-:S04]  /*0530*/  IMAD.WIDE R22, R2, 0x4, R22 ;  /* 0x0000000402167825 */ /* 0x000fc800078e0216 */
[----:B--2---:R-:W-:Y:S01]  /*0540*/  FADD R9, R9, -R14 ;  /* 0x8000000e09097221 */ /* 0x004fe20000000000 */
[----:B---3--:R-:W-:-:S04]  /*0550*/  FADD R8, R15, -R8 ;  /* 0x800000080f087221 */ /* 0x008fc80000000000 */
[----:B------:R-:W-:-:S04]  /*0560*/  FADD R9, R9, -R8 ;  /* 0x8000000809097221 */ /* 0x000fc80000000000 */
[----:B----4-:R-:W-:-:S04]  /*0570*/  FFMA R9, -R16, UR9, R9 ;  /* 0x0000000910097c23 */ /* 0x010fc80008000109 */
[----:B-----5:R-:W-:Y:S02]  /*0580*/  FMUL R38, R38, R9 ;  /* 0x0000000926267220 */ /* 0x020fe40000400000 */
[----:B------:R-:W0:Y:S02]  /*0590*/  LDC.64 R8, c[0x0][0x3d8] ;  /* 0x0000f600ff087b82 */ /* 0x000e240000000a00 */
[----:B------:R-:W-:-:S06]  /*05a0*/  FFMA R17, R17, R18, R38 ;  /* 0x0000001211117223 */ /* 0x000fcc0000000026 */
[----:B------:R-:W1:Y:S01]  /*05b0*/  LDC.64 R18, c[0x0][0x3f0] ;  /* 0x0000fc00ff127b82 */ /* 0x000e620000000a00 */
[----:B------:R2:W-:Y:S04]  /*05c0*/  STG.E desc[UR6][R28.64], R17 ;  /* 0x000000111c007986 */ /* 0x0005e8000c101906 */
[----:B------:R-:W3:Y:S04]  /*05d0*/  LDG.E R16, desc[UR6][R44.64] ;  /* 0x000000062c107981 */ /* 0x000ee8000c1e1900 */
[----:B------:R-:W3:Y:S04]  /*05e0*/  LDG.E R39, desc[UR6][R44.64+-0x4] ;  /* 0xfffffc062c277981 */ /* 0x000ee8000c1e1900 */
[----:B------:R-:W4:Y:S04]  /*05f0*/  LDG.E R14, desc[UR6][R26.64] ;  /* 0x000000061a0e7981 */ /* 0x000f28000c1e1900 */
[----:B------:R-:W4:Y:S01]  /*0600*/  LDG.E R15, desc[UR6][R22.64] ;  /* 0x00000006160f7981 */ /* 0x000f22000c1e1900 */
[----:B-1----:R-:W-:-:S05]  /*0610*/  IMAD.WIDE R18, R6, 0x4, R18 ;  /* 0x0000000406127825 */ /* 0x002fca00078e0212 */
[----:B------:R-:W5:Y:S01]  /*0620*/  LDG.E R38, desc[UR6][R18.64] ;  /* 0x0000000612267981 */ /* 0x000f62000c1e1900 */
[----:B0-----:R-:W-:-:S05]  /*0630*/  IMAD.WIDE R8, R6, 0x4, R8 ;  /* 0x0000000406087825 */ /* 0x001fca00078e0208 */
[----:B------:R-:W5:Y:S01]  /*0640*/  LDG.E R43, desc[UR6][R8.64] ;  /* 0x00000006082b7981 */ /* 0x000f62000c1e1900 */
[----:B---3--:R-:W-:Y:S01]  /*0650*/  FADD R16, R16, -R39 ;  /* 0x8000002710107221 */ /* 0x008fe20000000000 */
[----:B----4-:R-:W-:-:S04]  /*0660*/  FADD R15, R14, -R15 ;  /* 0x8000000f0e0f7221 */ /* 0x010fc80000000000 */
[----:B------:R-:W-:Y:S02]  /*0670*/  FADD R15, R16, -R15 ;  /* 0x8000000f100f7221 */ /* 0x000fe40000000000 */
[----:B--2---:R-:W0:Y:S02]  /*0680*/  LDC.64 R16, c[0x0][0x3d0] ;  /* 0x0000f400ff107b82 */ /* 0x004e240000000a00 */
[----:B-----5:R-:W-:-:S06]  /*0690*/  FFMA R38, -R38, UR9, R15 ;  /* 0x0000000926267c23 */ /* 0x020fcc000800010f */
[----:B------:R-:W1:Y:S01]  /*06a0*/  LDC.64 R14, c[0x0][0x390] ;  /* 0x0000e400ff0e7b82 */ /* 0x000e620000000a00 */
[----:B------:R-:W-:Y:S01]  /*06b0*/  FMUL R43, R43, R38 ;  /* 0x000000262b2b7220 */ /* 0x000fe20000400000 */
[----:B0-----:R-:W-:-:S05]  /*06c0*/  IMAD.WIDE R16, R6, 0x4, R16 ;  /* 0x0000000406107825 */ /* 0x001fca00078e0210 */
[----:B------:R-:W2:Y:S01]  /*06d0*/  LDG.E R38, desc[UR6][R16.64] ;  /* 0x0000000610267981 */ /* 0x000ea2000c1e1900 */
[----:B-1----:R-:W-:-:S05]  /*06e0*/  IMAD.WIDE R14, R6, 0x4, R14 ;  /* 0x00000004060e7825 */ /* 0x002fca00078e020e */
[----:B------:R-:W2:Y:S01]  /*06f0*/  LDG.E R39, desc[UR6][R14.64] ;  /* 0x000000060e277981 */ /* 0x000ea2000c1e1900 */
[----:B------:R-:W-:-:S04]  /*0700*/  IMAD.WIDE R10, R3, 0x4, R10 ;  /* 0x00000004030a7825 */ /* 0x000fc800078e020a */
[----:B------:R-:W-:-:S04]  /*0710*/  IMAD.WIDE R40, R3, 0x4, R40 ;  /* 0x0000000403287825 */ /* 0x000fc800078e0228 */
[----:B------:R-:W-:-:S04]  /*0720*/  IMAD.WIDE R24, R3, 0x4, R24 ;  /* 0x0000000403187825 */ /* 0x000fc800078e0218 */
[----:B------:R-:W-:-:S04]  /*0730*/  IMAD.WIDE R36, R3, 0x4, R36 ;  /* 0x0000000403247825 */ /* 0x000fc800078e0224 */
[----:B------:R-:W-:-:S04]  /*0740*/  IMAD.WIDE R34, R3, 0x4, R34 ;  /* 0x0000000403227825 */ /* 0x000fc800078e0222 */
[----:B------:R-:W-:-:S04]  /*0750*/  IMAD.WIDE R12, R3, 0x4, R12 ;  /* 0x00000004030c7825 */ /* 0x000fc800078e020c */
[----:B--2---:R-:W-:-:S05]  /*0760*/  FFMA R43, R38, R39, R43 ;  /* 0x00000027262b7223 */ /* 0x004fca000000002b */
[----:B------:R0:W-:Y:S04]  /*0770*/  STG.E desc[UR6][R14.64], R43 ;  /* 0x0000002b0e007986 */ /* 0x0001e8000c101906 */
[----:B------:R1:W2:Y:S04]  /*0780*/  LDG.E R39, desc[UR6][R10.64] ;  /* 0x000000060a277981 */ /* 0x0002a8000c1e1900 */
[----:B------:R3:W4:Y:S04]  /*0790*/  LDG.E R40, desc[UR6][R40.64] ;  /* 0x0000000628287981 */ /* 0x000728000c1e1900 */
[----:B------:R-:W2:Y:S01]  /*07a0*/  LDG.E R38, desc[UR6][R24.64] ;  /* 0x0000000618267981 */ /* 0x000ea2000c1e1900 */
[----:B-1----:R-:W-:-:S03]  /*07b0*/  IMAD.WIDE R10, R3, 0x4, R44 ;  /* 0x00000004030a7825 */ /* 0x002fc600078e022c */
[----:B------:R-:W5:Y:S04]  /*07c0*/  LDG.E R36, desc[UR6][R36.64] ;  /* 0x0000000624247981 */ /* 0x000f68000c1e1900 */
[----:B------:R-:W3:Y:S04]  /*07d0*/  LDG.E R41, desc[UR6][R44.64] ;  /* 0x000000062c297981 */ /* 0x000ee8000c1e1900 */
[----:B------:R-:W3:Y:S04]  /*07e0*/  LDG.E R42, desc[UR6][R10.64] ;  /* 0x000000060a2a7981 */ /* 0x000ee8000c1e1900 */
        /* <DEDUP_REMOVED lines=10> */
[----:B-----5:R-:W-:Y:S01]  /*0890*/  FMUL R41, R36, R41 ;  /* 0x0000002924297220 */ /* 0x020fe20000400000 */
        /* <DEDUP_REMOVED lines=31> */
[----:B------:R-:W-:-:S04]  /*0a90*/  IADD3 R7, PT, PT, R7, 0x2, RZ ;  /* 0x0000000207077810 */ /* 0x000fc80007ffe0ff */
[----:B------:R-:W-:Y:S01]  /*0aa0*/  ISETP.NE.AND P0, PT, R7, -0x2, PT ;  /* 0xfffffffe0700780c */ /* 0x000fe20003f05270 */
[----:B------:R-:W-:Y:S01]  /*0ab0*/  UIADD3 UR5, UPT, UPT, UR5, 0x2, URZ ;  /* 0x0000000205057890 */ /* 0x000fe2000fffe0ff */
[C---:B------:R-:W-:Y:S02]  /*0ac0*/  LEA R2, R3.reuse, R2, 0x1 ;  /* 0x0000000203027211 */ /* 0x040fe400078e08ff */
[C---:B------:R-:W-:Y:S02]  /*0ad0*/  LEA R4, R3.reuse, R4, 0x1 ;  /* 0x0000000403047211 */ /* 0x040fe400078e08ff */
[----:B------:R-:W-:Y:S01]  /*0ae0*/  LEA R6, R3, R6, 0x1 ;  /* 0x0000000603067211 */ /* 0x000fe200078e08ff */
[----:B--2---:R-:W-:Y:S01]  /*0af0*/  FADD R12, R12, -R21 ;  /* 0x800000150c0c7221 */ /* 0x004fe20000000000 */
[----:B---3--:R-:W-:-:S04]  /*0b00*/  FADD R11, R36, -R23 ;  /* 0x80000017240b7221 */ /* 0x008fc80000000000 */
[----:B------:R-:W-:-:S04]  /*0b10*/  FADD R11, R12, -R11 ;  /* 0x8000000b0c0b7221 */ /* 0x000fc80000000000 */
[----:B----4-:R-:W-:-:S04]  /*0b20*/  FFMA R11, -R18, UR9, R11 ;  /* 0x00000009120b7c23 */ /* 0x010fc8000800010b */
[----:B-----5:R-:W-:-:S04]  /*0b30*/  FMUL R11, R8, R11 ;  /* 0x0000000b080b7220 */ /* 0x020fc80000400000 */
[----:B------:R-:W-:-:S05]  /*0b40*/  FFMA R11, R16, R13, R11 ;  /* 0x0000000d100b7223 */ /* 0x000fca000000000b */
[----:B------:R2:W-:Y:S01]  /*0b50*/  STG.E desc[UR6][R14.64], R11 ;  /* 0x0000000b0e007986 */ /* 0x0005e2000c101906 */
[----:B------:R-:W-:Y:S05]  /*0b60*/  @P0 BRA `(.L_x_28) ;  /* 0xfffffff400b00947 */ /* 0x000fea000383ffff */
[----:B------:R-:W-:-:S12]  /*0b70*/  UIADD3 UR5, UPT, UPT, UR5, -0x1, URZ ;  /* 0xffffffff05057890 */ /* 0x000fd8000fffe0ff */
.L_x_27:
[----:B------:R-:W-:-:S04]  /*0b80*/  LOP3.LUT R5, R5, 0x1, RZ, 0xc0, !PT ;  /* 0x0000000105057812 */ /* 0x000fc800078ec0ff */
[----:B------:R-:W-:-:S13]  /*0b90*/  ISETP.NE.U32.AND P0, PT, R5, 0x1, PT ;  /* 0x000000010500780c */ /* 0x000fda0003f05070 */
[----:B0-----:R-:W-:Y:S05]  /*0ba0*/  @P0 EXIT ;  /* 0x000000000000094d */ /* 0x001fea0003800000 */
[----:B------:R-:W0:Y:S01]  /*0bb0*/  LDC.64 R6, c[0x0][0x3a8] ;  /* 0x0000ea00ff067b82 */ /* 0x000e220000000a00 */
[C---:B------:R-:W-:Y:S01]  /*0bc0*/  IMAD R0, R3.reuse, UR5, R0 ;  /* 0x0000000503007c24 */ /* 0x040fe2000f8e0200 */
[----:B------:R-:W1:Y:S04]  /*0bd0*/  LDCU UR4, c[0x0][0x3f8] ;  /* 0x00007f00ff0477ac */ /* 0x000e680008000800 */
[----:B------:R-:W-:Y:S02]  /*0be0*/  IADD3 R4, PT, PT, R0, -UR8, RZ ;  /* 0x8000000800047c10 */ /* 0x000fe4000fffe0ff */
[----:B------:R-:W2:Y:S01]  /*0bf0*/  LDC.64 R18, c[0x0][0x3a0] ;  /* 0x0000e800ff127b82 */ /* 0x000ea20000000a00 */
[----:B------:R-:W-:-:S07]  /*0c00*/  IADD3 R5, PT, PT, -R3, R0, RZ ;  /* 0x0000000003057210 */ /* 0x000fce0007ffe1ff */
        /* <DEDUP_REMOVED lines=18> */
[----:B---3--:R-:W1:Y:S03]  /*0d30*/  LDC.64 R18, c[0x0][0x3e8] ;  /* 0x0000fa00ff127b82 */ /* 0x008e660000000a00 */
[----:B------:R-:W3:Y:S01]  /*0d40*/  LDG.E R12, desc[UR6][R12.64] ;  /* 0x000000060c0c7981 */ /* 0x000ee2000c1e1900 */
[----:B------:R-:W-:-:S05]  /*0d50*/  IMAD.WIDE R10, R0, 0x4, R10 ;  /* 0x00000004000a7825 */ /* 0x000fca00078e020a */
[----:B------:R-:W3:Y:S01]  /*0d60*/  LDG.E R23, desc[UR6][R10.64] ;  /* 0x000000060a177981 */ /* 0x000ee2000c1e1900 */
[----:B-1----:R-:W-:-:S04]  /*0d70*/  IMAD.WIDE R18, R0, 0x4, R18 ;  /* 0x0000000400127825 */ /* 0x002fc800078e0212 */
[----:B-----5:R-:W-:Y:S01]  /*0d80*/  FADD R22, R22, -R25 ;  /* 0x8000001916167221 */ /* 0x020fe20000000000 */
[----:B--2---:R-:W-:-:S04]  /*0d90*/  FADD R15, R24, -R15 ;  /* 0x8000000f180f7221 */ /* 0x004fc80000000000 */
[----:B------:R-:W-:Y:S02]  /*0da0*/  FADD R22, R22, -R15 ;  /* 0x8000000f16167221 */ /* 0x000fe40000000000 */
[----:B------:R-:W1:Y:S02]  /*0db0*/  LDC.64 R14, c[0x0][0x3c8] ;  /* 0x0000f200ff0e7b82 */ /* 0x000e640000000a00 */
[----:B----4-:R-:W-:-:S04]  /*0dc0*/  FFMA R21, -R21, UR4, R22 ;  /* 0x0000000415157c23 */ /* 0x010fc80008000116 */
[----:B------:R-:W-:Y:S02]  /*0dd0*/  FMUL R25, R16, R21 ;  /* 0x0000001510197220 */ /* 0x000fe40000400000 */
[----:B------:R-:W2:Y:S08]  /*0de0*/  LDC.64 R20, c[0x0][0x3c0] ;  /* 0x0000f000ff147b82 */ /* 0x000eb00000000a00 */
[----:B------:R-:W4:Y:S01]  /*0df0*/  LDC.64 R16, c[0x0][0x388] ;  /* 0x0000e200ff107b82 */ /* 0x000f220000000a00 */
[----:B---3--:R-:W-:Y:S01]  /*0e00*/  FFMA R25, R12, R23, R25 ;  /* 0x000000170c197223 */ /* 0x008fe20000000019 */
[----:B0-----:R-:W-:-:S04]  /*0e10*/  IMAD.WIDE R22, R5, 0x4, R8 ;  /* 0x0000000405167825 */ /* 0x001fc800078e0208 */
[C---:B------:R-:W-:Y:S01]  /*0e20*/  IMAD.WIDE R12, R0.reuse, 0x4, R8 ;  /* 0x00000004000c7825 */ /* 0x040fe200078e0208 */
[----:B------:R0:W-:Y:S04]  /*0e30*/  STG.E desc[UR6][R10.64], R25 ;  /* 0x000000190a007986 */ /* 0x0001e8000c101906 */
[----:B------:R-:W3:Y:S04]  /*0e40*/  LDG.E R26, desc[UR6][R6.64] ;  /* 0x00000006061a7981 */ /* 0x000ee8000c1e1900 */
[----:B------:R5:W3:Y:S04]  /*0e50*/  LDG.E R27, desc[UR6][R6.64+-0x4] ;  /* 0xfffffc06061b7981 */ /* 0x000ae8000c1e1900 */
[----:B------:R-:W3:Y:S04]  /*0e60*/  LDG.E R23, desc[UR6][R22.64] ;  /* 0x0000000616177981 */ /* 0x000ee8000c1e1900 */
[----:B------:R-:W3:Y:S01]  /*0e70*/  LDG.E R24, desc[UR6][R12.64] ;  /* 0x000000060c187981 */ /* 0x000ee2000c1e1900 */
[C---:B-1----:R-:W-:Y:S01]  /*0e80*/  IMAD.WIDE R14, R0.reuse, 0x4, R14 ;  /* 0x00000004000e7825 */ /* 0x042fe200078e020e */
[----:B-----5:R-:W1:Y:S02]  /*0e90*/  LDC.64 R6, c[0x0][0x3f0] ;  /* 0x0000fc00ff067b82 */ /* 0x020e640000000a00 */
[----:B------:R-:W0:Y:S01]  /*0ea0*/  LDG.E R18, desc[UR6][R18.64] ;  /* 0x0000000612127981 */ /* 0x000e22000c1e1900 */
[----:B--2---:R-:W-:-:S03]  /*0eb0*/  IMAD.WIDE R20, R0, 0x4, R20 ;  /* 0x0000000400147825 */ /* 0x004fc600078e0214 */
[----:B------:R-:W2:Y:S01]  /*0ec0*/  LDG.E R14, desc[UR6][R14.64] ;  /* 0x000000060e0e7981 */ /* 0x000ea2000c1e1900 */
[----:B----4-:R-:W-:-:S03]  /*0ed0*/  IMAD.WIDE R16, R0, 0x4, R16 ;  /* 0x0000000400107825 */ /* 0x010fc600078e0210 */
[----:B------:R-:W4:Y:S04]  /*0ee0*/  LDG.E R20, desc[UR6][R20.64] ;  /* 0x0000000614147981 */ /* 0x000f28000c1e1900 */
[----:B------:R-:W4:Y:S01]  /*0ef0*/  LDG.E R5, desc[UR6][R16.64] ;  /* 0x0000000610057981 */ /* 0x000f22000c1e1900 */
[----:B------:R-:W-:-:S04]  /*0f00*/  IMAD.WIDE R8, R4, 0x4, R8 ;  /* 0x0000000404087825 */ /* 0x000fc800078e0208 */
[----:B---3--:R-:W-:Y:S01]  /*0f10*/  FADD R26, R26, -R27 ;  /* 0x8000001b1a1a7221 */ /* 0x008fe20000000000 */
[----:B------:R-:W-:-:S04]  /*0f20*/  FADD R23, R24, -R23 ;  /* 0x8000001718177221 */ /* 0x000fc80000000000 */
[----:B------:R-:W-:-:S04]  /*0f30*/  FADD R23, R23, -R26 ;  /* 0x8000001a17177221 */ /* 0x000fc80000000000 */
[----:B0-----:R-:W-:Y:S02]  /*0f40*/  FFMA R11, -R18, UR4, R23 ;  /* 0x00000004120b7c23 */ /* 0x001fe40008000117 */
[----:B------:R-:W0:Y:S02]  /*0f50*/  LDC.64 R22, c[0x0][0x3d8] ;  /* 0x0000f600ff167b82 */ /* 0x000e240000000a00 */
[----:B--2---:R-:W-:-:S06]  /*0f60*/  FMUL R15, R14, R11 ;  /* 0x0000000b0e0f7220 */ /* 0x004fcc0000400000 */
[----:B------:R-:W2:Y:S01]  /*0f70*/  LDC.64 R18, c[0x0][0x3d0] ;  /* 0x0000f400ff127b82 */ /* 0x000ea20000000a00 */
[----:B----4-:R-:W-:-:S07]  /*0f80*/  FFMA R21, R20, R5, R15 ;  /* 0x0000000514157223 */ /* 0x010fce000000000f */
[----:B------:R-:W3:Y:S01]  /*0f90*/  LDC.64 R10, c[0x0][0x390] ;  /* 0x0000e400ff0a7b82 */ /* 0x000ee20000000a00 */
[----:B------:R4:W-:Y:S01]  /*0fa0*/  STG.E desc[UR6][R16.64], R21 ;  /* 0x0000001510007986 */ /* 0x0009e2000c101906 */
[----:B-1----:R-:W-:-:S03]  /*0fb0*/  IMAD.WIDE R14, R0, 0x4, R6 ;  /* 0x00000004000e7825 */ /* 0x002fc600078e0206 */
[----:B------:R-:W5:Y:S04]  /*0fc0*/  LDG.E R20, desc[UR6][R2.64] ;  /* 0x0000000602147981 */ /* 0x000f68000c1e1900 */
[----:B------:R-:W5:Y:S04]  /*0fd0*/  LDG.E R25, desc[UR6][R2.64+-0x4] ;  /* 0xfffffc0602197981 */ /* 0x000f68000c1e1900 */
[----:B------:R-:W5:Y:S04]  /*0fe0*/  LDG.E R12, desc[UR6][R12.64] ;  /* 0x000000060c0c7981 */ /* 0x000f68000c1e1900 */
[----:B------:R-:W5:Y:S01]  /*0ff0*/  LDG.E R9, desc[UR6][R8.64] ;  /* 0x0000000608097981 */ /* 0x000f62000c1e1900 */
[----:B0-----:R-:W-:-:S03]  /*1000*/  IMAD.WIDE R6, R0, 0x4, R22 ;  /* 0x0000000400067825 */ /* 0x001fc600078e0216 */
[----:B------:R-:W5:Y:S01]  /*1010*/  LDG.E R14, desc[UR6][R14.64] ;  /* 0x000000060e0e7981 */ /* 0x000f62000c1e1900 */
[----:B--2---:R-:W-:-:S03]  /*1020*/  IMAD.WIDE R4, R0, 0x4, R18 ;  /* 0x0000000400047825 */ /* 0x004fc600078e0212 */
[----:B------:R-:W2:Y:S01]  /*1030*/  LDG.E R6, desc[UR6][R6.64] ;  /* 0x0000000606067981 */ /* 0x000ea2000c1e1900 */
[----:B---3--:R-:W-:-:S03]  /*1040*/  IMAD.WIDE R10, R0, 0x4, R10 ;  /* 0x00000004000a7825 */ /* 0x008fc600078e020a */
[----:B------:R-:W3:Y:S04]  /*1050*/  LDG.E R4, desc[UR6][R4.64] ;  /* 0x0000000604047981 */ /* 0x000ee8000c1e1900 */
[----:B----4-:R-:W3:Y:S01]  /*1060*/  LDG.E R17, desc[UR6][R10.64] ;  /* 0x000000060a117981 */ /* 0x010ee2000c1e1900 */
[----:B-----5:R-:W-:Y:S01]  /*1070*/  FADD R20, R20, -R25 ;  /* 0x8000001914147221 */ /* 0x020fe20000000000 */
[----:B------:R-:W-:-:S04]  /*1080*/  FADD R3, R12, -R9 ;  /* 0x800000090c037221 */ /* 0x000fc80000000000 */
[----:B------:R-:W-:-:S04]  /*1090*/  FADD R3, R20, -R3 ;  /* 0x8000000314037221 */ /* 0x000fc80000000000 */
[----:B------:R-:W-:-:S04]  /*10a0*/  FFMA R3, -R14, UR4, R3 ;  /* 0x000000040e037c23 */ /* 0x000fc80008000103 */
[----:B--2---:R-:W-:-:S04]  /*10b0*/  FMUL R3, R6, R3 ;  /* 0x0000000306037220 */ /* 0x004fc80000400000 */
[----:B---3--:R-:W-:-:S05]  /*10c0*/  FFMA R3, R4, R17, R3 ;  /* 0x0000001104037223 */ /* 0x008fca0000000003 */
[----:B------:R-:W-:Y:S01]  /*10d0*/  STG.E desc[UR6][R10.64], R3 ;  /* 0x000000030a007986 */ /* 0x000fe2000c101906 */
[----:B------:R-:W-:Y:S05]  /*10e0*/  EXIT ;  /* 0x000000000000794d */ /* 0x000fea0003800000 */
.L_x_29:
        /* <DEDUP_REMOVED lines=9> */
.L_x_37:


//--------------------- .nv.shared._Z29updateEH_phase_EH_shared_onlyPfS_S_S_S_S_S_S_S_S_S_S_S_S_S_S_S_S_S_S_S_S_S_S_fiiiiiiPiS0_S0_ --------------------------
	.section	.nv.shared._Z29updateEH_phase_EH_shared_onlyPfS_S_S_S_S_S_S_S_S_S_S_S_S_S_S_S_S_S_S_S_S_S_S_fiiiiiiPiS0_S0_,"aw",@nobits
	.sectionflags	@""
	.align	4
.nv.shared._Z29updateEH_phase_EH_shared_onlyPfS_S_S_S_S_S_S_S_S_S_S_S_S_S_S_S_S_S_S_S_S_S_S_fiiiiiiPiS0_S0_:
	.zero		18520


//--------------------- .nv.shared.reserved.0     --------------------------
	.section	.nv.shared.reserved.0,"aw",@nobits
	.weak		__nv_reservedSMEM_offset_0_alias
	.size		__nv_reservedSMEM_offset_0_alias, 0, 64
	.other		__nv_reservedSMEM_offset_0_alias,@"STO_CUDA_RESERVED_SHARED STV_DEFAULT"
__nv_reservedSMEM_offset_0_alias:
	.zero		0
	.zero		64


//--------------------- .nv.shared._Z14updateEH_phasePfS_S_S_S_S_S_S_S_S_S_S_S_S_S_S_S_S_S_S_S_S_S_S_fiiiiiiPiS0_S0_ --------------------------
	.section	.nv.shared._Z14updateEH_phasePfS_S_S_S_S_S_S_S_S_S_S_S_S_S_S_S_S_S_S_S_S_S_S_fiiiiiiPiS0_S0_,"aw",@nobits
	.sectionflags	@""
	.align	4
.nv.shared._Z14updateEH_phasePfS_S_S_S_S_S_S_S_S_S_S_S_S_S_S_S_S_S_S_S_S_S_S_fiiiiiiPiS0_S0_:
	.zero		43096


//--------------------- .nv.constant0._Z29updateEH_phase_EH_shared_onlyPfS_S_S_S_S_S_S_S_S_S_S_S_S_S_S_S_S_S_S_S_S_S_S_fiiiiiiPiS0_S0_ --------------------------
	.section	.nv.constant0._Z29updateEH_phase_EH_shared_onlyPfS_S_S_S_S_S_S_S_S_S_S_S_S_S_S_S_S_S_S_S_S_S_S_fiiiiiiPiS0_S0_,"a",@progbits
	.sectionflags	@""
	.align	4
.nv.constant0._Z29updateEH_phase_EH_shared_onlyPfS_S_S_S_S_S_S_S_S_S_S_S_S_S_S_S_S_S_S_S_S_S_S_fiiiiiiPiS0_S0_:
	.zero		1144


//--------------------- .nv.constant0._Z14updateEH_phasePfS_S_S_S_S_S_S_S_S_S_S_S_S_S_S_S_S_S_S_S_S_S_S_fiiiiiiPiS0_S0_ --------------------------
	.section	.nv.constant0._Z14updateEH_phasePfS_S_S_S_S_S_S_S_S_S_S_S_S_S_S_S_S_S_S_S_S_S_S_fiiiiiiPiS0_S0_,"a",@progbits
	.sectionflags	@""
	.align	4
.nv.constant0._Z14updateEH_phasePfS_S_S_S_S_S_S_S_S_S_S_S_S_S_S_S_S_S_S_S_S_S_S_fiiiiiiPiS0_S0_:
	.zero		1144


//--------------------- .nv.constant0._Z17updateH_3Dmap_fixPfS_S_S_S_S_S_S_S_S_S_S_S_S_S_fiii --------------------------
	.section	.nv.constant0._Z17updateH_3Dmap_fixPfS_S_S_S_S_S_S_S_S_S_S_S_S_S_fiii,"a",@progbits
	.sectionflags	@""
	.align	4
.nv.constant0._Z17updateH_3Dmap_fixPfS_S_S_S_S_S_S_S_S_S_S_S_S_S_fiii:
	.zero		1032


//--------------------- .nv.constant0._Z17updateE_3Dmap_fixPfS_S_S_S_S_S_S_S_S_S_S_S_S_S_fiii --------------------------
	.section	.nv.constant0._Z17updateE_3Dmap_fixPfS_S_S_S_S_S_S_S_S_S_S_S_S_S_fiii,"a",@progbits
	.sectionflags	@""
	.align	4
.nv.constant0._Z17updateE_3Dmap_fixPfS_S_S_S_S_S_S_S_S_S_S_S_S_S_fiii:
	.zero		1032


//--------------------- .nv.constant0._Z13updateH_3DmapPfS_S_S_S_S_S_S_S_S_S_S_S_S_S_fiii --------------------------
	.section	.nv.constant0._Z13updateH_3DmapPfS_S_S_S_S_S_S_S_S_S_S_S_S_S_fiii,"a",@progbits
	.sectionflags	@""
	.align	4
.nv.constant0._Z13updateH_3DmapPfS_S_S_S_S_S_S_S_S_S_S_S_S_S_fiii:
	.zero		1032


//--------------------- .nv.constant0._Z13updateE_3DmapPfS_S_S_S_S_S_S_S_S_S_S_S_S_S_fiii --------------------------
	.section	.nv.constant0._Z13updateE_3DmapPfS_S_S_S_S_S_S_S_S_S_S_S_S_S_fiii,"a",@progbits
	.sectionflags	@""
	.align	4
.nv.constant0._Z13updateE_3DmapPfS_S_S_S_S_S_S_S_S_S_S_S_S_S_fiii:
	.zero		1032


//--------------------- .nv.constant0._Z13updateH_2DmapPfS_S_S_S_S_S_S_S_S_S_S_S_S_S_fiii --------------------------
	.section	.nv.constant0._Z13updateH_2DmapPfS_S_S_S_S_S_S_S_S_S_S_S_S_S_fiii,"a",@progbits
	.sectionflags	@""
	.align	4
.nv.constant0._Z13updateH_2DmapPfS_S_S_S_S_S_S_S_S_S_S_S_S_S_fiii:
	.zero		1032


//--------------------- .nv.constant0._Z13updateE_2DmapPfS_S_S_S_S_S_S_S_S_S_S_S_S_S_fiii --------------------------
	.section	.nv.constant0._Z13updateE_2DmapPfS_S_S_S_S_S_S_S_S_S_S_S_S_S_fiii,"a",@progbits
	.sectionflags	@""
	.align	4
.nv.constant0._Z13updateE_2DmapPfS_S_S_S_S_S_S_S_S_S_S_S_S_S_fiii:
	.zero		1032


//--------------------- SYMBOLS --------------------------

	.type		.nv.reservedSmem.offset0,@object
	.size		.nv.reservedSmem.offset0,0x4
	.type		.nv.reservedSmem.cap,@object
	.size		.nv.reservedSmem.cap,0x4
